//
// Generated by NVIDIA NVVM Compiler
//
// Compiler Build ID: CL-36424714
// Cuda compilation tools, release 13.0, V13.0.88
// Based on NVVM 20.0.0
//

.version 9.0
.target sm_100
.address_size 64

	// .globl	_ZN3cub18CUB_300001_SM_10006detail11EmptyKernelIvEEvv
// _ZZN3cub18CUB_300001_SM_10006detail10merge_sort30DeviceMergeSortBlockSortKernelINS2_10policy_hubIN6thrust24THRUST_300001_SM_1000_NS6detail15normal_iteratorINS6_10device_ptrI4edgeEEEEE9Policy600ESC_PNS0_8NullTypeESC_SG_j8cmpStrucSA_SF_EEvbT0_T1_T2_T3_T4_PT6_PT7_T5_NS1_7vsmem_tEE19static_temp_storage has been demoted
// _ZZN3cub18CUB_300001_SM_10006detail10merge_sort26DeviceMergeSortMergeKernelINS2_10policy_hubIN6thrust24THRUST_300001_SM_1000_NS6detail15normal_iteratorINS6_10device_ptrI4edgeEEEEE9Policy600ESC_PNS0_8NullTypeESC_SG_j8cmpStrucSA_SF_EEvbT2_T3_T4_PT6_PT7_T5_PSK_SK_NS1_7vsmem_tEE19static_temp_storage has been demoted
// _ZZN3cub18CUB_300001_SM_10006detail10merge_sort30DeviceMergeSortBlockSortKernelINS2_10policy_hubIN6thrust24THRUST_300001_SM_1000_NS6detail15normal_iteratorINS6_10device_ptrI4edgeEEEEE9Policy600ESC_PNS0_8NullTypeESC_SG_m8cmpStrucSA_SF_EEvbT0_T1_T2_T3_T4_PT6_PT7_T5_NS1_7vsmem_tEE19static_temp_storage has been demoted
// _ZZN3cub18CUB_300001_SM_10006detail10merge_sort26DeviceMergeSortMergeKernelINS2_10policy_hubIN6thrust24THRUST_300001_SM_1000_NS6detail15normal_iteratorINS6_10device_ptrI4edgeEEEEE9Policy600ESC_PNS0_8NullTypeESC_SG_m8cmpStrucSA_SF_EEvbT2_T3_T4_PT6_PT7_T5_PSK_SK_NS1_7vsmem_tEE19static_temp_storage has been demoted
.global .align 1 .b8 _ZN34_INTERNAL_24febdbd_4_k_cu_272fa6d04cuda3std3__45__cpo5beginE[1];
.global .align 1 .b8 _ZN34_INTERNAL_24febdbd_4_k_cu_272fa6d04cuda3std3__45__cpo3endE[1];
.global .align 1 .b8 _ZN34_INTERNAL_24febdbd_4_k_cu_272fa6d04cuda3std3__45__cpo6cbeginE[1];
.global .align 1 .b8 _ZN34_INTERNAL_24febdbd_4_k_cu_272fa6d04cuda3std3__45__cpo4cendE[1];
.global .align 1 .b8 _ZN34_INTERNAL_24febdbd_4_k_cu_272fa6d04cuda3std3__45__cpo6rbeginE[1];
.global .align 1 .b8 _ZN34_INTERNAL_24febdbd_4_k_cu_272fa6d04cuda3std3__45__cpo4rendE[1];
.global .align 1 .b8 _ZN34_INTERNAL_24febdbd_4_k_cu_272fa6d04cuda3std3__45__cpo7crbeginE[1];
.global .align 1 .b8 _ZN34_INTERNAL_24febdbd_4_k_cu_272fa6d04cuda3std3__45__cpo5crendE[1];
.global .align 1 .b8 _ZN34_INTERNAL_24febdbd_4_k_cu_272fa6d04cuda3std3__436_GLOBAL__N__24febdbd_4_k_cu_272fa6d06ignoreE[1];
.global .align 1 .b8 _ZN34_INTERNAL_24febdbd_4_k_cu_272fa6d04cuda3std3__419piecewise_constructE[1];
.global .align 1 .b8 _ZN34_INTERNAL_24febdbd_4_k_cu_272fa6d04cuda3std3__48in_placeE[1];
.global .align 1 .b8 _ZN34_INTERNAL_24febdbd_4_k_cu_272fa6d04cuda3std3__420unreachable_sentinelE[1];
.global .align 1 .b8 _ZN34_INTERNAL_24febdbd_4_k_cu_272fa6d04cuda3std3__47nulloptE[1];
.global .align 1 .b8 _ZN34_INTERNAL_24febdbd_4_k_cu_272fa6d04cuda3std3__48unexpectE[1];
.global .align 1 .b8 _ZN34_INTERNAL_24febdbd_4_k_cu_272fa6d04cuda3std6ranges3__45__cpo4swapE[1];
.global .align 1 .b8 _ZN34_INTERNAL_24febdbd_4_k_cu_272fa6d04cuda3std6ranges3__45__cpo9iter_moveE[1];
.global .align 1 .b8 _ZN34_INTERNAL_24febdbd_4_k_cu_272fa6d04cuda3std6ranges3__45__cpo5beginE[1];
.global .align 1 .b8 _ZN34_INTERNAL_24febdbd_4_k_cu_272fa6d04cuda3std6ranges3__45__cpo3endE[1];
.global .align 1 .b8 _ZN34_INTERNAL_24febdbd_4_k_cu_272fa6d04cuda3std6ranges3__45__cpo6cbeginE[1];
.global .align 1 .b8 _ZN34_INTERNAL_24febdbd_4_k_cu_272fa6d04cuda3std6ranges3__45__cpo4cendE[1];
.global .align 1 .b8 _ZN34_INTERNAL_24febdbd_4_k_cu_272fa6d04cuda3std6ranges3__45__cpo7advanceE[1];
.global .align 1 .b8 _ZN34_INTERNAL_24febdbd_4_k_cu_272fa6d04cuda3std6ranges3__45__cpo9iter_swapE[1];
.global .align 1 .b8 _ZN34_INTERNAL_24febdbd_4_k_cu_272fa6d04cuda3std6ranges3__45__cpo4nextE[1];
.global .align 1 .b8 _ZN34_INTERNAL_24febdbd_4_k_cu_272fa6d04cuda3std6ranges3__45__cpo4prevE[1];
.global .align 1 .b8 _ZN34_INTERNAL_24febdbd_4_k_cu_272fa6d04cuda3std6ranges3__45__cpo4dataE[1];
.global .align 1 .b8 _ZN34_INTERNAL_24febdbd_4_k_cu_272fa6d04cuda3std6ranges3__45__cpo5cdataE[1];
.global .align 1 .b8 _ZN34_INTERNAL_24febdbd_4_k_cu_272fa6d04cuda3std6ranges3__45__cpo4sizeE[1];
.global .align 1 .b8 _ZN34_INTERNAL_24febdbd_4_k_cu_272fa6d04cuda3std6ranges3__45__cpo5ssizeE[1];
.global .align 1 .b8 _ZN34_INTERNAL_24febdbd_4_k_cu_272fa6d04cuda3std6ranges3__45__cpo8distanceE[1];
.global .align 1 .b8 _ZN34_INTERNAL_24febdbd_4_k_cu_272fa6d06thrust24THRUST_300001_SM_1000_NS8cuda_cub3parE[1];
.global .align 1 .b8 _ZN34_INTERNAL_24febdbd_4_k_cu_272fa6d06thrust24THRUST_300001_SM_1000_NS8cuda_cub10par_nosyncE[1];
.global .align 1 .b8 _ZN34_INTERNAL_24febdbd_4_k_cu_272fa6d06thrust24THRUST_300001_SM_1000_NS6system6detail10sequential3seqE[1];
.global .align 1 .b8 _ZN34_INTERNAL_24febdbd_4_k_cu_272fa6d06thrust24THRUST_300001_SM_1000_NS6system3cpp3parE[1];
.global .align 1 .b8 _ZN34_INTERNAL_24febdbd_4_k_cu_272fa6d06thrust24THRUST_300001_SM_1000_NS12placeholders2_1E[1];
.global .align 1 .b8 _ZN34_INTERNAL_24febdbd_4_k_cu_272fa6d06thrust24THRUST_300001_SM_1000_NS12placeholders2_2E[1];
.global .align 1 .b8 _ZN34_INTERNAL_24febdbd_4_k_cu_272fa6d06thrust24THRUST_300001_SM_1000_NS12placeholders2_3E[1];
.global .align 1 .b8 _ZN34_INTERNAL_24febdbd_4_k_cu_272fa6d06thrust24THRUST_300001_SM_1000_NS12placeholders2_4E[1];
.global .align 1 .b8 _ZN34_INTERNAL_24febdbd_4_k_cu_272fa6d06thrust24THRUST_300001_SM_1000_NS12placeholders2_5E[1];
.global .align 1 .b8 _ZN34_INTERNAL_24febdbd_4_k_cu_272fa6d06thrust24THRUST_300001_SM_1000_NS12placeholders2_6E[1];
.global .align 1 .b8 _ZN34_INTERNAL_24febdbd_4_k_cu_272fa6d06thrust24THRUST_300001_SM_1000_NS12placeholders2_7E[1];
.global .align 1 .b8 _ZN34_INTERNAL_24febdbd_4_k_cu_272fa6d06thrust24THRUST_300001_SM_1000_NS12placeholders2_8E[1];
.global .align 1 .b8 _ZN34_INTERNAL_24febdbd_4_k_cu_272fa6d06thrust24THRUST_300001_SM_1000_NS12placeholders2_9E[1];
.global .align 1 .b8 _ZN34_INTERNAL_24febdbd_4_k_cu_272fa6d06thrust24THRUST_300001_SM_1000_NS12placeholders3_10E[1];
.global .align 1 .b8 _ZN34_INTERNAL_24febdbd_4_k_cu_272fa6d06thrust24THRUST_300001_SM_1000_NS3seqE[1];
.global .align 1 .b8 _ZN34_INTERNAL_24febdbd_4_k_cu_272fa6d06thrust24THRUST_300001_SM_1000_NS6deviceE[1];

.visible .entry _ZN3cub18CUB_300001_SM_10006detail11EmptyKernelIvEEvv()
{


	ret;

}
	// .globl	_ZN3cub18CUB_300001_SM_10006detail10merge_sort30DeviceMergeSortBlockSortKernelINS2_10policy_hubIN6thrust24THRUST_300001_SM_1000_NS6detail15normal_iteratorINS6_10device_ptrI4edgeEEEEE9Policy600ESC_PNS0_8NullTypeESC_SG_j8cmpStrucSA_SF_EEvbT0_T1_T2_T3_T4_PT6_PT7_T5_NS1_7vsmem_tE
.visible .entry _ZN3cub18CUB_300001_SM_10006detail10merge_sort30DeviceMergeSortBlockSortKernelINS2_10policy_hubIN6thrust24THRUST_300001_SM_1000_NS6detail15normal_iteratorINS6_10device_ptrI4edgeEEEEE9Policy600ESC_PNS0_8NullTypeESC_SG_j8cmpStrucSA_SF_EEvbT0_T1_T2_T3_T4_PT6_PT7_T5_NS1_7vsmem_tE(
	.param .u8 _ZN3cub18CUB_300001_SM_10006detail10merge_sort30DeviceMergeSortBlockSortKernelINS2_10policy_hubIN6thrust24THRUST_300001_SM_1000_NS6detail15normal_iteratorINS6_10device_ptrI4edgeEEEEE9Policy600ESC_PNS0_8NullTypeESC_SG_j8cmpStrucSA_SF_EEvbT0_T1_T2_T3_T4_PT6_PT7_T5_NS1_7vsmem_tE_param_0,
	.param .align 8 .b8 _ZN3cub18CUB_300001_SM_10006detail10merge_sort30DeviceMergeSortBlockSortKernelINS2_10policy_hubIN6thrust24THRUST_300001_SM_1000_NS6detail15normal_iteratorINS6_10device_ptrI4edgeEEEEE9Policy600ESC_PNS0_8NullTypeESC_SG_j8cmpStrucSA_SF_EEvbT0_T1_T2_T3_T4_PT6_PT7_T5_NS1_7vsmem_tE_param_1[8],
	.param .u64 .ptr .align 1 _ZN3cub18CUB_300001_SM_10006detail10merge_sort30DeviceMergeSortBlockSortKernelINS2_10policy_hubIN6thrust24THRUST_300001_SM_1000_NS6detail15normal_iteratorINS6_10device_ptrI4edgeEEEEE9Policy600ESC_PNS0_8NullTypeESC_SG_j8cmpStrucSA_SF_EEvbT0_T1_T2_T3_T4_PT6_PT7_T5_NS1_7vsmem_tE_param_2,
	.param .align 8 .b8 _ZN3cub18CUB_300001_SM_10006detail10merge_sort30DeviceMergeSortBlockSortKernelINS2_10policy_hubIN6thrust24THRUST_300001_SM_1000_NS6detail15normal_iteratorINS6_10device_ptrI4edgeEEEEE9Policy600ESC_PNS0_8NullTypeESC_SG_j8cmpStrucSA_SF_EEvbT0_T1_T2_T3_T4_PT6_PT7_T5_NS1_7vsmem_tE_param_3[8],
	.param .u64 .ptr .align 1 _ZN3cub18CUB_300001_SM_10006detail10merge_sort30DeviceMergeSortBlockSortKernelINS2_10policy_hubIN6thrust24THRUST_300001_SM_1000_NS6detail15normal_iteratorINS6_10device_ptrI4edgeEEEEE9Policy600ESC_PNS0_8NullTypeESC_SG_j8cmpStrucSA_SF_EEvbT0_T1_T2_T3_T4_PT6_PT7_T5_NS1_7vsmem_tE_param_4,
	.param .u32 _ZN3cub18CUB_300001_SM_10006detail10merge_sort30DeviceMergeSortBlockSortKernelINS2_10policy_hubIN6thrust24THRUST_300001_SM_1000_NS6detail15normal_iteratorINS6_10device_ptrI4edgeEEEEE9Policy600ESC_PNS0_8NullTypeESC_SG_j8cmpStrucSA_SF_EEvbT0_T1_T2_T3_T4_PT6_PT7_T5_NS1_7vsmem_tE_param_5,
	.param .u64 .ptr .align 1 _ZN3cub18CUB_300001_SM_10006detail10merge_sort30DeviceMergeSortBlockSortKernelINS2_10policy_hubIN6thrust24THRUST_300001_SM_1000_NS6detail15normal_iteratorINS6_10device_ptrI4edgeEEEEE9Policy600ESC_PNS0_8NullTypeESC_SG_j8cmpStrucSA_SF_EEvbT0_T1_T2_T3_T4_PT6_PT7_T5_NS1_7vsmem_tE_param_6,
	.param .u64 .ptr .align 1 _ZN3cub18CUB_300001_SM_10006detail10merge_sort30DeviceMergeSortBlockSortKernelINS2_10policy_hubIN6thrust24THRUST_300001_SM_1000_NS6detail15normal_iteratorINS6_10device_ptrI4edgeEEEEE9Policy600ESC_PNS0_8NullTypeESC_SG_j8cmpStrucSA_SF_EEvbT0_T1_T2_T3_T4_PT6_PT7_T5_NS1_7vsmem_tE_param_7,
	.param .align 1 .b8 _ZN3cub18CUB_300001_SM_10006detail10merge_sort30DeviceMergeSortBlockSortKernelINS2_10policy_hubIN6thrust24THRUST_300001_SM_1000_NS6detail15normal_iteratorINS6_10device_ptrI4edgeEEEEE9Policy600ESC_PNS0_8NullTypeESC_SG_j8cmpStrucSA_SF_EEvbT0_T1_T2_T3_T4_PT6_PT7_T5_NS1_7vsmem_tE_param_8[1],
	.param .align 8 .b8 _ZN3cub18CUB_300001_SM_10006detail10merge_sort30DeviceMergeSortBlockSortKernelINS2_10policy_hubIN6thrust24THRUST_300001_SM_1000_NS6detail15normal_iteratorINS6_10device_ptrI4edgeEEEEE9Policy600ESC_PNS0_8NullTypeESC_SG_j8cmpStrucSA_SF_EEvbT0_T1_T2_T3_T4_PT6_PT7_T5_NS1_7vsmem_tE_param_9[8]
)
.maxntid 256
{
	.reg .pred 	%p<436>;
	.reg .b16 	%rs<4>;
	.reg .b32 	%r<1443>;
	.reg .b64 	%rd<36>;
	// demoted variable
	.shared .align 16 .b8 _ZZN3cub18CUB_300001_SM_10006detail10merge_sort30DeviceMergeSortBlockSortKernelINS2_10policy_hubIN6thrust24THRUST_300001_SM_1000_NS6detail15normal_iteratorINS6_10device_ptrI4edgeEEEEE9Policy600ESC_PNS0_8NullTypeESC_SG_j8cmpStrucSA_SF_EEvbT0_T1_T2_T3_T4_PT6_PT7_T5_NS1_7vsmem_tEE19static_temp_storage[16912];
	ld.param.u64 	%rd8, [_ZN3cub18CUB_300001_SM_10006detail10merge_sort30DeviceMergeSortBlockSortKernelINS2_10policy_hubIN6thrust24THRUST_300001_SM_1000_NS6detail15normal_iteratorINS6_10device_ptrI4edgeEEEEE9Policy600ESC_PNS0_8NullTypeESC_SG_j8cmpStrucSA_SF_EEvbT0_T1_T2_T3_T4_PT6_PT7_T5_NS1_7vsmem_tE_param_3];
	ld.param.u64 	%rd9, [_ZN3cub18CUB_300001_SM_10006detail10merge_sort30DeviceMergeSortBlockSortKernelINS2_10policy_hubIN6thrust24THRUST_300001_SM_1000_NS6detail15normal_iteratorINS6_10device_ptrI4edgeEEEEE9Policy600ESC_PNS0_8NullTypeESC_SG_j8cmpStrucSA_SF_EEvbT0_T1_T2_T3_T4_PT6_PT7_T5_NS1_7vsmem_tE_param_1];
	ld.param.u32 	%r665, [_ZN3cub18CUB_300001_SM_10006detail10merge_sort30DeviceMergeSortBlockSortKernelINS2_10policy_hubIN6thrust24THRUST_300001_SM_1000_NS6detail15normal_iteratorINS6_10device_ptrI4edgeEEEEE9Policy600ESC_PNS0_8NullTypeESC_SG_j8cmpStrucSA_SF_EEvbT0_T1_T2_T3_T4_PT6_PT7_T5_NS1_7vsmem_tE_param_5];
	cvta.to.global.u64 	%rd1, %rd9;
	cvta.to.global.u64 	%rd2, %rd8;
	mov.u32 	%r666, %ctaid.x;
	mov.u32 	%r667, %nctaid.x;
	shl.b32 	%r1, %r666, 11;
	add.s32 	%r668, %r667, -1;
	setp.ge.u32 	%p37, %r666, %r668;
	@%p37 bra 	$L__BB1_168;
	// begin inline asm
	griddepcontrol.wait;
	// end inline asm
	cvt.u64.u32 	%rd22, %r1;
	mov.u32 	%r2, %tid.x;
	and.b32  	%r3, %r2, 31;
	shl.b32 	%r868, %r2, 3;
	and.b32  	%r4, %r868, 7936;
	or.b32  	%r869, %r4, %r3;
	cvt.u64.u32 	%rd23, %r869;
	add.s64 	%rd3, %rd23, %rd22;
	shl.b64 	%rd24, %rd3, 3;
	add.s64 	%rd25, %rd1, %rd24;
	ld.global.u32 	%r870, [%rd25];
	ld.global.u32 	%r871, [%rd25+4];
	ld.global.u32 	%r872, [%rd25+256];
	ld.global.u32 	%r873, [%rd25+260];
	ld.global.u32 	%r874, [%rd25+512];
	ld.global.u32 	%r875, [%rd25+516];
	ld.global.u32 	%r876, [%rd25+768];
	ld.global.u32 	%r877, [%rd25+772];
	ld.global.u32 	%r878, [%rd25+1024];
	ld.global.u32 	%r879, [%rd25+1028];
	ld.global.u32 	%r880, [%rd25+1280];
	ld.global.u32 	%r881, [%rd25+1284];
	ld.global.u32 	%r882, [%rd25+1536];
	ld.global.u32 	%r883, [%rd25+1540];
	ld.global.u32 	%r884, [%rd25+1792];
	ld.global.u32 	%r885, [%rd25+1796];
	// begin inline asm
	mov.u32 %r867, %laneid;
	// end inline asm
	add.s32 	%r886, %r867, %r4;
	shr.s32 	%r887, %r886, 5;
	add.s32 	%r888, %r887, %r886;
	shl.b32 	%r889, %r888, 3;
	mov.u32 	%r890, _ZZN3cub18CUB_300001_SM_10006detail10merge_sort30DeviceMergeSortBlockSortKernelINS2_10policy_hubIN6thrust24THRUST_300001_SM_1000_NS6detail15normal_iteratorINS6_10device_ptrI4edgeEEEEE9Policy600ESC_PNS0_8NullTypeESC_SG_j8cmpStrucSA_SF_EEvbT0_T1_T2_T3_T4_PT6_PT7_T5_NS1_7vsmem_tEE19static_temp_storage;
	add.s32 	%r5, %r890, %r889;
	st.shared.v2.u32 	[%r5], {%r870, %r871};
	add.s32 	%r891, %r886, 32;
	shr.s32 	%r892, %r891, 5;
	add.s32 	%r893, %r892, %r886;
	shl.b32 	%r894, %r893, 3;
	add.s32 	%r6, %r890, %r894;
	st.shared.v2.u32 	[%r6+256], {%r872, %r873};
	add.s32 	%r895, %r886, 64;
	shr.s32 	%r896, %r895, 5;
	add.s32 	%r897, %r896, %r886;
	shl.b32 	%r898, %r897, 3;
	add.s32 	%r7, %r890, %r898;
	st.shared.v2.u32 	[%r7+512], {%r874, %r875};
	add.s32 	%r899, %r886, 96;
	shr.s32 	%r900, %r899, 5;
	add.s32 	%r901, %r900, %r886;
	shl.b32 	%r902, %r901, 3;
	add.s32 	%r8, %r890, %r902;
	st.shared.v2.u32 	[%r8+768], {%r876, %r877};
	add.s32 	%r903, %r886, 128;
	shr.s32 	%r904, %r903, 5;
	add.s32 	%r905, %r904, %r886;
	shl.b32 	%r906, %r905, 3;
	add.s32 	%r9, %r890, %r906;
	st.shared.v2.u32 	[%r9+1024], {%r878, %r879};
	add.s32 	%r907, %r886, 160;
	shr.s32 	%r908, %r907, 5;
	add.s32 	%r909, %r908, %r886;
	shl.b32 	%r910, %r909, 3;
	add.s32 	%r10, %r890, %r910;
	st.shared.v2.u32 	[%r10+1280], {%r880, %r881};
	add.s32 	%r911, %r886, 192;
	shr.s32 	%r912, %r911, 5;
	add.s32 	%r913, %r912, %r886;
	shl.b32 	%r914, %r913, 3;
	add.s32 	%r11, %r890, %r914;
	st.shared.v2.u32 	[%r11+1536], {%r882, %r883};
	add.s32 	%r915, %r886, 224;
	shr.s32 	%r916, %r915, 5;
	add.s32 	%r917, %r916, %r886;
	shl.b32 	%r918, %r917, 3;
	add.s32 	%r12, %r890, %r918;
	st.shared.v2.u32 	[%r12+1792], {%r884, %r885};
	bar.warp.sync 	-1;
	mad.lo.s32 	%r919, %r867, 7, %r886;
	shr.s32 	%r920, %r919, 5;
	add.s32 	%r921, %r920, %r919;
	shl.b32 	%r922, %r921, 3;
	add.s32 	%r13, %r890, %r922;
	ld.shared.v2.u32 	{%r1102, %r1101}, [%r13];
	add.s32 	%r923, %r919, 1;
	shr.s32 	%r924, %r923, 5;
	add.s32 	%r925, %r924, %r919;
	shl.b32 	%r926, %r925, 3;
	add.s32 	%r16, %r890, %r926;
	ld.shared.v2.u32 	{%r17, %r18}, [%r16+8];
	add.s32 	%r927, %r919, 2;
	shr.s32 	%r928, %r927, 5;
	add.s32 	%r929, %r928, %r919;
	shl.b32 	%r930, %r929, 3;
	add.s32 	%r19, %r890, %r930;
	ld.shared.v2.u32 	{%r1078, %r1077}, [%r19+16];
	add.s32 	%r931, %r919, 3;
	shr.s32 	%r932, %r931, 5;
	add.s32 	%r933, %r932, %r919;
	shl.b32 	%r934, %r933, 3;
	add.s32 	%r22, %r890, %r934;
	ld.shared.v2.u32 	{%r23, %r24}, [%r22+24];
	add.s32 	%r935, %r919, 4;
	shr.s32 	%r936, %r935, 5;
	add.s32 	%r937, %r936, %r919;
	shl.b32 	%r938, %r937, 3;
	add.s32 	%r25, %r890, %r938;
	ld.shared.v2.u32 	{%r1082, %r1081}, [%r25+32];
	add.s32 	%r939, %r919, 5;
	shr.s32 	%r940, %r939, 5;
	add.s32 	%r941, %r940, %r919;
	shl.b32 	%r942, %r941, 3;
	add.s32 	%r28, %r890, %r942;
	ld.shared.v2.u32 	{%r29, %r30}, [%r28+40];
	add.s32 	%r943, %r919, 6;
	shr.s32 	%r944, %r943, 5;
	add.s32 	%r945, %r944, %r919;
	shl.b32 	%r946, %r945, 3;
	add.s32 	%r31, %r890, %r946;
	ld.shared.v2.u32 	{%r1086, %r1085}, [%r31+48];
	add.s32 	%r947, %r919, 7;
	shr.s32 	%r948, %r947, 5;
	add.s32 	%r949, %r948, %r919;
	shl.b32 	%r950, %r949, 3;
	add.s32 	%r34, %r890, %r950;
	ld.shared.v2.u32 	{%r35, %r36}, [%r34+56];
	bar.sync 	0;
	// begin inline asm
	griddepcontrol.launch_dependents;
	// end inline asm
	setp.lt.s32 	%p254, %r17, %r1102;
	@%p254 bra 	$L__BB1_4;
	setp.ne.s32 	%p255, %r17, %r1102;
	mov.u32 	%r1089, %r18;
	mov.u32 	%r1072, %r17;
	@%p255 bra 	$L__BB1_5;
	setp.ge.s32 	%p256, %r18, %r1101;
	mov.u32 	%r1072, %r1102;
	@%p256 bra 	$L__BB1_5;
$L__BB1_4:
	mov.u32 	%r1089, %r1101;
	mov.u32 	%r1072, %r1102;
	mov.u32 	%r1101, %r18;
	mov.u32 	%r1102, %r17;
$L__BB1_5:
	setp.lt.s32 	%p257, %r23, %r1078;
	@%p257 bra 	$L__BB1_8;
	setp.ne.s32 	%p258, %r23, %r1078;
	mov.u32 	%r1093, %r24;
	mov.u32 	%r1076, %r23;
	@%p258 bra 	$L__BB1_9;
	setp.ge.s32 	%p259, %r24, %r1077;
	mov.u32 	%r1076, %r1078;
	@%p259 bra 	$L__BB1_9;
$L__BB1_8:
	mov.u32 	%r1093, %r1077;
	mov.u32 	%r1076, %r1078;
	mov.u32 	%r1077, %r24;
	mov.u32 	%r1078, %r23;
$L__BB1_9:
	setp.lt.s32 	%p260, %r29, %r1082;
	@%p260 bra 	$L__BB1_12;
	setp.ne.s32 	%p261, %r29, %r1082;
	mov.u32 	%r1097, %r30;
	mov.u32 	%r1080, %r29;
	@%p261 bra 	$L__BB1_13;
	setp.ge.s32 	%p262, %r30, %r1081;
	mov.u32 	%r1080, %r1082;
	@%p262 bra 	$L__BB1_13;
$L__BB1_12:
	mov.u32 	%r1097, %r1081;
	mov.u32 	%r1080, %r1082;
	mov.u32 	%r1081, %r30;
	mov.u32 	%r1082, %r29;
$L__BB1_13:
	setp.lt.s32 	%p263, %r35, %r1086;
	@%p263 bra 	$L__BB1_16;
	setp.ne.s32 	%p264, %r35, %r1086;
	mov.u32 	%r1083, %r36;
	mov.u32 	%r1084, %r35;
	@%p264 bra 	$L__BB1_17;
	setp.ge.s32 	%p265, %r36, %r1085;
	mov.u32 	%r1084, %r1086;
	@%p265 bra 	$L__BB1_17;
$L__BB1_16:
	mov.u32 	%r1083, %r1085;
	mov.u32 	%r1084, %r1086;
	mov.u32 	%r1085, %r36;
	mov.u32 	%r1086, %r35;
$L__BB1_17:
	setp.lt.s32 	%p266, %r1078, %r1072;
	@%p266 bra 	$L__BB1_20;
	setp.ne.s32 	%p267, %r1078, %r1072;
	mov.u32 	%r1105, %r1077;
	mov.u32 	%r1088, %r1078;
	@%p267 bra 	$L__BB1_21;
	setp.ge.s32 	%p268, %r1077, %r1089;
	mov.u32 	%r1088, %r1072;
	@%p268 bra 	$L__BB1_21;
$L__BB1_20:
	mov.u32 	%r1105, %r1089;
	mov.u32 	%r1088, %r1072;
	mov.u32 	%r1089, %r1077;
	mov.u32 	%r1072, %r1078;
$L__BB1_21:
	setp.lt.s32 	%p269, %r1082, %r1076;
	@%p269 bra 	$L__BB1_24;
	setp.ne.s32 	%p270, %r1082, %r1076;
	mov.u32 	%r1109, %r1081;
	mov.u32 	%r1092, %r1082;
	@%p270 bra 	$L__BB1_25;
	setp.ge.s32 	%p271, %r1081, %r1093;
	mov.u32 	%r1092, %r1076;
	@%p271 bra 	$L__BB1_25;
$L__BB1_24:
	mov.u32 	%r1109, %r1093;
	mov.u32 	%r1092, %r1076;
	mov.u32 	%r1093, %r1081;
	mov.u32 	%r1076, %r1082;
$L__BB1_25:
	setp.lt.s32 	%p272, %r1086, %r1080;
	@%p272 bra 	$L__BB1_28;
	setp.ne.s32 	%p273, %r1086, %r1080;
	mov.u32 	%r1113, %r1085;
	mov.u32 	%r1096, %r1086;
	@%p273 bra 	$L__BB1_29;
	setp.ge.s32 	%p274, %r1085, %r1097;
	mov.u32 	%r1096, %r1080;
	@%p274 bra 	$L__BB1_29;
$L__BB1_28:
	mov.u32 	%r1113, %r1097;
	mov.u32 	%r1096, %r1080;
	mov.u32 	%r1097, %r1085;
	mov.u32 	%r1080, %r1086;
$L__BB1_29:
	setp.lt.s32 	%p275, %r1072, %r1102;
	@%p275 bra 	$L__BB1_32;
	setp.ne.s32 	%p276, %r1072, %r1102;
	mov.u32 	%r1117, %r1089;
	mov.u32 	%r1100, %r1072;
	@%p276 bra 	$L__BB1_33;
	setp.ge.s32 	%p277, %r1089, %r1101;
	mov.u32 	%r1100, %r1102;
	@%p277 bra 	$L__BB1_33;
$L__BB1_32:
	mov.u32 	%r1117, %r1101;
	mov.u32 	%r1100, %r1102;
	mov.u32 	%r1101, %r1089;
	mov.u32 	%r1102, %r1072;
$L__BB1_33:
	setp.lt.s32 	%p278, %r1076, %r1088;
	@%p278 bra 	$L__BB1_36;
	setp.ne.s32 	%p279, %r1076, %r1088;
	mov.u32 	%r1121, %r1093;
	mov.u32 	%r1104, %r1076;
	@%p279 bra 	$L__BB1_37;
	setp.ge.s32 	%p280, %r1093, %r1105;
	mov.u32 	%r1104, %r1088;
	@%p280 bra 	$L__BB1_37;
$L__BB1_36:
	mov.u32 	%r1121, %r1105;
	mov.u32 	%r1104, %r1088;
	mov.u32 	%r1105, %r1093;
	mov.u32 	%r1088, %r1076;
$L__BB1_37:
	setp.lt.s32 	%p281, %r1080, %r1092;
	@%p281 bra 	$L__BB1_40;
	setp.ne.s32 	%p282, %r1080, %r1092;
	mov.u32 	%r1125, %r1097;
	mov.u32 	%r1108, %r1080;
	@%p282 bra 	$L__BB1_41;
	setp.ge.s32 	%p283, %r1097, %r1109;
	mov.u32 	%r1108, %r1092;
	@%p283 bra 	$L__BB1_41;
$L__BB1_40:
	mov.u32 	%r1125, %r1109;
	mov.u32 	%r1108, %r1092;
	mov.u32 	%r1109, %r1097;
	mov.u32 	%r1092, %r1080;
$L__BB1_41:
	setp.lt.s32 	%p284, %r1084, %r1096;
	@%p284 bra 	$L__BB1_44;
	setp.ne.s32 	%p285, %r1084, %r1096;
	mov.u32 	%r1111, %r1083;
	mov.u32 	%r1112, %r1084;
	mov.u32 	%r1114, %r1096;
	@%p285 bra 	$L__BB1_45;
	setp.ge.s32 	%p286, %r1083, %r1113;
	mov.u32 	%r1114, %r1084;
	@%p286 bra 	$L__BB1_45;
$L__BB1_44:
	mov.u32 	%r1111, %r1113;
	mov.u32 	%r1112, %r1096;
	mov.u32 	%r1113, %r1083;
	mov.u32 	%r1114, %r1084;
$L__BB1_45:
	setp.lt.s32 	%p287, %r1088, %r1100;
	@%p287 bra 	$L__BB1_48;
	setp.ne.s32 	%p288, %r1088, %r1100;
	mov.u32 	%r1133, %r1105;
	mov.u32 	%r1116, %r1088;
	@%p288 bra 	$L__BB1_49;
	setp.ge.s32 	%p289, %r1105, %r1117;
	mov.u32 	%r1116, %r1100;
	@%p289 bra 	$L__BB1_49;
$L__BB1_48:
	mov.u32 	%r1133, %r1117;
	mov.u32 	%r1116, %r1100;
	mov.u32 	%r1117, %r1105;
	mov.u32 	%r1100, %r1088;
$L__BB1_49:
	setp.lt.s32 	%p290, %r1092, %r1104;
	@%p290 bra 	$L__BB1_52;
	setp.ne.s32 	%p291, %r1092, %r1104;
	mov.u32 	%r1137, %r1109;
	mov.u32 	%r1120, %r1092;
	@%p291 bra 	$L__BB1_53;
	setp.ge.s32 	%p292, %r1109, %r1121;
	mov.u32 	%r1120, %r1104;
	@%p292 bra 	$L__BB1_53;
$L__BB1_52:
	mov.u32 	%r1137, %r1121;
	mov.u32 	%r1120, %r1104;
	mov.u32 	%r1121, %r1109;
	mov.u32 	%r1104, %r1092;
$L__BB1_53:
	setp.lt.s32 	%p293, %r1114, %r1108;
	@%p293 bra 	$L__BB1_56;
	setp.ne.s32 	%p294, %r1114, %r1108;
	mov.u32 	%r1141, %r1113;
	mov.u32 	%r1124, %r1114;
	@%p294 bra 	$L__BB1_57;
	setp.ge.s32 	%p295, %r1113, %r1125;
	mov.u32 	%r1124, %r1108;
	@%p295 bra 	$L__BB1_57;
$L__BB1_56:
	mov.u32 	%r1141, %r1125;
	mov.u32 	%r1124, %r1108;
	mov.u32 	%r1125, %r1113;
	mov.u32 	%r1108, %r1114;
$L__BB1_57:
	setp.lt.s32 	%p296, %r1100, %r1102;
	@%p296 bra 	$L__BB1_60;
	setp.ne.s32 	%p297, %r1100, %r1102;
	mov.u32 	%r1145, %r1117;
	mov.u32 	%r1128, %r1100;
	@%p297 bra 	$L__BB1_61;
	setp.ge.s32 	%p298, %r1117, %r1101;
	mov.u32 	%r1128, %r1102;
	@%p298 bra 	$L__BB1_61;
$L__BB1_60:
	mov.u32 	%r1145, %r1101;
	mov.u32 	%r1128, %r1102;
	mov.u32 	%r1101, %r1117;
	mov.u32 	%r1102, %r1100;
$L__BB1_61:
	setp.lt.s32 	%p299, %r1104, %r1116;
	@%p299 bra 	$L__BB1_64;
	setp.ne.s32 	%p300, %r1104, %r1116;
	mov.u32 	%r1149, %r1121;
	mov.u32 	%r1132, %r1104;
	@%p300 bra 	$L__BB1_65;
	setp.ge.s32 	%p301, %r1121, %r1133;
	mov.u32 	%r1132, %r1116;
	@%p301 bra 	$L__BB1_65;
$L__BB1_64:
	mov.u32 	%r1149, %r1133;
	mov.u32 	%r1132, %r1116;
	mov.u32 	%r1133, %r1121;
	mov.u32 	%r1116, %r1104;
$L__BB1_65:
	setp.lt.s32 	%p302, %r1108, %r1120;
	@%p302 bra 	$L__BB1_68;
	setp.ne.s32 	%p303, %r1108, %r1120;
	mov.u32 	%r1153, %r1125;
	mov.u32 	%r1136, %r1108;
	@%p303 bra 	$L__BB1_69;
	setp.ge.s32 	%p304, %r1125, %r1137;
	mov.u32 	%r1136, %r1120;
	@%p304 bra 	$L__BB1_69;
$L__BB1_68:
	mov.u32 	%r1153, %r1137;
	mov.u32 	%r1136, %r1120;
	mov.u32 	%r1137, %r1125;
	mov.u32 	%r1120, %r1108;
$L__BB1_69:
	setp.lt.s32 	%p305, %r1112, %r1124;
	@%p305 bra 	$L__BB1_72;
	setp.ne.s32 	%p306, %r1112, %r1124;
	mov.u32 	%r1139, %r1111;
	mov.u32 	%r1140, %r1112;
	mov.u32 	%r1142, %r1124;
	@%p306 bra 	$L__BB1_73;
	setp.ge.s32 	%p307, %r1111, %r1141;
	mov.u32 	%r1142, %r1112;
	@%p307 bra 	$L__BB1_73;
$L__BB1_72:
	mov.u32 	%r1139, %r1141;
	mov.u32 	%r1140, %r1124;
	mov.u32 	%r1141, %r1111;
	mov.u32 	%r1142, %r1112;
$L__BB1_73:
	setp.lt.s32 	%p308, %r1116, %r1128;
	@%p308 bra 	$L__BB1_76;
	setp.ne.s32 	%p309, %r1116, %r1128;
	mov.u32 	%r1161, %r1133;
	mov.u32 	%r1144, %r1116;
	@%p309 bra 	$L__BB1_77;
	setp.ge.s32 	%p310, %r1133, %r1145;
	mov.u32 	%r1144, %r1128;
	@%p310 bra 	$L__BB1_77;
$L__BB1_76:
	mov.u32 	%r1161, %r1145;
	mov.u32 	%r1144, %r1128;
	mov.u32 	%r1145, %r1133;
	mov.u32 	%r1128, %r1116;
$L__BB1_77:
	setp.lt.s32 	%p311, %r1120, %r1132;
	@%p311 bra 	$L__BB1_80;
	setp.ne.s32 	%p312, %r1120, %r1132;
	mov.u32 	%r1165, %r1137;
	mov.u32 	%r1148, %r1120;
	@%p312 bra 	$L__BB1_81;
	setp.ge.s32 	%p313, %r1137, %r1149;
	mov.u32 	%r1148, %r1132;
	@%p313 bra 	$L__BB1_81;
$L__BB1_80:
	mov.u32 	%r1165, %r1149;
	mov.u32 	%r1148, %r1132;
	mov.u32 	%r1149, %r1137;
	mov.u32 	%r1132, %r1120;
$L__BB1_81:
	setp.lt.s32 	%p314, %r1142, %r1136;
	@%p314 bra 	$L__BB1_84;
	setp.ne.s32 	%p315, %r1142, %r1136;
	mov.u32 	%r1169, %r1141;
	mov.u32 	%r1152, %r1142;
	@%p315 bra 	$L__BB1_85;
	setp.ge.s32 	%p316, %r1141, %r1153;
	mov.u32 	%r1152, %r1136;
	@%p316 bra 	$L__BB1_85;
$L__BB1_84:
	mov.u32 	%r1169, %r1153;
	mov.u32 	%r1152, %r1136;
	mov.u32 	%r1153, %r1141;
	mov.u32 	%r1136, %r1142;
$L__BB1_85:
	setp.lt.s32 	%p317, %r1128, %r1102;
	@%p317 bra 	$L__BB1_88;
	setp.ne.s32 	%p318, %r1128, %r1102;
	mov.u32 	%r1195, %r1145;
	mov.u32 	%r1196, %r1128;
	@%p318 bra 	$L__BB1_89;
	setp.ge.s32 	%p319, %r1145, %r1101;
	mov.u32 	%r1196, %r1102;
	@%p319 bra 	$L__BB1_89;
$L__BB1_88:
	mov.u32 	%r1195, %r1101;
	mov.u32 	%r1196, %r1102;
	mov.u32 	%r1101, %r1145;
	mov.u32 	%r1102, %r1128;
$L__BB1_89:
	setp.lt.s32 	%p320, %r1132, %r1144;
	@%p320 bra 	$L__BB1_92;
	setp.ne.s32 	%p321, %r1132, %r1144;
	mov.u32 	%r1191, %r1149;
	mov.u32 	%r1192, %r1132;
	@%p321 bra 	$L__BB1_93;
	setp.ge.s32 	%p322, %r1149, %r1161;
	mov.u32 	%r1192, %r1144;
	@%p322 bra 	$L__BB1_93;
$L__BB1_92:
	mov.u32 	%r1191, %r1161;
	mov.u32 	%r1192, %r1144;
	mov.u32 	%r1161, %r1149;
	mov.u32 	%r1144, %r1132;
$L__BB1_93:
	setp.lt.s32 	%p323, %r1136, %r1148;
	@%p323 bra 	$L__BB1_96;
	setp.ne.s32 	%p324, %r1136, %r1148;
	mov.u32 	%r1187, %r1153;
	mov.u32 	%r1188, %r1136;
	@%p324 bra 	$L__BB1_97;
	setp.ge.s32 	%p325, %r1153, %r1165;
	mov.u32 	%r1188, %r1148;
	@%p325 bra 	$L__BB1_97;
$L__BB1_96:
	mov.u32 	%r1187, %r1165;
	mov.u32 	%r1188, %r1148;
	mov.u32 	%r1165, %r1153;
	mov.u32 	%r1148, %r1136;
$L__BB1_97:
	setp.lt.s32 	%p326, %r1140, %r1152;
	@%p326 bra 	$L__BB1_100;
	setp.ne.s32 	%p327, %r1140, %r1152;
	mov.u32 	%r1183, %r1139;
	mov.u32 	%r1184, %r1140;
	mov.u32 	%r1170, %r1152;
	@%p327 bra 	$L__BB1_101;
	setp.ge.s32 	%p328, %r1139, %r1169;
	mov.u32 	%r1170, %r1140;
	@%p328 bra 	$L__BB1_101;
$L__BB1_100:
	mov.u32 	%r1183, %r1169;
	mov.u32 	%r1184, %r1152;
	mov.u32 	%r1169, %r1139;
	mov.u32 	%r1170, %r1140;
$L__BB1_101:
	setp.lt.s32 	%p329, %r1144, %r1196;
	@%p329 bra 	$L__BB1_104;
	setp.ne.s32 	%p330, %r1144, %r1196;
	mov.u32 	%r1193, %r1161;
	mov.u32 	%r1194, %r1144;
	@%p330 bra 	$L__BB1_105;
	setp.ge.s32 	%p331, %r1161, %r1195;
	mov.u32 	%r1194, %r1196;
	@%p331 bra 	$L__BB1_105;
$L__BB1_104:
	mov.u32 	%r1193, %r1195;
	mov.u32 	%r1194, %r1196;
	mov.u32 	%r1195, %r1161;
	mov.u32 	%r1196, %r1144;
$L__BB1_105:
	setp.lt.s32 	%p332, %r1148, %r1192;
	@%p332 bra 	$L__BB1_108;
	setp.ne.s32 	%p333, %r1148, %r1192;
	mov.u32 	%r1189, %r1165;
	mov.u32 	%r1190, %r1148;
	@%p333 bra 	$L__BB1_109;
	setp.ge.s32 	%p334, %r1165, %r1191;
	mov.u32 	%r1190, %r1192;
	@%p334 bra 	$L__BB1_109;
$L__BB1_108:
	mov.u32 	%r1189, %r1191;
	mov.u32 	%r1190, %r1192;
	mov.u32 	%r1191, %r1165;
	mov.u32 	%r1192, %r1148;
$L__BB1_109:
	setp.lt.s32 	%p335, %r1170, %r1188;
	@%p335 bra 	$L__BB1_112;
	setp.ne.s32 	%p336, %r1170, %r1188;
	mov.u32 	%r1185, %r1169;
	mov.u32 	%r1186, %r1170;
	@%p336 bra 	$L__BB1_113;
	setp.ge.s32 	%p337, %r1169, %r1187;
	mov.u32 	%r1186, %r1188;
	@%p337 bra 	$L__BB1_113;
$L__BB1_112:
	mov.u32 	%r1185, %r1187;
	mov.u32 	%r1186, %r1188;
	mov.u32 	%r1187, %r1169;
	mov.u32 	%r1188, %r1170;
$L__BB1_113:
	mov.b32 	%r1199, 2;
	shl.b32 	%r953, %r2, 6;
$L__BB1_114:
	mov.u32 	%r165, %r1199;
	bar.sync 	0;
	add.s32 	%r952, %r165, -1;
	mov.u32 	%r954, _ZZN3cub18CUB_300001_SM_10006detail10merge_sort30DeviceMergeSortBlockSortKernelINS2_10policy_hubIN6thrust24THRUST_300001_SM_1000_NS6detail15normal_iteratorINS6_10device_ptrI4edgeEEEEE9Policy600ESC_PNS0_8NullTypeESC_SG_j8cmpStrucSA_SF_EEvbT0_T1_T2_T3_T4_PT6_PT7_T5_NS1_7vsmem_tEE19static_temp_storage;
	add.s32 	%r955, %r954, %r953;
	st.shared.v4.u32 	[%r955], {%r1102, %r1101, %r1196, %r1195};
	st.shared.v4.u32 	[%r955+16], {%r1194, %r1193, %r1192, %r1191};
	st.shared.v4.u32 	[%r955+32], {%r1190, %r1189, %r1188, %r1187};
	st.shared.v4.u32 	[%r955+48], {%r1186, %r1185, %r1184, %r1183};
	bar.sync 	0;
	neg.s32 	%r956, %r165;
	and.b32  	%r957, %r2, %r956;
	shl.b32 	%r958, %r957, 3;
	shl.b32 	%r959, %r165, 2;
	and.b32  	%r960, %r952, %r2;
	shl.b32 	%r961, %r960, 3;
	min.u32 	%r166, %r961, 2048;
	min.u32 	%r167, %r958, 2048;
	add.s32 	%r962, %r167, %r959;
	min.u32 	%r168, %r962, 2048;
	add.s32 	%r963, %r168, %r959;
	min.u32 	%r169, %r963, 2048;
	sub.s32 	%r964, %r168, %r167;
	sub.s32 	%r965, %r169, %r168;
	setp.lt.s32 	%p338, %r166, %r965;
	sub.s32 	%r966, %r166, %r965;
	selp.b32 	%r1202, 0, %r966, %p338;
	min.s32 	%r1200, %r964, %r166;
	setp.ge.s32 	%p339, %r1202, %r1200;
	@%p339 bra 	$L__BB1_119;
	add.s32 	%r172, %r168, %r166;
$L__BB1_116:
	sub.s32 	%r967, %r1200, %r1202;
	shr.u32 	%r968, %r967, 31;
	add.s32 	%r969, %r967, %r968;
	shr.s32 	%r970, %r969, 1;
	add.s32 	%r175, %r970, %r1202;
	add.s32 	%r971, %r175, %r167;
	shl.b32 	%r972, %r971, 3;
	add.s32 	%r176, %r954, %r972;
	ld.shared.u32 	%r177, [%r176];
	not.b32 	%r974, %r175;
	add.s32 	%r975, %r172, %r974;
	shl.b32 	%r976, %r975, 3;
	add.s32 	%r178, %r954, %r976;
	ld.shared.u32 	%r179, [%r178];
	setp.lt.s32 	%p341, %r179, %r177;
	mov.pred 	%p418, 0;
	@%p341 bra 	$L__BB1_118;
	ld.shared.u32 	%r977, [%r178+4];
	ld.shared.u32 	%r979, [%r176+4];
	setp.ne.s32 	%p342, %r179, %r177;
	setp.ge.s32 	%p343, %r977, %r979;
	or.pred  	%p418, %p342, %p343;
$L__BB1_118:
	add.s32 	%r981, %r175, 1;
	selp.b32 	%r1202, %r981, %r1202, %p418;
	selp.b32 	%r1200, %r1200, %r175, %p418;
	setp.lt.s32 	%p344, %r1202, %r1200;
	@%p344 bra 	$L__BB1_116;
$L__BB1_119:
	add.s32 	%r183, %r1202, %r167;
	add.s32 	%r982, %r168, %r166;
	sub.s32 	%r184, %r982, %r1202;
	shl.b32 	%r983, %r183, 3;
	add.s32 	%r185, %r954, %r983;
	ld.shared.v2.u32 	{%r1209, %r1210}, [%r185];
	shl.b32 	%r985, %r184, 3;
	add.s32 	%r188, %r954, %r985;
	ld.shared.v2.u32 	{%r1203, %r1204}, [%r188];
	setp.ge.s32 	%p346, %r184, %r169;
	mov.pred 	%p419, 0;
	@%p346 bra 	$L__BB1_122;
	setp.ge.s32 	%p348, %r183, %r168;
	setp.lt.s32 	%p349, %r1203, %r1209;
	or.pred  	%p350, %p348, %p349;
	mov.pred 	%p419, -1;
	@%p350 bra 	$L__BB1_122;
	setp.eq.s32 	%p351, %r1203, %r1209;
	setp.lt.s32 	%p352, %r1204, %r1210;
	and.pred  	%p419, %p351, %p352;
$L__BB1_122:
	selp.b32 	%r1101, %r1204, %r1210, %p419;
	selp.b32 	%r1102, %r1203, %r1209, %p419;
	selp.u32 	%r986, 1, 0, %p419;
	add.s32 	%r193, %r184, %r986;
	not.pred 	%p353, %p419;
	selp.u32 	%r987, 1, 0, %p353;
	add.s32 	%r194, %r183, %r987;
	@%p353 bra 	$L__BB1_124;
	ld.shared.v2.u32 	{%r1203, %r1204}, [%r188+8];
	bra.uni 	$L__BB1_125;
$L__BB1_124:
	ld.shared.v2.u32 	{%r1209, %r1210}, [%r185+8];
$L__BB1_125:
	setp.ge.s32 	%p355, %r193, %r169;
	mov.pred 	%p420, 0;
	@%p355 bra 	$L__BB1_128;
	setp.ge.s32 	%p357, %r194, %r168;
	setp.lt.s32 	%p358, %r1203, %r1209;
	or.pred  	%p359, %p357, %p358;
	mov.pred 	%p420, -1;
	@%p359 bra 	$L__BB1_128;
	setp.eq.s32 	%p360, %r1203, %r1209;
	setp.lt.s32 	%p361, %r1204, %r1210;
	and.pred  	%p420, %p360, %p361;
$L__BB1_128:
	selp.b32 	%r1195, %r1204, %r1210, %p420;
	selp.b32 	%r1196, %r1203, %r1209, %p420;
	selp.u32 	%r988, 1, 0, %p420;
	add.s32 	%r205, %r193, %r988;
	not.pred 	%p362, %p420;
	selp.u32 	%r989, 1, 0, %p362;
	add.s32 	%r206, %r194, %r989;
	@%p420 bra 	$L__BB1_130;
	shl.b32 	%r990, %r206, 3;
	add.s32 	%r992, %r954, %r990;
	ld.shared.v2.u32 	{%r1209, %r1210}, [%r992];
	bra.uni 	$L__BB1_131;
$L__BB1_130:
	shl.b32 	%r993, %r205, 3;
	add.s32 	%r995, %r954, %r993;
	ld.shared.v2.u32 	{%r1203, %r1204}, [%r995];
$L__BB1_131:
	setp.ge.s32 	%p364, %r205, %r169;
	mov.pred 	%p421, 0;
	@%p364 bra 	$L__BB1_134;
	setp.ge.s32 	%p366, %r206, %r168;
	setp.lt.s32 	%p367, %r1203, %r1209;
	or.pred  	%p368, %p366, %p367;
	mov.pred 	%p421, -1;
	@%p368 bra 	$L__BB1_134;
	setp.eq.s32 	%p369, %r1203, %r1209;
	setp.lt.s32 	%p370, %r1204, %r1210;
	and.pred  	%p421, %p369, %p370;
$L__BB1_134:
	selp.b32 	%r1193, %r1204, %r1210, %p421;
	selp.b32 	%r1194, %r1203, %r1209, %p421;
	selp.u32 	%r996, 1, 0, %p421;
	add.s32 	%r217, %r205, %r996;
	not.pred 	%p371, %p421;
	selp.u32 	%r997, 1, 0, %p371;
	add.s32 	%r218, %r206, %r997;
	@%p421 bra 	$L__BB1_136;
	shl.b32 	%r998, %r218, 3;
	mov.u32 	%r999, _ZZN3cub18CUB_300001_SM_10006detail10merge_sort30DeviceMergeSortBlockSortKernelINS2_10policy_hubIN6thrust24THRUST_300001_SM_1000_NS6detail15normal_iteratorINS6_10device_ptrI4edgeEEEEE9Policy600ESC_PNS0_8NullTypeESC_SG_j8cmpStrucSA_SF_EEvbT0_T1_T2_T3_T4_PT6_PT7_T5_NS1_7vsmem_tEE19static_temp_storage;
	add.s32 	%r1000, %r999, %r998;
	ld.shared.v2.u32 	{%r1209, %r1210}, [%r1000];
	bra.uni 	$L__BB1_137;
$L__BB1_136:
	shl.b32 	%r1001, %r217, 3;
	mov.u32 	%r1002, _ZZN3cub18CUB_300001_SM_10006detail10merge_sort30DeviceMergeSortBlockSortKernelINS2_10policy_hubIN6thrust24THRUST_300001_SM_1000_NS6detail15normal_iteratorINS6_10device_ptrI4edgeEEEEE9Policy600ESC_PNS0_8NullTypeESC_SG_j8cmpStrucSA_SF_EEvbT0_T1_T2_T3_T4_PT6_PT7_T5_NS1_7vsmem_tEE19static_temp_storage;
	add.s32 	%r1003, %r1002, %r1001;
	ld.shared.v2.u32 	{%r1203, %r1204}, [%r1003];
$L__BB1_137:
	setp.ge.s32 	%p373, %r217, %r169;
	mov.pred 	%p422, 0;
	@%p373 bra 	$L__BB1_140;
	setp.ge.s32 	%p375, %r218, %r168;
	setp.lt.s32 	%p376, %r1203, %r1209;
	or.pred  	%p377, %p375, %p376;
	mov.pred 	%p422, -1;
	@%p377 bra 	$L__BB1_140;
	setp.eq.s32 	%p378, %r1203, %r1209;
	setp.lt.s32 	%p379, %r1204, %r1210;
	and.pred  	%p422, %p378, %p379;
$L__BB1_140:
	selp.b32 	%r1191, %r1204, %r1210, %p422;
	selp.b32 	%r1192, %r1203, %r1209, %p422;
	selp.u32 	%r1004, 1, 0, %p422;
	add.s32 	%r229, %r217, %r1004;
	not.pred 	%p380, %p422;
	selp.u32 	%r1005, 1, 0, %p380;
	add.s32 	%r230, %r218, %r1005;
	@%p422 bra 	$L__BB1_142;
	shl.b32 	%r1006, %r230, 3;
	mov.u32 	%r1007, _ZZN3cub18CUB_300001_SM_10006detail10merge_sort30DeviceMergeSortBlockSortKernelINS2_10policy_hubIN6thrust24THRUST_300001_SM_1000_NS6detail15normal_iteratorINS6_10device_ptrI4edgeEEEEE9Policy600ESC_PNS0_8NullTypeESC_SG_j8cmpStrucSA_SF_EEvbT0_T1_T2_T3_T4_PT6_PT7_T5_NS1_7vsmem_tEE19static_temp_storage;
	add.s32 	%r1008, %r1007, %r1006;
	ld.shared.v2.u32 	{%r1209, %r1210}, [%r1008];
	bra.uni 	$L__BB1_143;
$L__BB1_142:
	shl.b32 	%r1009, %r229, 3;
	mov.u32 	%r1010, _ZZN3cub18CUB_300001_SM_10006detail10merge_sort30DeviceMergeSortBlockSortKernelINS2_10policy_hubIN6thrust24THRUST_300001_SM_1000_NS6detail15normal_iteratorINS6_10device_ptrI4edgeEEEEE9Policy600ESC_PNS0_8NullTypeESC_SG_j8cmpStrucSA_SF_EEvbT0_T1_T2_T3_T4_PT6_PT7_T5_NS1_7vsmem_tEE19static_temp_storage;
	add.s32 	%r1011, %r1010, %r1009;
	ld.shared.v2.u32 	{%r1203, %r1204}, [%r1011];
$L__BB1_143:
	setp.ge.s32 	%p382, %r229, %r169;
	mov.pred 	%p423, 0;
	@%p382 bra 	$L__BB1_146;
	setp.ge.s32 	%p384, %r230, %r168;
	setp.lt.s32 	%p385, %r1203, %r1209;
	or.pred  	%p386, %p384, %p385;
	mov.pred 	%p423, -1;
	@%p386 bra 	$L__BB1_146;
	setp.eq.s32 	%p387, %r1203, %r1209;
	setp.lt.s32 	%p388, %r1204, %r1210;
	and.pred  	%p423, %p387, %p388;
$L__BB1_146:
	selp.b32 	%r1189, %r1204, %r1210, %p423;
	selp.b32 	%r1190, %r1203, %r1209, %p423;
	selp.u32 	%r1012, 1, 0, %p423;
	add.s32 	%r241, %r229, %r1012;
	not.pred 	%p389, %p423;
	selp.u32 	%r1013, 1, 0, %p389;
	add.s32 	%r242, %r230, %r1013;
	@%p423 bra 	$L__BB1_148;
	shl.b32 	%r1014, %r242, 3;
	mov.u32 	%r1015, _ZZN3cub18CUB_300001_SM_10006detail10merge_sort30DeviceMergeSortBlockSortKernelINS2_10policy_hubIN6thrust24THRUST_300001_SM_1000_NS6detail15normal_iteratorINS6_10device_ptrI4edgeEEEEE9Policy600ESC_PNS0_8NullTypeESC_SG_j8cmpStrucSA_SF_EEvbT0_T1_T2_T3_T4_PT6_PT7_T5_NS1_7vsmem_tEE19static_temp_storage;
	add.s32 	%r1016, %r1015, %r1014;
	ld.shared.v2.u32 	{%r1209, %r1210}, [%r1016];
	bra.uni 	$L__BB1_149;
$L__BB1_148:
	shl.b32 	%r1017, %r241, 3;
	mov.u32 	%r1018, _ZZN3cub18CUB_300001_SM_10006detail10merge_sort30DeviceMergeSortBlockSortKernelINS2_10policy_hubIN6thrust24THRUST_300001_SM_1000_NS6detail15normal_iteratorINS6_10device_ptrI4edgeEEEEE9Policy600ESC_PNS0_8NullTypeESC_SG_j8cmpStrucSA_SF_EEvbT0_T1_T2_T3_T4_PT6_PT7_T5_NS1_7vsmem_tEE19static_temp_storage;
	add.s32 	%r1019, %r1018, %r1017;
	ld.shared.v2.u32 	{%r1203, %r1204}, [%r1019];
$L__BB1_149:
	setp.ge.s32 	%p391, %r241, %r169;
	mov.pred 	%p424, 0;
	@%p391 bra 	$L__BB1_152;
	setp.ge.s32 	%p393, %r242, %r168;
	setp.lt.s32 	%p394, %r1203, %r1209;
	or.pred  	%p395, %p393, %p394;
	mov.pred 	%p424, -1;
	@%p395 bra 	$L__BB1_152;
	setp.eq.s32 	%p396, %r1203, %r1209;
	setp.lt.s32 	%p397, %r1204, %r1210;
	and.pred  	%p424, %p396, %p397;
$L__BB1_152:
	selp.b32 	%r1187, %r1204, %r1210, %p424;
	selp.b32 	%r1188, %r1203, %r1209, %p424;
	selp.u32 	%r1020, 1, 0, %p424;
	add.s32 	%r253, %r241, %r1020;
	not.pred 	%p398, %p424;
	selp.u32 	%r1021, 1, 0, %p398;
	add.s32 	%r254, %r242, %r1021;
	@%p424 bra 	$L__BB1_154;
	shl.b32 	%r1022, %r254, 3;
	mov.u32 	%r1023, _ZZN3cub18CUB_300001_SM_10006detail10merge_sort30DeviceMergeSortBlockSortKernelINS2_10policy_hubIN6thrust24THRUST_300001_SM_1000_NS6detail15normal_iteratorINS6_10device_ptrI4edgeEEEEE9Policy600ESC_PNS0_8NullTypeESC_SG_j8cmpStrucSA_SF_EEvbT0_T1_T2_T3_T4_PT6_PT7_T5_NS1_7vsmem_tEE19static_temp_storage;
	add.s32 	%r1024, %r1023, %r1022;
	ld.shared.v2.u32 	{%r1209, %r1210}, [%r1024];
	bra.uni 	$L__BB1_155;
$L__BB1_154:
	shl.b32 	%r1025, %r253, 3;
	mov.u32 	%r1026, _ZZN3cub18CUB_300001_SM_10006detail10merge_sort30DeviceMergeSortBlockSortKernelINS2_10policy_hubIN6thrust24THRUST_300001_SM_1000_NS6detail15normal_iteratorINS6_10device_ptrI4edgeEEEEE9Policy600ESC_PNS0_8NullTypeESC_SG_j8cmpStrucSA_SF_EEvbT0_T1_T2_T3_T4_PT6_PT7_T5_NS1_7vsmem_tEE19static_temp_storage;
	add.s32 	%r1027, %r1026, %r1025;
	ld.shared.v2.u32 	{%r1203, %r1204}, [%r1027];
$L__BB1_155:
	setp.ge.s32 	%p400, %r253, %r169;
	mov.pred 	%p425, 0;
	@%p400 bra 	$L__BB1_158;
	setp.ge.s32 	%p402, %r254, %r168;
	setp.lt.s32 	%p403, %r1203, %r1209;
	or.pred  	%p404, %p402, %p403;
	mov.pred 	%p425, -1;
	@%p404 bra 	$L__BB1_158;
	setp.eq.s32 	%p405, %r1203, %r1209;
	setp.lt.s32 	%p406, %r1204, %r1210;
	and.pred  	%p425, %p405, %p406;
$L__BB1_158:
	selp.b32 	%r1185, %r1204, %r1210, %p425;
	selp.b32 	%r1186, %r1203, %r1209, %p425;
	selp.u32 	%r1028, 1, 0, %p425;
	add.s32 	%r265, %r253, %r1028;
	not.pred 	%p407, %p425;
	selp.u32 	%r1029, 1, 0, %p407;
	add.s32 	%r266, %r254, %r1029;
	@%p425 bra 	$L__BB1_160;
	shl.b32 	%r1030, %r266, 3;
	mov.u32 	%r1031, _ZZN3cub18CUB_300001_SM_10006detail10merge_sort30DeviceMergeSortBlockSortKernelINS2_10policy_hubIN6thrust24THRUST_300001_SM_1000_NS6detail15normal_iteratorINS6_10device_ptrI4edgeEEEEE9Policy600ESC_PNS0_8NullTypeESC_SG_j8cmpStrucSA_SF_EEvbT0_T1_T2_T3_T4_PT6_PT7_T5_NS1_7vsmem_tEE19static_temp_storage;
	add.s32 	%r1032, %r1031, %r1030;
	ld.shared.v2.u32 	{%r1209, %r1210}, [%r1032];
	bra.uni 	$L__BB1_161;
$L__BB1_160:
	shl.b32 	%r1033, %r265, 3;
	mov.u32 	%r1034, _ZZN3cub18CUB_300001_SM_10006detail10merge_sort30DeviceMergeSortBlockSortKernelINS2_10policy_hubIN6thrust24THRUST_300001_SM_1000_NS6detail15normal_iteratorINS6_10device_ptrI4edgeEEEEE9Policy600ESC_PNS0_8NullTypeESC_SG_j8cmpStrucSA_SF_EEvbT0_T1_T2_T3_T4_PT6_PT7_T5_NS1_7vsmem_tEE19static_temp_storage;
	add.s32 	%r1035, %r1034, %r1033;
	ld.shared.v2.u32 	{%r1203, %r1204}, [%r1035];
$L__BB1_161:
	setp.ge.s32 	%p409, %r265, %r169;
	mov.pred 	%p426, 0;
	@%p409 bra 	$L__BB1_164;
	setp.ge.s32 	%p411, %r266, %r168;
	setp.lt.s32 	%p412, %r1203, %r1209;
	or.pred  	%p413, %p411, %p412;
	mov.pred 	%p426, -1;
	@%p413 bra 	$L__BB1_164;
	setp.eq.s32 	%p414, %r1203, %r1209;
	setp.lt.s32 	%p415, %r1204, %r1210;
	and.pred  	%p426, %p414, %p415;
$L__BB1_164:
	selp.b32 	%r1183, %r1204, %r1210, %p426;
	selp.b32 	%r1184, %r1203, %r1209, %p426;
	shl.b32 	%r1199, %r165, 1;
	setp.lt.u32 	%p416, %r165, 129;
	@%p416 bra 	$L__BB1_114;
	ld.param.s8 	%rs3, [_ZN3cub18CUB_300001_SM_10006detail10merge_sort30DeviceMergeSortBlockSortKernelINS2_10policy_hubIN6thrust24THRUST_300001_SM_1000_NS6detail15normal_iteratorINS6_10device_ptrI4edgeEEEEE9Policy600ESC_PNS0_8NullTypeESC_SG_j8cmpStrucSA_SF_EEvbT0_T1_T2_T3_T4_PT6_PT7_T5_NS1_7vsmem_tE_param_0];
	bar.sync 	0;
	setp.eq.s16 	%p417, %rs3, 0;
	@%p417 bra 	$L__BB1_167;
	st.shared.v2.u32 	[%r13], {%r1102, %r1101};
	st.shared.v2.u32 	[%r16+8], {%r1196, %r1195};
	st.shared.v2.u32 	[%r19+16], {%r1194, %r1193};
	st.shared.v2.u32 	[%r22+24], {%r1192, %r1191};
	st.shared.v2.u32 	[%r25+32], {%r1190, %r1189};
	st.shared.v2.u32 	[%r28+40], {%r1188, %r1187};
	st.shared.v2.u32 	[%r31+48], {%r1186, %r1185};
	st.shared.v2.u32 	[%r34+56], {%r1184, %r1183};
	bar.warp.sync 	-1;
	ld.shared.v2.u32 	{%r1036, %r1037}, [%r5];
	ld.shared.v2.u32 	{%r1038, %r1039}, [%r6+256];
	ld.shared.v2.u32 	{%r1040, %r1041}, [%r7+512];
	ld.shared.v2.u32 	{%r1042, %r1043}, [%r8+768];
	ld.shared.v2.u32 	{%r1044, %r1045}, [%r9+1024];
	ld.shared.v2.u32 	{%r1046, %r1047}, [%r10+1280];
	ld.shared.v2.u32 	{%r1048, %r1049}, [%r11+1536];
	ld.shared.v2.u32 	{%r1050, %r1051}, [%r12+1792];
	cvt.u64.u32 	%rd26, %r4;
	mov.u32 	%r1052, %ctaid.x;
	shl.b32 	%r1053, %r1052, 11;
	or.b32  	%r1054, %r3, %r1053;
	cvt.u64.u32 	%rd27, %r1054;
	add.s64 	%rd28, %rd27, %rd26;
	shl.b64 	%rd29, %rd28, 3;
	add.s64 	%rd30, %rd2, %rd29;
	st.global.u32 	[%rd30], %r1036;
	st.global.u32 	[%rd30+4], %r1037;
	st.global.u32 	[%rd30+256], %r1038;
	st.global.u32 	[%rd30+260], %r1039;
	st.global.u32 	[%rd30+512], %r1040;
	st.global.u32 	[%rd30+516], %r1041;
	st.global.u32 	[%rd30+768], %r1042;
	st.global.u32 	[%rd30+772], %r1043;
	st.global.u32 	[%rd30+1024], %r1044;
	st.global.u32 	[%rd30+1028], %r1045;
	st.global.u32 	[%rd30+1280], %r1046;
	st.global.u32 	[%rd30+1284], %r1047;
	st.global.u32 	[%rd30+1536], %r1048;
	st.global.u32 	[%rd30+1540], %r1049;
	st.global.u32 	[%rd30+1792], %r1050;
	st.global.u32 	[%rd30+1796], %r1051;
	bra.uni 	$L__BB1_415;
$L__BB1_167:
	ld.param.u64 	%rd35, [_ZN3cub18CUB_300001_SM_10006detail10merge_sort30DeviceMergeSortBlockSortKernelINS2_10policy_hubIN6thrust24THRUST_300001_SM_1000_NS6detail15normal_iteratorINS6_10device_ptrI4edgeEEEEE9Policy600ESC_PNS0_8NullTypeESC_SG_j8cmpStrucSA_SF_EEvbT0_T1_T2_T3_T4_PT6_PT7_T5_NS1_7vsmem_tE_param_6];
	st.shared.v2.u32 	[%r13], {%r1102, %r1101};
	st.shared.v2.u32 	[%r16+8], {%r1196, %r1195};
	st.shared.v2.u32 	[%r19+16], {%r1194, %r1193};
	st.shared.v2.u32 	[%r22+24], {%r1192, %r1191};
	st.shared.v2.u32 	[%r25+32], {%r1190, %r1189};
	st.shared.v2.u32 	[%r28+40], {%r1188, %r1187};
	st.shared.v2.u32 	[%r31+48], {%r1186, %r1185};
	st.shared.v2.u32 	[%r34+56], {%r1184, %r1183};
	bar.warp.sync 	-1;
	ld.shared.v2.u32 	{%r1055, %r1056}, [%r5];
	ld.shared.v2.u32 	{%r1057, %r1058}, [%r6+256];
	ld.shared.v2.u32 	{%r1059, %r1060}, [%r7+512];
	ld.shared.v2.u32 	{%r1061, %r1062}, [%r8+768];
	ld.shared.v2.u32 	{%r1063, %r1064}, [%r9+1024];
	ld.shared.v2.u32 	{%r1065, %r1066}, [%r10+1280];
	ld.shared.v2.u32 	{%r1067, %r1068}, [%r11+1536];
	ld.shared.v2.u32 	{%r1069, %r1070}, [%r12+1792];
	cvta.to.global.u64 	%rd31, %rd35;
	add.s64 	%rd33, %rd31, %rd24;
	st.global.u32 	[%rd33], %r1055;
	st.global.u32 	[%rd33+4], %r1056;
	st.global.u32 	[%rd33+256], %r1057;
	st.global.u32 	[%rd33+260], %r1058;
	st.global.u32 	[%rd33+512], %r1059;
	st.global.u32 	[%rd33+516], %r1060;
	st.global.u32 	[%rd33+768], %r1061;
	st.global.u32 	[%rd33+772], %r1062;
	st.global.u32 	[%rd33+1024], %r1063;
	st.global.u32 	[%rd33+1028], %r1064;
	st.global.u32 	[%rd33+1280], %r1065;
	st.global.u32 	[%rd33+1284], %r1066;
	st.global.u32 	[%rd33+1536], %r1067;
	st.global.u32 	[%rd33+1540], %r1068;
	st.global.u32 	[%rd33+1792], %r1069;
	st.global.u32 	[%rd33+1796], %r1070;
	bra.uni 	$L__BB1_415;
$L__BB1_168:
	sub.s32 	%r669, %r665, %r1;
	min.s32 	%r278, %r669, 2048;
	// begin inline asm
	griddepcontrol.wait;
	// end inline asm
	mul.wide.u32 	%rd10, %r1, 8;
	add.s64 	%rd11, %rd1, %rd10;
	mov.u32 	%r279, %tid.x;
	ld.global.u32 	%r1245, [%rd11+4];
	ld.global.u32 	%r1246, [%rd11];
	and.b32  	%r670, %r279, 31;
	shl.b32 	%r671, %r279, 3;
	and.b32  	%r672, %r671, 7936;
	or.b32  	%r282, %r672, %r670;
	setp.ge.s32 	%p38, %r282, %r278;
	shl.b32 	%r673, %r282, 3;
	cvt.u64.u32 	%rd12, %r673;
	add.s64 	%rd4, %rd11, %rd12;
	mov.u32 	%r1231, %r1245;
	mov.u32 	%r1232, %r1246;
	@%p38 bra 	$L__BB1_170;
	ld.global.u32 	%r1232, [%rd4];
	ld.global.u32 	%r1231, [%rd4+4];
$L__BB1_170:
	add.s32 	%r287, %r282, 32;
	setp.ge.s32 	%p39, %r287, %r278;
	mov.u32 	%r1233, %r1245;
	mov.u32 	%r1234, %r1246;
	@%p39 bra 	$L__BB1_172;
	ld.global.u32 	%r1234, [%rd4+256];
	ld.global.u32 	%r1233, [%rd4+260];
$L__BB1_172:
	add.s32 	%r674, %r282, 64;
	setp.ge.s32 	%p40, %r674, %r278;
	mov.u32 	%r1235, %r1245;
	mov.u32 	%r1236, %r1246;
	@%p40 bra 	$L__BB1_174;
	ld.global.u32 	%r1236, [%rd4+512];
	ld.global.u32 	%r1235, [%rd4+516];
$L__BB1_174:
	add.s32 	%r675, %r282, 96;
	setp.ge.s32 	%p41, %r675, %r278;
	mov.u32 	%r1237, %r1245;
	mov.u32 	%r1238, %r1246;
	@%p41 bra 	$L__BB1_176;
	ld.global.u32 	%r1238, [%rd4+768];
	ld.global.u32 	%r1237, [%rd4+772];
$L__BB1_176:
	add.s32 	%r676, %r282, 128;
	setp.ge.s32 	%p42, %r676, %r278;
	mov.u32 	%r1239, %r1245;
	mov.u32 	%r1240, %r1246;
	@%p42 bra 	$L__BB1_178;
	ld.global.u32 	%r1240, [%rd4+1024];
	ld.global.u32 	%r1239, [%rd4+1028];
$L__BB1_178:
	add.s32 	%r677, %r282, 160;
	setp.ge.s32 	%p43, %r677, %r278;
	mov.u32 	%r1241, %r1245;
	mov.u32 	%r1242, %r1246;
	@%p43 bra 	$L__BB1_180;
	ld.global.u32 	%r1242, [%rd4+1280];
	ld.global.u32 	%r1241, [%rd4+1284];
$L__BB1_180:
	add.s32 	%r308, %r282, 192;
	setp.ge.s32 	%p44, %r308, %r278;
	mov.u32 	%r1243, %r1245;
	mov.u32 	%r1244, %r1246;
	@%p44 bra 	$L__BB1_182;
	ld.global.u32 	%r1244, [%rd4+1536];
	ld.global.u32 	%r1243, [%rd4+1540];
$L__BB1_182:
	add.s32 	%r678, %r282, 224;
	setp.ge.s32 	%p45, %r678, %r278;
	@%p45 bra 	$L__BB1_184;
	ld.global.u32 	%r1246, [%rd4+1792];
	ld.global.u32 	%r1245, [%rd4+1796];
$L__BB1_184:
	// begin inline asm
	mov.u32 %r679, %laneid;
	// end inline asm
	shl.b32 	%r680, %r279, 3;
	and.b32  	%r681, %r680, 7936;
	add.s32 	%r682, %r679, %r681;
	shr.s32 	%r683, %r682, 5;
	add.s32 	%r684, %r683, %r682;
	shl.b32 	%r685, %r684, 3;
	mov.u32 	%r686, _ZZN3cub18CUB_300001_SM_10006detail10merge_sort30DeviceMergeSortBlockSortKernelINS2_10policy_hubIN6thrust24THRUST_300001_SM_1000_NS6detail15normal_iteratorINS6_10device_ptrI4edgeEEEEE9Policy600ESC_PNS0_8NullTypeESC_SG_j8cmpStrucSA_SF_EEvbT0_T1_T2_T3_T4_PT6_PT7_T5_NS1_7vsmem_tEE19static_temp_storage;
	add.s32 	%r317, %r686, %r685;
	st.shared.v2.u32 	[%r317], {%r1232, %r1231};
	add.s32 	%r687, %r682, 32;
	shr.s32 	%r688, %r687, 5;
	add.s32 	%r689, %r688, %r682;
	shl.b32 	%r690, %r689, 3;
	add.s32 	%r318, %r686, %r690;
	st.shared.v2.u32 	[%r318+256], {%r1234, %r1233};
	add.s32 	%r691, %r682, 64;
	shr.s32 	%r692, %r691, 5;
	add.s32 	%r693, %r692, %r682;
	shl.b32 	%r694, %r693, 3;
	add.s32 	%r319, %r686, %r694;
	st.shared.v2.u32 	[%r319+512], {%r1236, %r1235};
	add.s32 	%r695, %r682, 96;
	shr.s32 	%r696, %r695, 5;
	add.s32 	%r697, %r696, %r682;
	shl.b32 	%r698, %r697, 3;
	add.s32 	%r320, %r686, %r698;
	st.shared.v2.u32 	[%r320+768], {%r1238, %r1237};
	add.s32 	%r699, %r682, 128;
	shr.s32 	%r700, %r699, 5;
	add.s32 	%r701, %r700, %r682;
	shl.b32 	%r702, %r701, 3;
	add.s32 	%r321, %r686, %r702;
	st.shared.v2.u32 	[%r321+1024], {%r1240, %r1239};
	add.s32 	%r703, %r682, 160;
	shr.s32 	%r704, %r703, 5;
	add.s32 	%r705, %r704, %r682;
	shl.b32 	%r706, %r705, 3;
	add.s32 	%r322, %r686, %r706;
	st.shared.v2.u32 	[%r322+1280], {%r1242, %r1241};
	add.s32 	%r707, %r682, 192;
	shr.s32 	%r708, %r707, 5;
	add.s32 	%r709, %r708, %r682;
	shl.b32 	%r710, %r709, 3;
	add.s32 	%r323, %r686, %r710;
	st.shared.v2.u32 	[%r323+1536], {%r1244, %r1243};
	add.s32 	%r711, %r682, 224;
	shr.s32 	%r712, %r711, 5;
	add.s32 	%r713, %r712, %r682;
	shl.b32 	%r714, %r713, 3;
	add.s32 	%r324, %r686, %r714;
	st.shared.v2.u32 	[%r324+1792], {%r1246, %r1245};
	bar.warp.sync 	-1;
	mad.lo.s32 	%r715, %r679, 7, %r682;
	shr.s32 	%r716, %r715, 5;
	add.s32 	%r717, %r716, %r715;
	shl.b32 	%r718, %r717, 3;
	add.s32 	%r325, %r686, %r718;
	ld.shared.v2.u32 	{%r1394, %r1393}, [%r325];
	add.s32 	%r719, %r715, 1;
	shr.s32 	%r720, %r719, 5;
	add.s32 	%r721, %r720, %r715;
	shl.b32 	%r722, %r721, 3;
	add.s32 	%r328, %r686, %r722;
	ld.shared.v2.u32 	{%r329, %r330}, [%r328+8];
	add.s32 	%r723, %r715, 2;
	shr.s32 	%r724, %r723, 5;
	add.s32 	%r725, %r724, %r715;
	shl.b32 	%r726, %r725, 3;
	add.s32 	%r331, %r686, %r726;
	ld.shared.v2.u32 	{%r332, %r333}, [%r331+16];
	add.s32 	%r727, %r715, 3;
	shr.s32 	%r728, %r727, 5;
	add.s32 	%r729, %r728, %r715;
	shl.b32 	%r730, %r729, 3;
	add.s32 	%r334, %r686, %r730;
	ld.shared.v2.u32 	{%r335, %r336}, [%r334+24];
	add.s32 	%r731, %r715, 4;
	shr.s32 	%r732, %r731, 5;
	add.s32 	%r733, %r732, %r715;
	shl.b32 	%r734, %r733, 3;
	add.s32 	%r337, %r686, %r734;
	ld.shared.v2.u32 	{%r338, %r339}, [%r337+32];
	add.s32 	%r735, %r715, 5;
	shr.s32 	%r736, %r735, 5;
	add.s32 	%r737, %r736, %r715;
	shl.b32 	%r738, %r737, 3;
	add.s32 	%r340, %r686, %r738;
	ld.shared.v2.u32 	{%r341, %r342}, [%r340+40];
	add.s32 	%r739, %r715, 6;
	shr.s32 	%r740, %r739, 5;
	add.s32 	%r741, %r740, %r715;
	shl.b32 	%r742, %r741, 3;
	add.s32 	%r343, %r686, %r742;
	ld.shared.v2.u32 	{%r344, %r345}, [%r343+48];
	add.s32 	%r743, %r715, 7;
	shr.s32 	%r744, %r743, 5;
	add.s32 	%r745, %r744, %r715;
	shl.b32 	%r746, %r745, 3;
	add.s32 	%r346, %r686, %r746;
	ld.shared.v2.u32 	{%r347, %r348}, [%r346+56];
	bar.sync 	0;
	// begin inline asm
	griddepcontrol.launch_dependents;
	// end inline asm
	or.b32  	%r747, %r680, 1;
	setp.ge.u32 	%p46, %r747, %r278;
	mov.u32 	%r1391, %r1393;
	mov.u32 	%r1392, %r1394;
	mov.u32 	%r1253, %r1394;
	mov.u32 	%r1254, %r1393;
	@%p46 bra 	$L__BB1_189;
	setp.lt.s32 	%p47, %r1394, %r329;
	@%p47 bra 	$L__BB1_188;
	setp.ne.s32 	%p48, %r1394, %r329;
	mov.u32 	%r1391, %r330;
	mov.u32 	%r1392, %r329;
	mov.u32 	%r1253, %r1394;
	mov.u32 	%r1254, %r1393;
	@%p48 bra 	$L__BB1_189;
	setp.ge.s32 	%p49, %r1393, %r330;
	mov.u32 	%r1391, %r330;
	mov.u32 	%r1392, %r1394;
	mov.u32 	%r1253, %r1394;
	mov.u32 	%r1254, %r1393;
	@%p49 bra 	$L__BB1_189;
$L__BB1_188:
	mov.u32 	%r1391, %r330;
	mov.u32 	%r1392, %r329;
	mov.u32 	%r1253, %r329;
	mov.u32 	%r1254, %r330;
$L__BB1_189:
	shl.b32 	%r748, %r279, 3;
	or.b32  	%r749, %r748, 2;
	setp.ge.u32 	%p50, %r749, %r278;
	mov.u32 	%r1389, %r1254;
	mov.u32 	%r1390, %r1253;
	@%p50 bra 	$L__BB1_194;
	setp.lt.s32 	%p51, %r1253, %r332;
	@%p51 bra 	$L__BB1_193;
	setp.ne.s32 	%p52, %r1253, %r332;
	mov.u32 	%r1389, %r333;
	mov.u32 	%r1390, %r332;
	@%p52 bra 	$L__BB1_194;
	setp.ge.s32 	%p53, %r1254, %r333;
	mov.u32 	%r1389, %r333;
	mov.u32 	%r1390, %r332;
	mov.u32 	%r1253, %r332;
	@%p53 bra 	$L__BB1_194;
$L__BB1_193:
	mov.u32 	%r1389, %r333;
	mov.u32 	%r1390, %r332;
	mov.u32 	%r1253, %r332;
	mov.u32 	%r1254, %r333;
$L__BB1_194:
	shl.b32 	%r750, %r279, 3;
	or.b32  	%r751, %r750, 3;
	setp.ge.u32 	%p54, %r751, %r278;
	mov.u32 	%r1387, %r1254;
	mov.u32 	%r1388, %r1253;
	@%p54 bra 	$L__BB1_199;
	setp.lt.s32 	%p55, %r1253, %r335;
	@%p55 bra 	$L__BB1_198;
	setp.ne.s32 	%p56, %r1253, %r335;
	mov.u32 	%r1387, %r336;
	mov.u32 	%r1388, %r335;
	@%p56 bra 	$L__BB1_199;
	setp.ge.s32 	%p57, %r1254, %r336;
	mov.u32 	%r1387, %r336;
	mov.u32 	%r1388, %r335;
	mov.u32 	%r1253, %r335;
	@%p57 bra 	$L__BB1_199;
$L__BB1_198:
	mov.u32 	%r1387, %r336;
	mov.u32 	%r1388, %r335;
	mov.u32 	%r1253, %r335;
	mov.u32 	%r1254, %r336;
$L__BB1_199:
	shl.b32 	%r752, %r279, 3;
	or.b32  	%r753, %r752, 4;
	setp.ge.u32 	%p58, %r753, %r278;
	mov.u32 	%r1385, %r1254;
	mov.u32 	%r1386, %r1253;
	@%p58 bra 	$L__BB1_204;
	setp.lt.s32 	%p59, %r1253, %r338;
	@%p59 bra 	$L__BB1_203;
	setp.ne.s32 	%p60, %r1253, %r338;
	mov.u32 	%r1385, %r339;
	mov.u32 	%r1386, %r338;
	@%p60 bra 	$L__BB1_204;
	setp.ge.s32 	%p61, %r1254, %r339;
	mov.u32 	%r1385, %r339;
	mov.u32 	%r1386, %r338;
	mov.u32 	%r1253, %r338;
	@%p61 bra 	$L__BB1_204;
$L__BB1_203:
	mov.u32 	%r1385, %r339;
	mov.u32 	%r1386, %r338;
	mov.u32 	%r1253, %r338;
	mov.u32 	%r1254, %r339;
$L__BB1_204:
	shl.b32 	%r754, %r279, 3;
	or.b32  	%r755, %r754, 5;
	setp.ge.u32 	%p62, %r755, %r278;
	mov.u32 	%r1383, %r1254;
	mov.u32 	%r1384, %r1253;
	@%p62 bra 	$L__BB1_209;
	setp.lt.s32 	%p63, %r1253, %r341;
	@%p63 bra 	$L__BB1_208;
	setp.ne.s32 	%p64, %r1253, %r341;
	mov.u32 	%r1383, %r342;
	mov.u32 	%r1384, %r341;
	@%p64 bra 	$L__BB1_209;
	setp.ge.s32 	%p65, %r1254, %r342;
	mov.u32 	%r1383, %r342;
	mov.u32 	%r1384, %r341;
	mov.u32 	%r1253, %r341;
	@%p65 bra 	$L__BB1_209;
$L__BB1_208:
	mov.u32 	%r1383, %r342;
	mov.u32 	%r1384, %r341;
	mov.u32 	%r1253, %r341;
	mov.u32 	%r1254, %r342;
$L__BB1_209:
	shl.b32 	%r756, %r279, 3;
	or.b32  	%r757, %r756, 6;
	setp.ge.u32 	%p66, %r757, %r278;
	mov.u32 	%r1381, %r1254;
	mov.u32 	%r1382, %r1253;
	@%p66 bra 	$L__BB1_214;
	setp.lt.s32 	%p67, %r1253, %r344;
	@%p67 bra 	$L__BB1_213;
	setp.ne.s32 	%p68, %r1253, %r344;
	mov.u32 	%r1381, %r345;
	mov.u32 	%r1382, %r344;
	@%p68 bra 	$L__BB1_214;
	setp.ge.s32 	%p69, %r1254, %r345;
	mov.u32 	%r1381, %r345;
	mov.u32 	%r1382, %r344;
	mov.u32 	%r1253, %r344;
	@%p69 bra 	$L__BB1_214;
$L__BB1_213:
	mov.u32 	%r1381, %r345;
	mov.u32 	%r1382, %r344;
	mov.u32 	%r1253, %r344;
	mov.u32 	%r1254, %r345;
$L__BB1_214:
	shl.b32 	%r758, %r279, 3;
	or.b32  	%r759, %r758, 7;
	setp.lt.u32 	%p70, %r759, %r278;
	selp.b32 	%r1379, %r348, %r1254, %p70;
	selp.b32 	%r1380, %r347, %r1253, %p70;
	setp.ge.u32 	%p71, %r758, %r278;
	@%p71 bra 	$L__BB1_327;
	setp.lt.s32 	%p72, %r1392, %r1394;
	@%p72 bra 	$L__BB1_218;
	setp.ne.s32 	%p73, %r1392, %r1394;
	mov.u32 	%r1289, %r1391;
	mov.u32 	%r1272, %r1392;
	@%p73 bra 	$L__BB1_219;
	setp.ge.s32 	%p74, %r1391, %r1393;
	mov.u32 	%r1272, %r1394;
	@%p74 bra 	$L__BB1_219;
$L__BB1_218:
	mov.u32 	%r1289, %r1393;
	mov.u32 	%r1272, %r1394;
	mov.u32 	%r1393, %r1391;
	mov.u32 	%r1394, %r1392;
$L__BB1_219:
	setp.lt.s32 	%p75, %r1388, %r1390;
	@%p75 bra 	$L__BB1_222;
	setp.ne.s32 	%p76, %r1388, %r1390;
	mov.u32 	%r1293, %r1387;
	mov.u32 	%r1276, %r1388;
	@%p76 bra 	$L__BB1_223;
	setp.ge.s32 	%p77, %r1387, %r1389;
	mov.u32 	%r1276, %r1390;
	@%p77 bra 	$L__BB1_223;
$L__BB1_222:
	mov.u32 	%r1293, %r1389;
	mov.u32 	%r1276, %r1390;
	mov.u32 	%r1389, %r1387;
	mov.u32 	%r1390, %r1388;
$L__BB1_223:
	setp.lt.s32 	%p78, %r1384, %r1386;
	@%p78 bra 	$L__BB1_226;
	setp.ne.s32 	%p79, %r1384, %r1386;
	mov.u32 	%r1297, %r1383;
	mov.u32 	%r1280, %r1384;
	@%p79 bra 	$L__BB1_227;
	setp.ge.s32 	%p80, %r1383, %r1385;
	mov.u32 	%r1280, %r1386;
	@%p80 bra 	$L__BB1_227;
$L__BB1_226:
	mov.u32 	%r1297, %r1385;
	mov.u32 	%r1280, %r1386;
	mov.u32 	%r1385, %r1383;
	mov.u32 	%r1386, %r1384;
$L__BB1_227:
	setp.lt.s32 	%p81, %r1380, %r1382;
	@%p81 bra 	$L__BB1_230;
	setp.ne.s32 	%p82, %r1380, %r1382;
	mov.u32 	%r1283, %r1379;
	mov.u32 	%r1284, %r1380;
	@%p82 bra 	$L__BB1_231;
	setp.ge.s32 	%p83, %r1379, %r1381;
	mov.u32 	%r1284, %r1382;
	@%p83 bra 	$L__BB1_231;
$L__BB1_230:
	mov.u32 	%r1283, %r1381;
	mov.u32 	%r1284, %r1382;
	mov.u32 	%r1381, %r1379;
	mov.u32 	%r1382, %r1380;
$L__BB1_231:
	setp.lt.s32 	%p84, %r1390, %r1272;
	@%p84 bra 	$L__BB1_234;
	setp.ne.s32 	%p85, %r1390, %r1272;
	mov.u32 	%r1305, %r1389;
	mov.u32 	%r1288, %r1390;
	@%p85 bra 	$L__BB1_235;
	setp.ge.s32 	%p86, %r1389, %r1289;
	mov.u32 	%r1288, %r1272;
	@%p86 bra 	$L__BB1_235;
$L__BB1_234:
	mov.u32 	%r1305, %r1289;
	mov.u32 	%r1288, %r1272;
	mov.u32 	%r1289, %r1389;
	mov.u32 	%r1272, %r1390;
$L__BB1_235:
	setp.lt.s32 	%p87, %r1386, %r1276;
	@%p87 bra 	$L__BB1_238;
	setp.ne.s32 	%p88, %r1386, %r1276;
	mov.u32 	%r1309, %r1385;
	mov.u32 	%r1292, %r1386;
	@%p88 bra 	$L__BB1_239;
	setp.ge.s32 	%p89, %r1385, %r1293;
	mov.u32 	%r1292, %r1276;
	@%p89 bra 	$L__BB1_239;
$L__BB1_238:
	mov.u32 	%r1309, %r1293;
	mov.u32 	%r1292, %r1276;
	mov.u32 	%r1293, %r1385;
	mov.u32 	%r1276, %r1386;
$L__BB1_239:
	setp.lt.s32 	%p90, %r1382, %r1280;
	@%p90 bra 	$L__BB1_242;
	setp.ne.s32 	%p91, %r1382, %r1280;
	mov.u32 	%r1313, %r1381;
	mov.u32 	%r1296, %r1382;
	@%p91 bra 	$L__BB1_243;
	setp.ge.s32 	%p92, %r1381, %r1297;
	mov.u32 	%r1296, %r1280;
	@%p92 bra 	$L__BB1_243;
$L__BB1_242:
	mov.u32 	%r1313, %r1297;
	mov.u32 	%r1296, %r1280;
	mov.u32 	%r1297, %r1381;
	mov.u32 	%r1280, %r1382;
$L__BB1_243:
	setp.lt.s32 	%p93, %r1272, %r1394;
	@%p93 bra 	$L__BB1_246;
	setp.ne.s32 	%p94, %r1272, %r1394;
	mov.u32 	%r1317, %r1289;
	mov.u32 	%r1300, %r1272;
	@%p94 bra 	$L__BB1_247;
	setp.ge.s32 	%p95, %r1289, %r1393;
	mov.u32 	%r1300, %r1394;
	@%p95 bra 	$L__BB1_247;
$L__BB1_246:
	mov.u32 	%r1317, %r1393;
	mov.u32 	%r1300, %r1394;
	mov.u32 	%r1393, %r1289;
	mov.u32 	%r1394, %r1272;
$L__BB1_247:
	setp.lt.s32 	%p96, %r1276, %r1288;
	@%p96 bra 	$L__BB1_250;
	setp.ne.s32 	%p97, %r1276, %r1288;
	mov.u32 	%r1321, %r1293;
	mov.u32 	%r1304, %r1276;
	@%p97 bra 	$L__BB1_251;
	setp.ge.s32 	%p98, %r1293, %r1305;
	mov.u32 	%r1304, %r1288;
	@%p98 bra 	$L__BB1_251;
$L__BB1_250:
	mov.u32 	%r1321, %r1305;
	mov.u32 	%r1304, %r1288;
	mov.u32 	%r1305, %r1293;
	mov.u32 	%r1288, %r1276;
$L__BB1_251:
	setp.lt.s32 	%p99, %r1280, %r1292;
	@%p99 bra 	$L__BB1_254;
	setp.ne.s32 	%p100, %r1280, %r1292;
	mov.u32 	%r1325, %r1297;
	mov.u32 	%r1308, %r1280;
	@%p100 bra 	$L__BB1_255;
	setp.ge.s32 	%p101, %r1297, %r1309;
	mov.u32 	%r1308, %r1292;
	@%p101 bra 	$L__BB1_255;
$L__BB1_254:
	mov.u32 	%r1325, %r1309;
	mov.u32 	%r1308, %r1292;
	mov.u32 	%r1309, %r1297;
	mov.u32 	%r1292, %r1280;
$L__BB1_255:
	setp.lt.s32 	%p102, %r1284, %r1296;
	@%p102 bra 	$L__BB1_258;
	setp.ne.s32 	%p103, %r1284, %r1296;
	mov.u32 	%r1311, %r1283;
	mov.u32 	%r1312, %r1284;
	mov.u32 	%r1314, %r1296;
	@%p103 bra 	$L__BB1_259;
	setp.ge.s32 	%p104, %r1283, %r1313;
	mov.u32 	%r1314, %r1284;
	@%p104 bra 	$L__BB1_259;
$L__BB1_258:
	mov.u32 	%r1311, %r1313;
	mov.u32 	%r1312, %r1296;
	mov.u32 	%r1313, %r1283;
	mov.u32 	%r1314, %r1284;
$L__BB1_259:
	setp.lt.s32 	%p105, %r1288, %r1300;
	@%p105 bra 	$L__BB1_262;
	setp.ne.s32 	%p106, %r1288, %r1300;
	mov.u32 	%r1333, %r1305;
	mov.u32 	%r1316, %r1288;
	@%p106 bra 	$L__BB1_263;
	setp.ge.s32 	%p107, %r1305, %r1317;
	mov.u32 	%r1316, %r1300;
	@%p107 bra 	$L__BB1_263;
$L__BB1_262:
	mov.u32 	%r1333, %r1317;
	mov.u32 	%r1316, %r1300;
	mov.u32 	%r1317, %r1305;
	mov.u32 	%r1300, %r1288;
$L__BB1_263:
	setp.lt.s32 	%p108, %r1292, %r1304;
	@%p108 bra 	$L__BB1_266;
	setp.ne.s32 	%p109, %r1292, %r1304;
	mov.u32 	%r1337, %r1309;
	mov.u32 	%r1320, %r1292;
	@%p109 bra 	$L__BB1_267;
	setp.ge.s32 	%p110, %r1309, %r1321;
	mov.u32 	%r1320, %r1304;
	@%p110 bra 	$L__BB1_267;
$L__BB1_266:
	mov.u32 	%r1337, %r1321;
	mov.u32 	%r1320, %r1304;
	mov.u32 	%r1321, %r1309;
	mov.u32 	%r1304, %r1292;
$L__BB1_267:
	setp.lt.s32 	%p111, %r1314, %r1308;
	@%p111 bra 	$L__BB1_270;
	setp.ne.s32 	%p112, %r1314, %r1308;
	mov.u32 	%r1341, %r1313;
	mov.u32 	%r1324, %r1314;
	@%p112 bra 	$L__BB1_271;
	setp.ge.s32 	%p113, %r1313, %r1325;
	mov.u32 	%r1324, %r1308;
	@%p113 bra 	$L__BB1_271;
$L__BB1_270:
	mov.u32 	%r1341, %r1325;
	mov.u32 	%r1324, %r1308;
	mov.u32 	%r1325, %r1313;
	mov.u32 	%r1308, %r1314;
$L__BB1_271:
	setp.lt.s32 	%p114, %r1300, %r1394;
	@%p114 bra 	$L__BB1_274;
	setp.ne.s32 	%p115, %r1300, %r1394;
	mov.u32 	%r1345, %r1317;
	mov.u32 	%r1328, %r1300;
	@%p115 bra 	$L__BB1_275;
	setp.ge.s32 	%p116, %r1317, %r1393;
	mov.u32 	%r1328, %r1394;
	@%p116 bra 	$L__BB1_275;
$L__BB1_274:
	mov.u32 	%r1345, %r1393;
	mov.u32 	%r1328, %r1394;
	mov.u32 	%r1393, %r1317;
	mov.u32 	%r1394, %r1300;
$L__BB1_275:
	setp.lt.s32 	%p117, %r1304, %r1316;
	@%p117 bra 	$L__BB1_278;
	setp.ne.s32 	%p118, %r1304, %r1316;
	mov.u32 	%r1349, %r1321;
	mov.u32 	%r1332, %r1304;
	@%p118 bra 	$L__BB1_279;
	setp.ge.s32 	%p119, %r1321, %r1333;
	mov.u32 	%r1332, %r1316;
	@%p119 bra 	$L__BB1_279;
$L__BB1_278:
	mov.u32 	%r1349, %r1333;
	mov.u32 	%r1332, %r1316;
	mov.u32 	%r1333, %r1321;
	mov.u32 	%r1316, %r1304;
$L__BB1_279:
	setp.lt.s32 	%p120, %r1308, %r1320;
	@%p120 bra 	$L__BB1_282;
	setp.ne.s32 	%p121, %r1308, %r1320;
	mov.u32 	%r1353, %r1325;
	mov.u32 	%r1336, %r1308;
	@%p121 bra 	$L__BB1_283;
	setp.ge.s32 	%p122, %r1325, %r1337;
	mov.u32 	%r1336, %r1320;
	@%p122 bra 	$L__BB1_283;
$L__BB1_282:
	mov.u32 	%r1353, %r1337;
	mov.u32 	%r1336, %r1320;
	mov.u32 	%r1337, %r1325;
	mov.u32 	%r1320, %r1308;
$L__BB1_283:
	setp.lt.s32 	%p123, %r1312, %r1324;
	@%p123 bra 	$L__BB1_286;
	setp.ne.s32 	%p124, %r1312, %r1324;
	mov.u32 	%r1339, %r1311;
	mov.u32 	%r1340, %r1312;
	mov.u32 	%r1342, %r1324;
	@%p124 bra 	$L__BB1_287;
	setp.ge.s32 	%p125, %r1311, %r1341;
	mov.u32 	%r1342, %r1312;
	@%p125 bra 	$L__BB1_287;
$L__BB1_286:
	mov.u32 	%r1339, %r1341;
	mov.u32 	%r1340, %r1324;
	mov.u32 	%r1341, %r1311;
	mov.u32 	%r1342, %r1312;
$L__BB1_287:
	setp.lt.s32 	%p126, %r1316, %r1328;
	@%p126 bra 	$L__BB1_290;
	setp.ne.s32 	%p127, %r1316, %r1328;
	mov.u32 	%r1361, %r1333;
	mov.u32 	%r1344, %r1316;
	@%p127 bra 	$L__BB1_291;
	setp.ge.s32 	%p128, %r1333, %r1345;
	mov.u32 	%r1344, %r1328;
	@%p128 bra 	$L__BB1_291;
$L__BB1_290:
	mov.u32 	%r1361, %r1345;
	mov.u32 	%r1344, %r1328;
	mov.u32 	%r1345, %r1333;
	mov.u32 	%r1328, %r1316;
$L__BB1_291:
	setp.lt.s32 	%p129, %r1320, %r1332;
	@%p129 bra 	$L__BB1_294;
	setp.ne.s32 	%p130, %r1320, %r1332;
	mov.u32 	%r1365, %r1337;
	mov.u32 	%r1348, %r1320;
	@%p130 bra 	$L__BB1_295;
	setp.ge.s32 	%p131, %r1337, %r1349;
	mov.u32 	%r1348, %r1332;
	@%p131 bra 	$L__BB1_295;
$L__BB1_294:
	mov.u32 	%r1365, %r1349;
	mov.u32 	%r1348, %r1332;
	mov.u32 	%r1349, %r1337;
	mov.u32 	%r1332, %r1320;
$L__BB1_295:
	setp.lt.s32 	%p132, %r1342, %r1336;
	@%p132 bra 	$L__BB1_298;
	setp.ne.s32 	%p133, %r1342, %r1336;
	mov.u32 	%r1369, %r1341;
	mov.u32 	%r1352, %r1342;
	@%p133 bra 	$L__BB1_299;
	setp.ge.s32 	%p134, %r1341, %r1353;
	mov.u32 	%r1352, %r1336;
	@%p134 bra 	$L__BB1_299;
$L__BB1_298:
	mov.u32 	%r1369, %r1353;
	mov.u32 	%r1352, %r1336;
	mov.u32 	%r1353, %r1341;
	mov.u32 	%r1336, %r1342;
$L__BB1_299:
	setp.lt.s32 	%p135, %r1328, %r1394;
	@%p135 bra 	$L__BB1_302;
	setp.ne.s32 	%p136, %r1328, %r1394;
	mov.u32 	%r1391, %r1345;
	mov.u32 	%r1392, %r1328;
	@%p136 bra 	$L__BB1_303;
	setp.ge.s32 	%p137, %r1345, %r1393;
	mov.u32 	%r1392, %r1394;
	@%p137 bra 	$L__BB1_303;
$L__BB1_302:
	mov.u32 	%r1391, %r1393;
	mov.u32 	%r1392, %r1394;
	mov.u32 	%r1393, %r1345;
	mov.u32 	%r1394, %r1328;
$L__BB1_303:
	setp.lt.s32 	%p138, %r1332, %r1344;
	@%p138 bra 	$L__BB1_306;
	setp.ne.s32 	%p139, %r1332, %r1344;
	mov.u32 	%r1387, %r1349;
	mov.u32 	%r1388, %r1332;
	@%p139 bra 	$L__BB1_307;
	setp.ge.s32 	%p140, %r1349, %r1361;
	mov.u32 	%r1388, %r1344;
	@%p140 bra 	$L__BB1_307;
$L__BB1_306:
	mov.u32 	%r1387, %r1361;
	mov.u32 	%r1388, %r1344;
	mov.u32 	%r1361, %r1349;
	mov.u32 	%r1344, %r1332;
$L__BB1_307:
	setp.lt.s32 	%p141, %r1336, %r1348;
	@%p141 bra 	$L__BB1_310;
	setp.ne.s32 	%p142, %r1336, %r1348;
	mov.u32 	%r1383, %r1353;
	mov.u32 	%r1384, %r1336;
	@%p142 bra 	$L__BB1_311;
	setp.ge.s32 	%p143, %r1353, %r1365;
	mov.u32 	%r1384, %r1348;
	@%p143 bra 	$L__BB1_311;
$L__BB1_310:
	mov.u32 	%r1383, %r1365;
	mov.u32 	%r1384, %r1348;
	mov.u32 	%r1365, %r1353;
	mov.u32 	%r1348, %r1336;
$L__BB1_311:
	setp.lt.s32 	%p144, %r1340, %r1352;
	@%p144 bra 	$L__BB1_314;
	setp.ne.s32 	%p145, %r1340, %r1352;
	mov.u32 	%r1379, %r1339;
	mov.u32 	%r1380, %r1340;
	mov.u32 	%r1370, %r1352;
	@%p145 bra 	$L__BB1_315;
	setp.ge.s32 	%p146, %r1339, %r1369;
	mov.u32 	%r1370, %r1340;
	@%p146 bra 	$L__BB1_315;
$L__BB1_314:
	mov.u32 	%r1379, %r1369;
	mov.u32 	%r1380, %r1352;
	mov.u32 	%r1369, %r1339;
	mov.u32 	%r1370, %r1340;
$L__BB1_315:
	setp.lt.s32 	%p147, %r1344, %r1392;
	@%p147 bra 	$L__BB1_318;
	setp.ne.s32 	%p148, %r1344, %r1392;
	mov.u32 	%r1389, %r1361;
	mov.u32 	%r1390, %r1344;
	@%p148 bra 	$L__BB1_319;
	setp.ge.s32 	%p149, %r1361, %r1391;
	mov.u32 	%r1390, %r1392;
	@%p149 bra 	$L__BB1_319;
$L__BB1_318:
	mov.u32 	%r1389, %r1391;
	mov.u32 	%r1390, %r1392;
	mov.u32 	%r1391, %r1361;
	mov.u32 	%r1392, %r1344;
$L__BB1_319:
	setp.lt.s32 	%p150, %r1348, %r1388;
	@%p150 bra 	$L__BB1_322;
	setp.ne.s32 	%p151, %r1348, %r1388;
	mov.u32 	%r1385, %r1365;
	mov.u32 	%r1386, %r1348;
	@%p151 bra 	$L__BB1_323;
	setp.ge.s32 	%p152, %r1365, %r1387;
	mov.u32 	%r1386, %r1388;
	@%p152 bra 	$L__BB1_323;
$L__BB1_322:
	mov.u32 	%r1385, %r1387;
	mov.u32 	%r1386, %r1388;
	mov.u32 	%r1387, %r1365;
	mov.u32 	%r1388, %r1348;
$L__BB1_323:
	setp.lt.s32 	%p153, %r1370, %r1384;
	@%p153 bra 	$L__BB1_326;
	setp.ne.s32 	%p154, %r1370, %r1384;
	mov.u32 	%r1381, %r1369;
	mov.u32 	%r1382, %r1370;
	@%p154 bra 	$L__BB1_327;
	setp.ge.s32 	%p155, %r1369, %r1383;
	mov.u32 	%r1381, %r1369;
	mov.u32 	%r1382, %r1384;
	@%p155 bra 	$L__BB1_327;
$L__BB1_326:
	mov.u32 	%r1381, %r1383;
	mov.u32 	%r1382, %r1384;
	mov.u32 	%r1383, %r1369;
	mov.u32 	%r1384, %r1370;
$L__BB1_327:
	mov.b32 	%r1411, 2;
$L__BB1_328:
	mov.u32 	%r515, %r1411;
	bar.sync 	0;
	add.s32 	%r761, %r515, -1;
	shl.b32 	%r762, %r279, 6;
	mov.u32 	%r763, _ZZN3cub18CUB_300001_SM_10006detail10merge_sort30DeviceMergeSortBlockSortKernelINS2_10policy_hubIN6thrust24THRUST_300001_SM_1000_NS6detail15normal_iteratorINS6_10device_ptrI4edgeEEEEE9Policy600ESC_PNS0_8NullTypeESC_SG_j8cmpStrucSA_SF_EEvbT0_T1_T2_T3_T4_PT6_PT7_T5_NS1_7vsmem_tEE19static_temp_storage;
	add.s32 	%r764, %r763, %r762;
	st.shared.v4.u32 	[%r764], {%r1394, %r1393, %r1392, %r1391};
	st.shared.v4.u32 	[%r764+16], {%r1390, %r1389, %r1388, %r1387};
	st.shared.v4.u32 	[%r764+32], {%r1386, %r1385, %r1384, %r1383};
	st.shared.v4.u32 	[%r764+48], {%r1382, %r1381, %r1380, %r1379};
	bar.sync 	0;
	neg.s32 	%r765, %r515;
	and.b32  	%r766, %r279, %r765;
	shl.b32 	%r767, %r766, 3;
	shl.b32 	%r768, %r515, 2;
	and.b32  	%r769, %r761, %r279;
	shl.b32 	%r770, %r769, 3;
	min.s32 	%r516, %r770, %r278;
	min.s32 	%r517, %r767, %r278;
	add.s32 	%r771, %r517, %r768;
	min.s32 	%r518, %r771, %r278;
	add.s32 	%r772, %r518, %r768;
	min.s32 	%r519, %r772, %r278;
	sub.s32 	%r773, %r518, %r517;
	sub.s32 	%r774, %r519, %r518;
	setp.lt.s32 	%p156, %r516, %r774;
	sub.s32 	%r775, %r516, %r774;
	selp.b32 	%r1414, 0, %r775, %p156;
	min.s32 	%r1412, %r773, %r516;
	setp.ge.s32 	%p157, %r1414, %r1412;
	@%p157 bra 	$L__BB1_332;
$L__BB1_329:
	sub.s32 	%r776, %r1412, %r1414;
	shr.u32 	%r777, %r776, 31;
	add.s32 	%r778, %r776, %r777;
	shr.s32 	%r779, %r778, 1;
	add.s32 	%r524, %r779, %r1414;
	add.s32 	%r780, %r524, %r517;
	shl.b32 	%r781, %r780, 3;
	add.s32 	%r525, %r763, %r781;
	ld.shared.u32 	%r526, [%r525];
	not.b32 	%r783, %r524;
	add.s32 	%r784, %r518, %r516;
	add.s32 	%r785, %r784, %r783;
	shl.b32 	%r786, %r785, 3;
	add.s32 	%r527, %r763, %r786;
	ld.shared.u32 	%r528, [%r527];
	setp.lt.s32 	%p159, %r528, %r526;
	mov.pred 	%p427, 0;
	@%p159 bra 	$L__BB1_331;
	ld.shared.u32 	%r787, [%r527+4];
	ld.shared.u32 	%r789, [%r525+4];
	setp.ne.s32 	%p160, %r528, %r526;
	setp.ge.s32 	%p161, %r787, %r789;
	or.pred  	%p427, %p160, %p161;
$L__BB1_331:
	add.s32 	%r791, %r524, 1;
	selp.b32 	%r1414, %r791, %r1414, %p427;
	selp.b32 	%r1412, %r1412, %r524, %p427;
	setp.lt.s32 	%p162, %r1414, %r1412;
	@%p162 bra 	$L__BB1_329;
$L__BB1_332:
	add.s32 	%r532, %r1414, %r517;
	add.s32 	%r792, %r518, %r516;
	sub.s32 	%r533, %r792, %r1414;
	shl.b32 	%r793, %r532, 3;
	add.s32 	%r534, %r763, %r793;
	ld.shared.v2.u32 	{%r1421, %r1422}, [%r534];
	shl.b32 	%r795, %r533, 3;
	add.s32 	%r537, %r763, %r795;
	ld.shared.v2.u32 	{%r1415, %r1416}, [%r537];
	setp.ge.s32 	%p164, %r533, %r519;
	mov.pred 	%p428, 0;
	@%p164 bra 	$L__BB1_335;
	setp.ge.s32 	%p166, %r532, %r518;
	setp.lt.s32 	%p167, %r1415, %r1421;
	or.pred  	%p168, %p166, %p167;
	mov.pred 	%p428, -1;
	@%p168 bra 	$L__BB1_335;
	setp.eq.s32 	%p169, %r1415, %r1421;
	setp.lt.s32 	%p170, %r1416, %r1422;
	and.pred  	%p428, %p169, %p170;
$L__BB1_335:
	selp.b32 	%r1393, %r1416, %r1422, %p428;
	selp.b32 	%r1394, %r1415, %r1421, %p428;
	selp.u32 	%r796, 1, 0, %p428;
	add.s32 	%r542, %r533, %r796;
	not.pred 	%p171, %p428;
	selp.u32 	%r797, 1, 0, %p171;
	add.s32 	%r543, %r532, %r797;
	@%p171 bra 	$L__BB1_337;
	ld.shared.v2.u32 	{%r1415, %r1416}, [%r537+8];
	bra.uni 	$L__BB1_338;
$L__BB1_337:
	ld.shared.v2.u32 	{%r1421, %r1422}, [%r534+8];
$L__BB1_338:
	setp.ge.s32 	%p173, %r542, %r519;
	mov.pred 	%p429, 0;
	@%p173 bra 	$L__BB1_341;
	setp.ge.s32 	%p175, %r543, %r518;
	setp.lt.s32 	%p176, %r1415, %r1421;
	or.pred  	%p177, %p175, %p176;
	mov.pred 	%p429, -1;
	@%p177 bra 	$L__BB1_341;
	setp.eq.s32 	%p178, %r1415, %r1421;
	setp.lt.s32 	%p179, %r1416, %r1422;
	and.pred  	%p429, %p178, %p179;
$L__BB1_341:
	selp.b32 	%r1391, %r1416, %r1422, %p429;
	selp.b32 	%r1392, %r1415, %r1421, %p429;
	selp.u32 	%r798, 1, 0, %p429;
	add.s32 	%r554, %r542, %r798;
	not.pred 	%p180, %p429;
	selp.u32 	%r799, 1, 0, %p180;
	add.s32 	%r555, %r543, %r799;
	@%p429 bra 	$L__BB1_343;
	shl.b32 	%r800, %r555, 3;
	add.s32 	%r802, %r763, %r800;
	ld.shared.v2.u32 	{%r1421, %r1422}, [%r802];
	bra.uni 	$L__BB1_344;
$L__BB1_343:
	shl.b32 	%r803, %r554, 3;
	add.s32 	%r805, %r763, %r803;
	ld.shared.v2.u32 	{%r1415, %r1416}, [%r805];
$L__BB1_344:
	setp.ge.s32 	%p182, %r554, %r519;
	mov.pred 	%p430, 0;
	@%p182 bra 	$L__BB1_347;
	setp.ge.s32 	%p184, %r555, %r518;
	setp.lt.s32 	%p185, %r1415, %r1421;
	or.pred  	%p186, %p184, %p185;
	mov.pred 	%p430, -1;
	@%p186 bra 	$L__BB1_347;
	setp.eq.s32 	%p187, %r1415, %r1421;
	setp.lt.s32 	%p188, %r1416, %r1422;
	and.pred  	%p430, %p187, %p188;
$L__BB1_347:
	selp.b32 	%r1389, %r1416, %r1422, %p430;
	selp.b32 	%r1390, %r1415, %r1421, %p430;
	selp.u32 	%r806, 1, 0, %p430;
	add.s32 	%r566, %r554, %r806;
	not.pred 	%p189, %p430;
	selp.u32 	%r807, 1, 0, %p189;
	add.s32 	%r567, %r555, %r807;
	@%p430 bra 	$L__BB1_349;
	shl.b32 	%r808, %r567, 3;
	mov.u32 	%r809, _ZZN3cub18CUB_300001_SM_10006detail10merge_sort30DeviceMergeSortBlockSortKernelINS2_10policy_hubIN6thrust24THRUST_300001_SM_1000_NS6detail15normal_iteratorINS6_10device_ptrI4edgeEEEEE9Policy600ESC_PNS0_8NullTypeESC_SG_j8cmpStrucSA_SF_EEvbT0_T1_T2_T3_T4_PT6_PT7_T5_NS1_7vsmem_tEE19static_temp_storage;
	add.s32 	%r810, %r809, %r808;
	ld.shared.v2.u32 	{%r1421, %r1422}, [%r810];
	bra.uni 	$L__BB1_350;
$L__BB1_349:
	shl.b32 	%r811, %r566, 3;
	mov.u32 	%r812, _ZZN3cub18CUB_300001_SM_10006detail10merge_sort30DeviceMergeSortBlockSortKernelINS2_10policy_hubIN6thrust24THRUST_300001_SM_1000_NS6detail15normal_iteratorINS6_10device_ptrI4edgeEEEEE9Policy600ESC_PNS0_8NullTypeESC_SG_j8cmpStrucSA_SF_EEvbT0_T1_T2_T3_T4_PT6_PT7_T5_NS1_7vsmem_tEE19static_temp_storage;
	add.s32 	%r813, %r812, %r811;
	ld.shared.v2.u32 	{%r1415, %r1416}, [%r813];
$L__BB1_350:
	setp.ge.s32 	%p191, %r566, %r519;
	mov.pred 	%p431, 0;
	@%p191 bra 	$L__BB1_353;
	setp.ge.s32 	%p193, %r567, %r518;
	setp.lt.s32 	%p194, %r1415, %r1421;
	or.pred  	%p195, %p193, %p194;
	mov.pred 	%p431, -1;
	@%p195 bra 	$L__BB1_353;
	setp.eq.s32 	%p196, %r1415, %r1421;
	setp.lt.s32 	%p197, %r1416, %r1422;
	and.pred  	%p431, %p196, %p197;
$L__BB1_353:
	selp.b32 	%r1387, %r1416, %r1422, %p431;
	selp.b32 	%r1388, %r1415, %r1421, %p431;
	selp.u32 	%r814, 1, 0, %p431;
	add.s32 	%r578, %r566, %r814;
	not.pred 	%p198, %p431;
	selp.u32 	%r815, 1, 0, %p198;
	add.s32 	%r579, %r567, %r815;
	@%p431 bra 	$L__BB1_355;
	shl.b32 	%r816, %r579, 3;
	mov.u32 	%r817, _ZZN3cub18CUB_300001_SM_10006detail10merge_sort30DeviceMergeSortBlockSortKernelINS2_10policy_hubIN6thrust24THRUST_300001_SM_1000_NS6detail15normal_iteratorINS6_10device_ptrI4edgeEEEEE9Policy600ESC_PNS0_8NullTypeESC_SG_j8cmpStrucSA_SF_EEvbT0_T1_T2_T3_T4_PT6_PT7_T5_NS1_7vsmem_tEE19static_temp_storage;
	add.s32 	%r818, %r817, %r816;
	ld.shared.v2.u32 	{%r1421, %r1422}, [%r818];
	bra.uni 	$L__BB1_356;
$L__BB1_355:
	shl.b32 	%r819, %r578, 3;
	mov.u32 	%r820, _ZZN3cub18CUB_300001_SM_10006detail10merge_sort30DeviceMergeSortBlockSortKernelINS2_10policy_hubIN6thrust24THRUST_300001_SM_1000_NS6detail15normal_iteratorINS6_10device_ptrI4edgeEEEEE9Policy600ESC_PNS0_8NullTypeESC_SG_j8cmpStrucSA_SF_EEvbT0_T1_T2_T3_T4_PT6_PT7_T5_NS1_7vsmem_tEE19static_temp_storage;
	add.s32 	%r821, %r820, %r819;
	ld.shared.v2.u32 	{%r1415, %r1416}, [%r821];
$L__BB1_356:
	setp.ge.s32 	%p200, %r578, %r519;
	mov.pred 	%p432, 0;
	@%p200 bra 	$L__BB1_359;
	setp.ge.s32 	%p202, %r579, %r518;
	setp.lt.s32 	%p203, %r1415, %r1421;
	or.pred  	%p204, %p202, %p203;
	mov.pred 	%p432, -1;
	@%p204 bra 	$L__BB1_359;
	setp.eq.s32 	%p205, %r1415, %r1421;
	setp.lt.s32 	%p206, %r1416, %r1422;
	and.pred  	%p432, %p205, %p206;
$L__BB1_359:
	selp.b32 	%r1385, %r1416, %r1422, %p432;
	selp.b32 	%r1386, %r1415, %r1421, %p432;
	selp.u32 	%r822, 1, 0, %p432;
	add.s32 	%r590, %r578, %r822;
	not.pred 	%p207, %p432;
	selp.u32 	%r823, 1, 0, %p207;
	add.s32 	%r591, %r579, %r823;
	@%p432 bra 	$L__BB1_361;
	shl.b32 	%r824, %r591, 3;
	mov.u32 	%r825, _ZZN3cub18CUB_300001_SM_10006detail10merge_sort30DeviceMergeSortBlockSortKernelINS2_10policy_hubIN6thrust24THRUST_300001_SM_1000_NS6detail15normal_iteratorINS6_10device_ptrI4edgeEEEEE9Policy600ESC_PNS0_8NullTypeESC_SG_j8cmpStrucSA_SF_EEvbT0_T1_T2_T3_T4_PT6_PT7_T5_NS1_7vsmem_tEE19static_temp_storage;
	add.s32 	%r826, %r825, %r824;
	ld.shared.v2.u32 	{%r1421, %r1422}, [%r826];
	bra.uni 	$L__BB1_362;
$L__BB1_361:
	shl.b32 	%r827, %r590, 3;
	mov.u32 	%r828, _ZZN3cub18CUB_300001_SM_10006detail10merge_sort30DeviceMergeSortBlockSortKernelINS2_10policy_hubIN6thrust24THRUST_300001_SM_1000_NS6detail15normal_iteratorINS6_10device_ptrI4edgeEEEEE9Policy600ESC_PNS0_8NullTypeESC_SG_j8cmpStrucSA_SF_EEvbT0_T1_T2_T3_T4_PT6_PT7_T5_NS1_7vsmem_tEE19static_temp_storage;
	add.s32 	%r829, %r828, %r827;
	ld.shared.v2.u32 	{%r1415, %r1416}, [%r829];
$L__BB1_362:
	setp.ge.s32 	%p209, %r590, %r519;
	mov.pred 	%p433, 0;
	@%p209 bra 	$L__BB1_365;
	setp.ge.s32 	%p211, %r591, %r518;
	setp.lt.s32 	%p212, %r1415, %r1421;
	or.pred  	%p213, %p211, %p212;
	mov.pred 	%p433, -1;
	@%p213 bra 	$L__BB1_365;
	setp.eq.s32 	%p214, %r1415, %r1421;
	setp.lt.s32 	%p215, %r1416, %r1422;
	and.pred  	%p433, %p214, %p215;
$L__BB1_365:
	selp.b32 	%r1383, %r1416, %r1422, %p433;
	selp.b32 	%r1384, %r1415, %r1421, %p433;
	selp.u32 	%r830, 1, 0, %p433;
	add.s32 	%r602, %r590, %r830;
	not.pred 	%p216, %p433;
	selp.u32 	%r831, 1, 0, %p216;
	add.s32 	%r603, %r591, %r831;
	@%p433 bra 	$L__BB1_367;
	shl.b32 	%r832, %r603, 3;
	mov.u32 	%r833, _ZZN3cub18CUB_300001_SM_10006detail10merge_sort30DeviceMergeSortBlockSortKernelINS2_10policy_hubIN6thrust24THRUST_300001_SM_1000_NS6detail15normal_iteratorINS6_10device_ptrI4edgeEEEEE9Policy600ESC_PNS0_8NullTypeESC_SG_j8cmpStrucSA_SF_EEvbT0_T1_T2_T3_T4_PT6_PT7_T5_NS1_7vsmem_tEE19static_temp_storage;
	add.s32 	%r834, %r833, %r832;
	ld.shared.v2.u32 	{%r1421, %r1422}, [%r834];
	bra.uni 	$L__BB1_368;
$L__BB1_367:
	shl.b32 	%r835, %r602, 3;
	mov.u32 	%r836, _ZZN3cub18CUB_300001_SM_10006detail10merge_sort30DeviceMergeSortBlockSortKernelINS2_10policy_hubIN6thrust24THRUST_300001_SM_1000_NS6detail15normal_iteratorINS6_10device_ptrI4edgeEEEEE9Policy600ESC_PNS0_8NullTypeESC_SG_j8cmpStrucSA_SF_EEvbT0_T1_T2_T3_T4_PT6_PT7_T5_NS1_7vsmem_tEE19static_temp_storage;
	add.s32 	%r837, %r836, %r835;
	ld.shared.v2.u32 	{%r1415, %r1416}, [%r837];
$L__BB1_368:
	setp.ge.s32 	%p218, %r602, %r519;
	mov.pred 	%p434, 0;
	@%p218 bra 	$L__BB1_371;
	setp.ge.s32 	%p220, %r603, %r518;
	setp.lt.s32 	%p221, %r1415, %r1421;
	or.pred  	%p222, %p220, %p221;
	mov.pred 	%p434, -1;
	@%p222 bra 	$L__BB1_371;
	setp.eq.s32 	%p223, %r1415, %r1421;
	setp.lt.s32 	%p224, %r1416, %r1422;
	and.pred  	%p434, %p223, %p224;
$L__BB1_371:
	selp.b32 	%r1381, %r1416, %r1422, %p434;
	selp.b32 	%r1382, %r1415, %r1421, %p434;
	selp.u32 	%r838, 1, 0, %p434;
	add.s32 	%r614, %r602, %r838;
	not.pred 	%p225, %p434;
	selp.u32 	%r839, 1, 0, %p225;
	add.s32 	%r615, %r603, %r839;
	@%p434 bra 	$L__BB1_373;
	shl.b32 	%r840, %r615, 3;
	mov.u32 	%r841, _ZZN3cub18CUB_300001_SM_10006detail10merge_sort30DeviceMergeSortBlockSortKernelINS2_10policy_hubIN6thrust24THRUST_300001_SM_1000_NS6detail15normal_iteratorINS6_10device_ptrI4edgeEEEEE9Policy600ESC_PNS0_8NullTypeESC_SG_j8cmpStrucSA_SF_EEvbT0_T1_T2_T3_T4_PT6_PT7_T5_NS1_7vsmem_tEE19static_temp_storage;
	add.s32 	%r842, %r841, %r840;
	ld.shared.v2.u32 	{%r1421, %r1422}, [%r842];
	bra.uni 	$L__BB1_374;
$L__BB1_373:
	shl.b32 	%r843, %r614, 3;
	mov.u32 	%r844, _ZZN3cub18CUB_300001_SM_10006detail10merge_sort30DeviceMergeSortBlockSortKernelINS2_10policy_hubIN6thrust24THRUST_300001_SM_1000_NS6detail15normal_iteratorINS6_10device_ptrI4edgeEEEEE9Policy600ESC_PNS0_8NullTypeESC_SG_j8cmpStrucSA_SF_EEvbT0_T1_T2_T3_T4_PT6_PT7_T5_NS1_7vsmem_tEE19static_temp_storage;
	add.s32 	%r845, %r844, %r843;
	ld.shared.v2.u32 	{%r1415, %r1416}, [%r845];
$L__BB1_374:
	setp.ge.s32 	%p227, %r614, %r519;
	mov.pred 	%p435, 0;
	@%p227 bra 	$L__BB1_377;
	setp.ge.s32 	%p229, %r615, %r518;
	setp.lt.s32 	%p230, %r1415, %r1421;
	or.pred  	%p231, %p229, %p230;
	mov.pred 	%p435, -1;
	@%p231 bra 	$L__BB1_377;
	setp.eq.s32 	%p232, %r1415, %r1421;
	setp.lt.s32 	%p233, %r1416, %r1422;
	and.pred  	%p435, %p232, %p233;
$L__BB1_377:
	selp.b32 	%r1379, %r1416, %r1422, %p435;
	selp.b32 	%r1380, %r1415, %r1421, %p435;
	shl.b32 	%r1411, %r515, 1;
	setp.lt.u32 	%p234, %r515, 129;
	@%p234 bra 	$L__BB1_328;
	ld.param.s8 	%rs2, [_ZN3cub18CUB_300001_SM_10006detail10merge_sort30DeviceMergeSortBlockSortKernelINS2_10policy_hubIN6thrust24THRUST_300001_SM_1000_NS6detail15normal_iteratorINS6_10device_ptrI4edgeEEEEE9Policy600ESC_PNS0_8NullTypeESC_SG_j8cmpStrucSA_SF_EEvbT0_T1_T2_T3_T4_PT6_PT7_T5_NS1_7vsmem_tE_param_0];
	add.s32 	%r627, %r282, 96;
	add.s32 	%r628, %r282, 64;
	add.s32 	%r629, %r282, 128;
	add.s32 	%r630, %r282, 160;
	bar.sync 	0;
	setp.eq.s16 	%p235, %rs2, 0;
	@%p235 bra 	$L__BB1_397;
	st.shared.v2.u32 	[%r325], {%r1394, %r1393};
	st.shared.v2.u32 	[%r328+8], {%r1392, %r1391};
	st.shared.v2.u32 	[%r331+16], {%r1390, %r1389};
	st.shared.v2.u32 	[%r334+24], {%r1388, %r1387};
	st.shared.v2.u32 	[%r337+32], {%r1386, %r1385};
	st.shared.v2.u32 	[%r340+40], {%r1384, %r1383};
	st.shared.v2.u32 	[%r343+48], {%r1382, %r1381};
	st.shared.v2.u32 	[%r346+56], {%r1380, %r1379};
	bar.warp.sync 	-1;
	ld.shared.v2.u32 	{%r632, %r631}, [%r317];
	ld.shared.v2.u32 	{%r634, %r633}, [%r318+256];
	ld.shared.v2.u32 	{%r636, %r635}, [%r319+512];
	ld.shared.v2.u32 	{%r638, %r637}, [%r320+768];
	ld.shared.v2.u32 	{%r640, %r639}, [%r321+1024];
	ld.shared.v2.u32 	{%r642, %r641}, [%r322+1280];
	ld.shared.v2.u32 	{%r644, %r643}, [%r323+1536];
	ld.shared.v2.u32 	{%r646, %r645}, [%r324+1792];
	setp.eq.s32 	%p236, %r279, 0;
	@%p236 bra 	$L__BB1_380;
	bra.uni 	$L__BB1_381;
$L__BB1_380:
	st.volatile.shared.u32 	[_ZZN3cub18CUB_300001_SM_10006detail10merge_sort30DeviceMergeSortBlockSortKernelINS2_10policy_hubIN6thrust24THRUST_300001_SM_1000_NS6detail15normal_iteratorINS6_10device_ptrI4edgeEEEEE9Policy600ESC_PNS0_8NullTypeESC_SG_j8cmpStrucSA_SF_EEvbT0_T1_T2_T3_T4_PT6_PT7_T5_NS1_7vsmem_tEE19static_temp_storage+16896], %r278;
$L__BB1_381:
	bar.sync 	0;
	ld.volatile.shared.u32 	%r663, [_ZZN3cub18CUB_300001_SM_10006detail10merge_sort30DeviceMergeSortBlockSortKernelINS2_10policy_hubIN6thrust24THRUST_300001_SM_1000_NS6detail15normal_iteratorINS6_10device_ptrI4edgeEEEEE9Policy600ESC_PNS0_8NullTypeESC_SG_j8cmpStrucSA_SF_EEvbT0_T1_T2_T3_T4_PT6_PT7_T5_NS1_7vsmem_tEE19static_temp_storage+16896];
	mov.u32 	%r846, %tid.x;
	shl.b32 	%r847, %r846, 3;
	and.b32  	%r848, %r847, 7936;
	cvt.u64.u32 	%rd13, %r848;
	and.b32  	%r849, %r846, 31;
	mov.u32 	%r850, %ctaid.x;
	shl.b32 	%r851, %r850, 11;
	or.b32  	%r852, %r849, %r851;
	cvt.u64.u32 	%rd14, %r852;
	add.s64 	%rd15, %rd14, %rd13;
	setp.ge.s32 	%p237, %r282, %r663;
	shl.b64 	%rd16, %rd15, 3;
	add.s64 	%rd5, %rd2, %rd16;
	@%p237 bra 	$L__BB1_383;
	st.global.u32 	[%rd5], %r632;
	st.global.u32 	[%rd5+4], %r631;
$L__BB1_383:
	setp.ge.s32 	%p238, %r287, %r663;
	@%p238 bra 	$L__BB1_385;
	st.global.u32 	[%rd5+256], %r634;
	st.global.u32 	[%rd5+260], %r633;
$L__BB1_385:
	setp.ge.s32 	%p239, %r628, %r663;
	@%p239 bra 	$L__BB1_387;
	st.global.u32 	[%rd5+512], %r636;
	st.global.u32 	[%rd5+516], %r635;
$L__BB1_387:
	setp.ge.s32 	%p240, %r627, %r663;
	@%p240 bra 	$L__BB1_389;
	st.global.u32 	[%rd5+768], %r638;
	st.global.u32 	[%rd5+772], %r637;
$L__BB1_389:
	setp.ge.s32 	%p241, %r629, %r663;
	@%p241 bra 	$L__BB1_391;
	st.global.u32 	[%rd5+1024], %r640;
	st.global.u32 	[%rd5+1028], %r639;
$L__BB1_391:
	setp.ge.s32 	%p242, %r630, %r663;
	@%p242 bra 	$L__BB1_393;
	st.global.u32 	[%rd5+1280], %r642;
	st.global.u32 	[%rd5+1284], %r641;
$L__BB1_393:
	setp.ge.s32 	%p243, %r308, %r663;
	@%p243 bra 	$L__BB1_395;
	st.global.u32 	[%rd5+1536], %r644;
	st.global.u32 	[%rd5+1540], %r643;
$L__BB1_395:
	or.b32  	%r857, %r848, %r849;
	or.b32  	%r858, %r857, 224;
	setp.ge.s32 	%p244, %r858, %r663;
	@%p244 bra 	$L__BB1_415;
	st.global.u32 	[%rd5+1792], %r646;
	st.global.u32 	[%rd5+1796], %r645;
	bra.uni 	$L__BB1_415;
$L__BB1_397:
	st.shared.v2.u32 	[%r325], {%r1394, %r1393};
	st.shared.v2.u32 	[%r328+8], {%r1392, %r1391};
	st.shared.v2.u32 	[%r331+16], {%r1390, %r1389};
	st.shared.v2.u32 	[%r334+24], {%r1388, %r1387};
	st.shared.v2.u32 	[%r337+32], {%r1386, %r1385};
	st.shared.v2.u32 	[%r340+40], {%r1384, %r1383};
	st.shared.v2.u32 	[%r343+48], {%r1382, %r1381};
	st.shared.v2.u32 	[%r346+56], {%r1380, %r1379};
	bar.warp.sync 	-1;
	ld.shared.v2.u32 	{%r648, %r647}, [%r317];
	ld.shared.v2.u32 	{%r650, %r649}, [%r318+256];
	ld.shared.v2.u32 	{%r652, %r651}, [%r319+512];
	ld.shared.v2.u32 	{%r654, %r653}, [%r320+768];
	ld.shared.v2.u32 	{%r656, %r655}, [%r321+1024];
	ld.shared.v2.u32 	{%r658, %r657}, [%r322+1280];
	ld.shared.v2.u32 	{%r660, %r659}, [%r323+1536];
	ld.shared.v2.u32 	{%r662, %r661}, [%r324+1792];
	setp.eq.s32 	%p245, %r279, 0;
	@%p245 bra 	$L__BB1_398;
	bra.uni 	$L__BB1_399;
$L__BB1_398:
	st.volatile.shared.u32 	[_ZZN3cub18CUB_300001_SM_10006detail10merge_sort30DeviceMergeSortBlockSortKernelINS2_10policy_hubIN6thrust24THRUST_300001_SM_1000_NS6detail15normal_iteratorINS6_10device_ptrI4edgeEEEEE9Policy600ESC_PNS0_8NullTypeESC_SG_j8cmpStrucSA_SF_EEvbT0_T1_T2_T3_T4_PT6_PT7_T5_NS1_7vsmem_tEE19static_temp_storage+16896], %r278;
$L__BB1_399:
	ld.param.u64 	%rd34, [_ZN3cub18CUB_300001_SM_10006detail10merge_sort30DeviceMergeSortBlockSortKernelINS2_10policy_hubIN6thrust24THRUST_300001_SM_1000_NS6detail15normal_iteratorINS6_10device_ptrI4edgeEEEEE9Policy600ESC_PNS0_8NullTypeESC_SG_j8cmpStrucSA_SF_EEvbT0_T1_T2_T3_T4_PT6_PT7_T5_NS1_7vsmem_tE_param_6];
	bar.sync 	0;
	ld.volatile.shared.u32 	%r664, [_ZZN3cub18CUB_300001_SM_10006detail10merge_sort30DeviceMergeSortBlockSortKernelINS2_10policy_hubIN6thrust24THRUST_300001_SM_1000_NS6detail15normal_iteratorINS6_10device_ptrI4edgeEEEEE9Policy600ESC_PNS0_8NullTypeESC_SG_j8cmpStrucSA_SF_EEvbT0_T1_T2_T3_T4_PT6_PT7_T5_NS1_7vsmem_tEE19static_temp_storage+16896];
	setp.ge.s32 	%p246, %r282, %r664;
	cvt.u64.u32 	%rd17, %r282;
	mov.u32 	%r859, %ctaid.x;
	shl.b32 	%r860, %r859, 11;
	cvt.u64.u32 	%rd18, %r860;
	add.s64 	%rd19, %rd17, %rd18;
	cvta.to.global.u64 	%rd20, %rd34;
	shl.b64 	%rd21, %rd19, 3;
	add.s64 	%rd6, %rd20, %rd21;
	@%p246 bra 	$L__BB1_401;
	st.global.u32 	[%rd6], %r648;
	st.global.u32 	[%rd6+4], %r647;
$L__BB1_401:
	setp.ge.s32 	%p247, %r287, %r664;
	@%p247 bra 	$L__BB1_403;
	st.global.u32 	[%rd6+256], %r650;
	st.global.u32 	[%rd6+260], %r649;
$L__BB1_403:
	setp.ge.s32 	%p248, %r628, %r664;
	@%p248 bra 	$L__BB1_405;
	st.global.u32 	[%rd6+512], %r652;
	st.global.u32 	[%rd6+516], %r651;
$L__BB1_405:
	setp.ge.s32 	%p249, %r627, %r664;
	@%p249 bra 	$L__BB1_407;
	st.global.u32 	[%rd6+768], %r654;
	st.global.u32 	[%rd6+772], %r653;
$L__BB1_407:
	setp.ge.s32 	%p250, %r629, %r664;
	@%p250 bra 	$L__BB1_409;
	st.global.u32 	[%rd6+1024], %r656;
	st.global.u32 	[%rd6+1028], %r655;
$L__BB1_409:
	setp.ge.s32 	%p251, %r630, %r664;
	@%p251 bra 	$L__BB1_411;
	st.global.u32 	[%rd6+1280], %r658;
	st.global.u32 	[%rd6+1284], %r657;
$L__BB1_411:
	setp.ge.s32 	%p252, %r308, %r664;
	@%p252 bra 	$L__BB1_413;
	st.global.u32 	[%rd6+1536], %r660;
	st.global.u32 	[%rd6+1540], %r659;
$L__BB1_413:
	mov.u32 	%r861, %tid.x;
	shl.b32 	%r862, %r861, 3;
	and.b32  	%r863, %r862, 7936;
	and.b32  	%r864, %r861, 31;
	or.b32  	%r865, %r863, %r864;
	or.b32  	%r866, %r865, 224;
	setp.ge.s32 	%p253, %r866, %r664;
	@%p253 bra 	$L__BB1_415;
	st.global.u32 	[%rd6+1792], %r662;
	st.global.u32 	[%rd6+1796], %r661;
$L__BB1_415:
	ret;

}
	// .globl	_ZN3cub18CUB_300001_SM_10006detail10merge_sort30DeviceMergeSortPartitionKernelIN6thrust24THRUST_300001_SM_1000_NS6detail15normal_iteratorINS5_10device_ptrI4edgeEEEEj8cmpStrucS9_EEvbT_PT2_T0_SG_PSG_T1_SG_i
.visible .entry _ZN3cub18CUB_300001_SM_10006detail10merge_sort30DeviceMergeSortPartitionKernelIN6thrust24THRUST_300001_SM_1000_NS6detail15normal_iteratorINS5_10device_ptrI4edgeEEEEj8cmpStrucS9_EEvbT_PT2_T0_SG_PSG_T1_SG_i(
	.param .u8 _ZN3cub18CUB_300001_SM_10006detail10merge_sort30DeviceMergeSortPartitionKernelIN6thrust24THRUST_300001_SM_1000_NS6detail15normal_iteratorINS5_10device_ptrI4edgeEEEEj8cmpStrucS9_EEvbT_PT2_T0_SG_PSG_T1_SG_i_param_0,
	.param .align 8 .b8 _ZN3cub18CUB_300001_SM_10006detail10merge_sort30DeviceMergeSortPartitionKernelIN6thrust24THRUST_300001_SM_1000_NS6detail15normal_iteratorINS5_10device_ptrI4edgeEEEEj8cmpStrucS9_EEvbT_PT2_T0_SG_PSG_T1_SG_i_param_1[8],
	.param .u64 .ptr .align 1 _ZN3cub18CUB_300001_SM_10006detail10merge_sort30DeviceMergeSortPartitionKernelIN6thrust24THRUST_300001_SM_1000_NS6detail15normal_iteratorINS5_10device_ptrI4edgeEEEEj8cmpStrucS9_EEvbT_PT2_T0_SG_PSG_T1_SG_i_param_2,
	.param .u32 _ZN3cub18CUB_300001_SM_10006detail10merge_sort30DeviceMergeSortPartitionKernelIN6thrust24THRUST_300001_SM_1000_NS6detail15normal_iteratorINS5_10device_ptrI4edgeEEEEj8cmpStrucS9_EEvbT_PT2_T0_SG_PSG_T1_SG_i_param_3,
	.param .u32 _ZN3cub18CUB_300001_SM_10006detail10merge_sort30DeviceMergeSortPartitionKernelIN6thrust24THRUST_300001_SM_1000_NS6detail15normal_iteratorINS5_10device_ptrI4edgeEEEEj8cmpStrucS9_EEvbT_PT2_T0_SG_PSG_T1_SG_i_param_4,
	.param .u64 .ptr .align 1 _ZN3cub18CUB_300001_SM_10006detail10merge_sort30DeviceMergeSortPartitionKernelIN6thrust24THRUST_300001_SM_1000_NS6detail15normal_iteratorINS5_10device_ptrI4edgeEEEEj8cmpStrucS9_EEvbT_PT2_T0_SG_PSG_T1_SG_i_param_5,
	.param .align 1 .b8 _ZN3cub18CUB_300001_SM_10006detail10merge_sort30DeviceMergeSortPartitionKernelIN6thrust24THRUST_300001_SM_1000_NS6detail15normal_iteratorINS5_10device_ptrI4edgeEEEEj8cmpStrucS9_EEvbT_PT2_T0_SG_PSG_T1_SG_i_param_6[1],
	.param .u32 _ZN3cub18CUB_300001_SM_10006detail10merge_sort30DeviceMergeSortPartitionKernelIN6thrust24THRUST_300001_SM_1000_NS6detail15normal_iteratorINS5_10device_ptrI4edgeEEEEj8cmpStrucS9_EEvbT_PT2_T0_SG_PSG_T1_SG_i_param_7,
	.param .u32 _ZN3cub18CUB_300001_SM_10006detail10merge_sort30DeviceMergeSortPartitionKernelIN6thrust24THRUST_300001_SM_1000_NS6detail15normal_iteratorINS5_10device_ptrI4edgeEEEEj8cmpStrucS9_EEvbT_PT2_T0_SG_PSG_T1_SG_i_param_8
)
{
	.reg .pred 	%p<22>;
	.reg .b16 	%rs<2>;
	.reg .b32 	%r<78>;
	.reg .b64 	%rd<32>;

	ld.param.u64 	%rd13, [_ZN3cub18CUB_300001_SM_10006detail10merge_sort30DeviceMergeSortPartitionKernelIN6thrust24THRUST_300001_SM_1000_NS6detail15normal_iteratorINS5_10device_ptrI4edgeEEEEj8cmpStrucS9_EEvbT_PT2_T0_SG_PSG_T1_SG_i_param_1];
	ld.param.s8 	%rs1, [_ZN3cub18CUB_300001_SM_10006detail10merge_sort30DeviceMergeSortPartitionKernelIN6thrust24THRUST_300001_SM_1000_NS6detail15normal_iteratorINS5_10device_ptrI4edgeEEEEj8cmpStrucS9_EEvbT_PT2_T0_SG_PSG_T1_SG_i_param_0];
	ld.param.u64 	%rd14, [_ZN3cub18CUB_300001_SM_10006detail10merge_sort30DeviceMergeSortPartitionKernelIN6thrust24THRUST_300001_SM_1000_NS6detail15normal_iteratorINS5_10device_ptrI4edgeEEEEj8cmpStrucS9_EEvbT_PT2_T0_SG_PSG_T1_SG_i_param_2];
	ld.param.u32 	%r26, [_ZN3cub18CUB_300001_SM_10006detail10merge_sort30DeviceMergeSortPartitionKernelIN6thrust24THRUST_300001_SM_1000_NS6detail15normal_iteratorINS5_10device_ptrI4edgeEEEEj8cmpStrucS9_EEvbT_PT2_T0_SG_PSG_T1_SG_i_param_3];
	ld.param.u32 	%r27, [_ZN3cub18CUB_300001_SM_10006detail10merge_sort30DeviceMergeSortPartitionKernelIN6thrust24THRUST_300001_SM_1000_NS6detail15normal_iteratorINS5_10device_ptrI4edgeEEEEj8cmpStrucS9_EEvbT_PT2_T0_SG_PSG_T1_SG_i_param_4];
	ld.param.u64 	%rd15, [_ZN3cub18CUB_300001_SM_10006detail10merge_sort30DeviceMergeSortPartitionKernelIN6thrust24THRUST_300001_SM_1000_NS6detail15normal_iteratorINS5_10device_ptrI4edgeEEEEj8cmpStrucS9_EEvbT_PT2_T0_SG_PSG_T1_SG_i_param_5];
	ld.param.u32 	%r28, [_ZN3cub18CUB_300001_SM_10006detail10merge_sort30DeviceMergeSortPartitionKernelIN6thrust24THRUST_300001_SM_1000_NS6detail15normal_iteratorINS5_10device_ptrI4edgeEEEEj8cmpStrucS9_EEvbT_PT2_T0_SG_PSG_T1_SG_i_param_7];
	ld.param.u32 	%r29, [_ZN3cub18CUB_300001_SM_10006detail10merge_sort30DeviceMergeSortPartitionKernelIN6thrust24THRUST_300001_SM_1000_NS6detail15normal_iteratorINS5_10device_ptrI4edgeEEEEj8cmpStrucS9_EEvbT_PT2_T0_SG_PSG_T1_SG_i_param_8];
	cvta.to.global.u64 	%rd1, %rd15;
	mov.u32 	%r30, %ntid.x;
	mov.u32 	%r31, %ctaid.x;
	mov.u32 	%r32, %tid.x;
	mad.lo.s32 	%r1, %r30, %r31, %r32;
	setp.ge.u32 	%p5, %r1, %r27;
	@%p5 bra 	$L__BB2_15;
	shr.u32 	%r33, %r28, 1;
	add.s32 	%r2, %r28, -1;
	neg.s32 	%r34, %r28;
	and.b32  	%r35, %r1, %r34;
	mul.lo.s32 	%r36, %r29, %r35;
	mul.lo.s32 	%r37, %r29, %r33;
	min.u32 	%r3, %r36, %r26;
	not.b32 	%r38, %r36;
	min.u32 	%r39, %r37, %r38;
	add.s32 	%r40, %r39, %r36;
	min.u32 	%r4, %r40, %r26;
	not.b32 	%r41, %r4;
	min.u32 	%r42, %r37, %r41;
	add.s32 	%r43, %r42, %r4;
	min.u32 	%r5, %r43, %r26;
	// begin inline asm
	griddepcontrol.wait;
	// end inline asm
	add.s32 	%r44, %r1, 1;
	setp.ne.s32 	%p6, %r44, %r27;
	@%p6 bra 	$L__BB2_3;
	mul.wide.u32 	%rd30, %r1, 4;
	add.s64 	%rd31, %rd1, %rd30;
	st.global.u32 	[%rd31], %r4;
	bra.uni 	$L__BB2_15;
$L__BB2_3:
	sub.s32 	%r45, %r5, %r3;
	and.b32  	%r46, %r2, %r1;
	mul.lo.s32 	%r47, %r46, %r29;
	min.u32 	%r6, %r47, %r45;
	setp.eq.s16 	%p7, %rs1, 0;
	@%p7 bra 	$L__BB2_9;
	sub.s32 	%r48, %r4, %r3;
	sub.s32 	%r49, %r5, %r4;
	max.u32 	%r50, %r6, %r49;
	sub.s32 	%r77, %r50, %r49;
	min.u32 	%r73, %r48, %r6;
	setp.ge.u32 	%p8, %r77, %r73;
	@%p8 bra 	$L__BB2_14;
	cvta.to.global.u64 	%rd3, %rd13;
	cvt.u64.u32 	%rd4, %r4;
	cvt.u64.u32 	%rd5, %r3;
$L__BB2_6:
	sub.s32 	%r51, %r73, %r77;
	shr.u32 	%r52, %r51, 1;
	add.s32 	%r11, %r52, %r77;
	cvt.u64.u32 	%rd16, %r11;
	add.s64 	%rd17, %rd16, %rd5;
	shl.b64 	%rd18, %rd17, 3;
	add.s64 	%rd6, %rd3, %rd18;
	ld.global.u32 	%r12, [%rd6];
	not.b32 	%r53, %r11;
	add.s32 	%r54, %r6, %r53;
	cvt.u64.u32 	%rd19, %r54;
	add.s64 	%rd20, %rd19, %rd4;
	shl.b64 	%rd21, %rd20, 3;
	add.s64 	%rd7, %rd3, %rd21;
	ld.global.u32 	%r13, [%rd7];
	setp.lt.s32 	%p10, %r13, %r12;
	mov.pred 	%p20, 0;
	@%p10 bra 	$L__BB2_8;
	ld.global.u32 	%r55, [%rd7+4];
	ld.global.u32 	%r57, [%rd6+4];
	setp.ne.s32 	%p11, %r13, %r12;
	setp.ge.s32 	%p12, %r55, %r57;
	or.pred  	%p20, %p11, %p12;
$L__BB2_8:
	add.s32 	%r59, %r11, 1;
	selp.b32 	%r77, %r59, %r77, %p20;
	selp.b32 	%r73, %r73, %r11, %p20;
	setp.lt.u32 	%p13, %r77, %r73;
	@%p13 bra 	$L__BB2_6;
	bra.uni 	$L__BB2_14;
$L__BB2_9:
	sub.s32 	%r60, %r4, %r3;
	sub.s32 	%r61, %r5, %r4;
	max.u32 	%r62, %r6, %r61;
	sub.s32 	%r77, %r62, %r61;
	min.u32 	%r75, %r60, %r6;
	setp.ge.u32 	%p14, %r77, %r75;
	@%p14 bra 	$L__BB2_14;
	cvta.to.global.u64 	%rd8, %rd14;
	cvt.u64.u32 	%rd9, %r4;
	cvt.u64.u32 	%rd10, %r3;
$L__BB2_11:
	sub.s32 	%r63, %r75, %r77;
	shr.u32 	%r64, %r63, 1;
	add.s32 	%r20, %r64, %r77;
	cvt.u64.u32 	%rd22, %r20;
	add.s64 	%rd23, %rd22, %rd10;
	shl.b64 	%rd24, %rd23, 3;
	add.s64 	%rd11, %rd8, %rd24;
	ld.global.u32 	%r21, [%rd11];
	not.b32 	%r65, %r20;
	add.s32 	%r66, %r6, %r65;
	cvt.u64.u32 	%rd25, %r66;
	add.s64 	%rd26, %rd25, %rd9;
	shl.b64 	%rd27, %rd26, 3;
	add.s64 	%rd12, %rd8, %rd27;
	ld.global.u32 	%r22, [%rd12];
	setp.lt.s32 	%p16, %r22, %r21;
	mov.pred 	%p21, 0;
	@%p16 bra 	$L__BB2_13;
	ld.global.u32 	%r67, [%rd12+4];
	ld.global.u32 	%r69, [%rd11+4];
	setp.ne.s32 	%p17, %r22, %r21;
	setp.ge.s32 	%p18, %r67, %r69;
	or.pred  	%p21, %p17, %p18;
$L__BB2_13:
	add.s32 	%r71, %r20, 1;
	selp.b32 	%r77, %r71, %r77, %p21;
	selp.b32 	%r75, %r75, %r20, %p21;
	setp.lt.u32 	%p19, %r77, %r75;
	@%p19 bra 	$L__BB2_11;
$L__BB2_14:
	add.s32 	%r72, %r77, %r3;
	mul.wide.u32 	%rd28, %r1, 4;
	add.s64 	%rd29, %rd1, %rd28;
	st.global.u32 	[%rd29], %r72;
$L__BB2_15:
	ret;

}
	// .globl	_ZN3cub18CUB_300001_SM_10006detail10merge_sort26DeviceMergeSortMergeKernelINS2_10policy_hubIN6thrust24THRUST_300001_SM_1000_NS6detail15normal_iteratorINS6_10device_ptrI4edgeEEEEE9Policy600ESC_PNS0_8NullTypeESC_SG_j8cmpStrucSA_SF_EEvbT2_T3_T4_PT6_PT7_T5_PSK_SK_NS1_7vsmem_tE
.visible .entry _ZN3cub18CUB_300001_SM_10006detail10merge_sort26DeviceMergeSortMergeKernelINS2_10policy_hubIN6thrust24THRUST_300001_SM_1000_NS6detail15normal_iteratorINS6_10device_ptrI4edgeEEEEE9Policy600ESC_PNS0_8NullTypeESC_SG_j8cmpStrucSA_SF_EEvbT2_T3_T4_PT6_PT7_T5_PSK_SK_NS1_7vsmem_tE(
	.param .u8 _ZN3cub18CUB_300001_SM_10006detail10merge_sort26DeviceMergeSortMergeKernelINS2_10policy_hubIN6thrust24THRUST_300001_SM_1000_NS6detail15normal_iteratorINS6_10device_ptrI4edgeEEEEE9Policy600ESC_PNS0_8NullTypeESC_SG_j8cmpStrucSA_SF_EEvbT2_T3_T4_PT6_PT7_T5_PSK_SK_NS1_7vsmem_tE_param_0,
	.param .align 8 .b8 _ZN3cub18CUB_300001_SM_10006detail10merge_sort26DeviceMergeSortMergeKernelINS2_10policy_hubIN6thrust24THRUST_300001_SM_1000_NS6detail15normal_iteratorINS6_10device_ptrI4edgeEEEEE9Policy600ESC_PNS0_8NullTypeESC_SG_j8cmpStrucSA_SF_EEvbT2_T3_T4_PT6_PT7_T5_PSK_SK_NS1_7vsmem_tE_param_1[8],
	.param .u64 .ptr .align 1 _ZN3cub18CUB_300001_SM_10006detail10merge_sort26DeviceMergeSortMergeKernelINS2_10policy_hubIN6thrust24THRUST_300001_SM_1000_NS6detail15normal_iteratorINS6_10device_ptrI4edgeEEEEE9Policy600ESC_PNS0_8NullTypeESC_SG_j8cmpStrucSA_SF_EEvbT2_T3_T4_PT6_PT7_T5_PSK_SK_NS1_7vsmem_tE_param_2,
	.param .u32 _ZN3cub18CUB_300001_SM_10006detail10merge_sort26DeviceMergeSortMergeKernelINS2_10policy_hubIN6thrust24THRUST_300001_SM_1000_NS6detail15normal_iteratorINS6_10device_ptrI4edgeEEEEE9Policy600ESC_PNS0_8NullTypeESC_SG_j8cmpStrucSA_SF_EEvbT2_T3_T4_PT6_PT7_T5_PSK_SK_NS1_7vsmem_tE_param_3,
	.param .u64 .ptr .align 1 _ZN3cub18CUB_300001_SM_10006detail10merge_sort26DeviceMergeSortMergeKernelINS2_10policy_hubIN6thrust24THRUST_300001_SM_1000_NS6detail15normal_iteratorINS6_10device_ptrI4edgeEEEEE9Policy600ESC_PNS0_8NullTypeESC_SG_j8cmpStrucSA_SF_EEvbT2_T3_T4_PT6_PT7_T5_PSK_SK_NS1_7vsmem_tE_param_4,
	.param .u64 .ptr .align 1 _ZN3cub18CUB_300001_SM_10006detail10merge_sort26DeviceMergeSortMergeKernelINS2_10policy_hubIN6thrust24THRUST_300001_SM_1000_NS6detail15normal_iteratorINS6_10device_ptrI4edgeEEEEE9Policy600ESC_PNS0_8NullTypeESC_SG_j8cmpStrucSA_SF_EEvbT2_T3_T4_PT6_PT7_T5_PSK_SK_NS1_7vsmem_tE_param_5,
	.param .align 1 .b8 _ZN3cub18CUB_300001_SM_10006detail10merge_sort26DeviceMergeSortMergeKernelINS2_10policy_hubIN6thrust24THRUST_300001_SM_1000_NS6detail15normal_iteratorINS6_10device_ptrI4edgeEEEEE9Policy600ESC_PNS0_8NullTypeESC_SG_j8cmpStrucSA_SF_EEvbT2_T3_T4_PT6_PT7_T5_PSK_SK_NS1_7vsmem_tE_param_6[1],
	.param .u64 .ptr .align 1 _ZN3cub18CUB_300001_SM_10006detail10merge_sort26DeviceMergeSortMergeKernelINS2_10policy_hubIN6thrust24THRUST_300001_SM_1000_NS6detail15normal_iteratorINS6_10device_ptrI4edgeEEEEE9Policy600ESC_PNS0_8NullTypeESC_SG_j8cmpStrucSA_SF_EEvbT2_T3_T4_PT6_PT7_T5_PSK_SK_NS1_7vsmem_tE_param_7,
	.param .u32 _ZN3cub18CUB_300001_SM_10006detail10merge_sort26DeviceMergeSortMergeKernelINS2_10policy_hubIN6thrust24THRUST_300001_SM_1000_NS6detail15normal_iteratorINS6_10device_ptrI4edgeEEEEE9Policy600ESC_PNS0_8NullTypeESC_SG_j8cmpStrucSA_SF_EEvbT2_T3_T4_PT6_PT7_T5_PSK_SK_NS1_7vsmem_tE_param_8,
	.param .align 8 .b8 _ZN3cub18CUB_300001_SM_10006detail10merge_sort26DeviceMergeSortMergeKernelINS2_10policy_hubIN6thrust24THRUST_300001_SM_1000_NS6detail15normal_iteratorINS6_10device_ptrI4edgeEEEEE9Policy600ESC_PNS0_8NullTypeESC_SG_j8cmpStrucSA_SF_EEvbT2_T3_T4_PT6_PT7_T5_PSK_SK_NS1_7vsmem_tE_param_9[8]
)
.maxntid 256
{
	.reg .pred 	%p<286>;
	.reg .b16 	%rs<2>;
	.reg .b32 	%r<1121>;
	.reg .b64 	%rd<91>;
	// demoted variable
	.shared .align 16 .b8 _ZZN3cub18CUB_300001_SM_10006detail10merge_sort26DeviceMergeSortMergeKernelINS2_10policy_hubIN6thrust24THRUST_300001_SM_1000_NS6detail15normal_iteratorINS6_10device_ptrI4edgeEEEEE9Policy600ESC_PNS0_8NullTypeESC_SG_j8cmpStrucSA_SF_EEvbT2_T3_T4_PT6_PT7_T5_PSK_SK_NS1_7vsmem_tEE19static_temp_storage[16912];
	ld.param.s8 	%rs1, [_ZN3cub18CUB_300001_SM_10006detail10merge_sort26DeviceMergeSortMergeKernelINS2_10policy_hubIN6thrust24THRUST_300001_SM_1000_NS6detail15normal_iteratorINS6_10device_ptrI4edgeEEEEE9Policy600ESC_PNS0_8NullTypeESC_SG_j8cmpStrucSA_SF_EEvbT2_T3_T4_PT6_PT7_T5_PSK_SK_NS1_7vsmem_tE_param_0];
	ld.param.u64 	%rd14, [_ZN3cub18CUB_300001_SM_10006detail10merge_sort26DeviceMergeSortMergeKernelINS2_10policy_hubIN6thrust24THRUST_300001_SM_1000_NS6detail15normal_iteratorINS6_10device_ptrI4edgeEEEEE9Policy600ESC_PNS0_8NullTypeESC_SG_j8cmpStrucSA_SF_EEvbT2_T3_T4_PT6_PT7_T5_PSK_SK_NS1_7vsmem_tE_param_1];
	ld.param.u32 	%r504, [_ZN3cub18CUB_300001_SM_10006detail10merge_sort26DeviceMergeSortMergeKernelINS2_10policy_hubIN6thrust24THRUST_300001_SM_1000_NS6detail15normal_iteratorINS6_10device_ptrI4edgeEEEEE9Policy600ESC_PNS0_8NullTypeESC_SG_j8cmpStrucSA_SF_EEvbT2_T3_T4_PT6_PT7_T5_PSK_SK_NS1_7vsmem_tE_param_3];
	ld.param.u64 	%rd15, [_ZN3cub18CUB_300001_SM_10006detail10merge_sort26DeviceMergeSortMergeKernelINS2_10policy_hubIN6thrust24THRUST_300001_SM_1000_NS6detail15normal_iteratorINS6_10device_ptrI4edgeEEEEE9Policy600ESC_PNS0_8NullTypeESC_SG_j8cmpStrucSA_SF_EEvbT2_T3_T4_PT6_PT7_T5_PSK_SK_NS1_7vsmem_tE_param_4];
	ld.param.u64 	%rd16, [_ZN3cub18CUB_300001_SM_10006detail10merge_sort26DeviceMergeSortMergeKernelINS2_10policy_hubIN6thrust24THRUST_300001_SM_1000_NS6detail15normal_iteratorINS6_10device_ptrI4edgeEEEEE9Policy600ESC_PNS0_8NullTypeESC_SG_j8cmpStrucSA_SF_EEvbT2_T3_T4_PT6_PT7_T5_PSK_SK_NS1_7vsmem_tE_param_7];
	ld.param.u32 	%r505, [_ZN3cub18CUB_300001_SM_10006detail10merge_sort26DeviceMergeSortMergeKernelINS2_10policy_hubIN6thrust24THRUST_300001_SM_1000_NS6detail15normal_iteratorINS6_10device_ptrI4edgeEEEEE9Policy600ESC_PNS0_8NullTypeESC_SG_j8cmpStrucSA_SF_EEvbT2_T3_T4_PT6_PT7_T5_PSK_SK_NS1_7vsmem_tE_param_8];
	cvta.to.global.u64 	%rd1, %rd15;
	cvta.to.global.u64 	%rd2, %rd16;
	cvta.to.global.u64 	%rd3, %rd14;
	mov.u32 	%r1, %ctaid.x;
	mov.u32 	%r506, %nctaid.x;
	shl.b32 	%r2, %r1, 11;
	mov.u32 	%r3, %tid.x;
	add.s32 	%r507, %r506, -1;
	setp.ge.u32 	%p37, %r1, %r507;
	@%p37 bra 	$L__BB3_103;
	mul.wide.u32 	%rd53, %r1, 4;
	add.s64 	%rd54, %rd2, %rd53;
	ld.global.u32 	%r730, [%rd54];
	ld.global.u32 	%r731, [%rd54+4];
	neg.s32 	%r732, %r505;
	and.b32  	%r733, %r1, %r732;
	shl.b32 	%r4, %r733, 11;
	shl.b32 	%r734, %r505, 10;
	and.b32  	%r5, %r734, -2048;
	sub.s32 	%r735, %r1, %r733;
	shl.b32 	%r736, %r735, 11;
	sub.s32 	%r6, %r730, %r4;
	sub.s32 	%r737, %r731, %r4;
	sub.s32 	%r738, %r504, %r4;
	max.u32 	%r739, %r738, %r5;
	sub.s32 	%r740, %r739, %r5;
	sub.s32 	%r741, %r736, %r6;
	min.u32 	%r7, %r741, %r740;
	setp.eq.s32 	%p170, %r736, -2048;
	selp.b32 	%r742, 2047, 2048, %p170;
	add.s32 	%r743, %r742, %r736;
	sub.s32 	%r744, %r743, %r737;
	or.b32  	%r745, %r1, %r732;
	setp.eq.s32 	%p171, %r745, -1;
	min.u32 	%r746, %r5, %r738;
	selp.b32 	%r747, %r746, %r737, %p171;
	selp.b32 	%r748, %r5, %r744, %p171;
	min.u32 	%r8, %r748, %r740;
	sub.s32 	%r9, %r747, %r6;
	// begin inline asm
	griddepcontrol.wait;
	// end inline asm
	setp.eq.s16 	%p172, %rs1, 0;
	@%p172 bra 	$L__BB3_26;
	cvt.u64.u32 	%rd55, %r4;
	cvt.u64.u32 	%rd56, %r6;
	add.s64 	%rd57, %rd56, %rd55;
	cvt.u64.u32 	%rd58, %r5;
	add.s64 	%rd59, %rd55, %rd58;
	cvt.u64.u32 	%rd60, %r7;
	add.s64 	%rd61, %rd59, %rd60;
	setp.ge.s32 	%p173, %r3, %r9;
	cvt.u64.u32 	%rd62, %r3;
	add.s64 	%rd63, %rd57, %rd62;
	shl.b64 	%rd64, %rd63, 3;
	add.s64 	%rd4, %rd3, %rd64;
	sub.s32 	%r749, %r3, %r9;
	cvt.s64.s32 	%rd65, %r749;
	add.s64 	%rd66, %rd61, %rd65;
	shl.b64 	%rd67, %rd66, 3;
	add.s64 	%rd5, %rd3, %rd67;
	@%p173 bra 	$L__BB3_4;
	ld.global.u32 	%r1014, [%rd4];
	ld.global.u32 	%r1013, [%rd4+4];
	bra.uni 	$L__BB3_5;
$L__BB3_4:
	ld.global.u32 	%r1014, [%rd5];
	ld.global.u32 	%r1013, [%rd5+4];
$L__BB3_5:
	add.s32 	%r750, %r3, 256;
	setp.lt.s32 	%p174, %r750, %r9;
	@%p174 bra 	$L__BB3_7;
	ld.global.u32 	%r1012, [%rd5+2048];
	ld.global.u32 	%r1011, [%rd5+2052];
	bra.uni 	$L__BB3_8;
$L__BB3_7:
	ld.global.u32 	%r1012, [%rd4+2048];
	ld.global.u32 	%r1011, [%rd4+2052];
$L__BB3_8:
	add.s32 	%r751, %r3, 512;
	setp.lt.s32 	%p175, %r751, %r9;
	@%p175 bra 	$L__BB3_10;
	ld.global.u32 	%r1010, [%rd5+4096];
	ld.global.u32 	%r1009, [%rd5+4100];
	bra.uni 	$L__BB3_11;
$L__BB3_10:
	ld.global.u32 	%r1010, [%rd4+4096];
	ld.global.u32 	%r1009, [%rd4+4100];
$L__BB3_11:
	add.s32 	%r752, %r3, 768;
	setp.lt.s32 	%p176, %r752, %r9;
	@%p176 bra 	$L__BB3_13;
	ld.global.u32 	%r1008, [%rd5+6144];
	ld.global.u32 	%r1007, [%rd5+6148];
	bra.uni 	$L__BB3_14;
$L__BB3_13:
	ld.global.u32 	%r1008, [%rd4+6144];
	ld.global.u32 	%r1007, [%rd4+6148];
$L__BB3_14:
	or.b32  	%r753, %r3, 1024;
	setp.lt.s32 	%p177, %r753, %r9;
	@%p177 bra 	$L__BB3_16;
	ld.global.u32 	%r1006, [%rd5+8192];
	ld.global.u32 	%r1005, [%rd5+8196];
	bra.uni 	$L__BB3_17;
$L__BB3_16:
	ld.global.u32 	%r1006, [%rd4+8192];
	ld.global.u32 	%r1005, [%rd4+8196];
$L__BB3_17:
	add.s32 	%r754, %r3, 1280;
	setp.lt.s32 	%p178, %r754, %r9;
	@%p178 bra 	$L__BB3_19;
	ld.global.u32 	%r1004, [%rd5+10240];
	ld.global.u32 	%r1003, [%rd5+10244];
	bra.uni 	$L__BB3_20;
$L__BB3_19:
	ld.global.u32 	%r1004, [%rd4+10240];
	ld.global.u32 	%r1003, [%rd4+10244];
$L__BB3_20:
	add.s32 	%r755, %r3, 1536;
	setp.lt.s32 	%p179, %r755, %r9;
	@%p179 bra 	$L__BB3_22;
	ld.global.u32 	%r1002, [%rd5+12288];
	ld.global.u32 	%r1001, [%rd5+12292];
	bra.uni 	$L__BB3_23;
$L__BB3_22:
	ld.global.u32 	%r1002, [%rd4+12288];
	ld.global.u32 	%r1001, [%rd4+12292];
$L__BB3_23:
	add.s32 	%r756, %r3, 1792;
	setp.lt.s32 	%p180, %r756, %r9;
	@%p180 bra 	$L__BB3_25;
	ld.global.u32 	%r1000, [%rd5+14336];
	ld.global.u32 	%r999, [%rd5+14340];
	bra.uni 	$L__BB3_50;
$L__BB3_25:
	ld.global.u32 	%r1000, [%rd4+14336];
	ld.global.u32 	%r999, [%rd4+14340];
	bra.uni 	$L__BB3_50;
$L__BB3_26:
	cvt.u64.u32 	%rd68, %r4;
	cvt.u64.u32 	%rd69, %r6;
	add.s64 	%rd70, %rd69, %rd68;
	cvt.u64.u32 	%rd71, %r5;
	add.s64 	%rd72, %rd68, %rd71;
	cvt.u64.u32 	%rd73, %r7;
	add.s64 	%rd74, %rd72, %rd73;
	setp.ge.s32 	%p181, %r3, %r9;
	cvt.u64.u32 	%rd75, %r3;
	add.s64 	%rd76, %rd70, %rd75;
	shl.b64 	%rd77, %rd76, 3;
	add.s64 	%rd6, %rd1, %rd77;
	sub.s32 	%r757, %r3, %r9;
	cvt.s64.s32 	%rd78, %r757;
	add.s64 	%rd79, %rd74, %rd78;
	shl.b64 	%rd80, %rd79, 3;
	add.s64 	%rd7, %rd1, %rd80;
	@%p181 bra 	$L__BB3_28;
	ld.global.u32 	%r1014, [%rd6];
	ld.global.u32 	%r1013, [%rd6+4];
	bra.uni 	$L__BB3_29;
$L__BB3_28:
	ld.global.u32 	%r1014, [%rd7];
	ld.global.u32 	%r1013, [%rd7+4];
$L__BB3_29:
	add.s32 	%r758, %r3, 256;
	setp.lt.s32 	%p182, %r758, %r9;
	@%p182 bra 	$L__BB3_31;
	ld.global.u32 	%r1012, [%rd7+2048];
	ld.global.u32 	%r1011, [%rd7+2052];
	bra.uni 	$L__BB3_32;
$L__BB3_31:
	ld.global.u32 	%r1012, [%rd6+2048];
	ld.global.u32 	%r1011, [%rd6+2052];
$L__BB3_32:
	add.s32 	%r759, %r3, 512;
	setp.lt.s32 	%p183, %r759, %r9;
	@%p183 bra 	$L__BB3_34;
	ld.global.u32 	%r1010, [%rd7+4096];
	ld.global.u32 	%r1009, [%rd7+4100];
	bra.uni 	$L__BB3_35;
$L__BB3_34:
	ld.global.u32 	%r1010, [%rd6+4096];
	ld.global.u32 	%r1009, [%rd6+4100];
$L__BB3_35:
	add.s32 	%r760, %r3, 768;
	setp.lt.s32 	%p184, %r760, %r9;
	@%p184 bra 	$L__BB3_37;
	ld.global.u32 	%r1008, [%rd7+6144];
	ld.global.u32 	%r1007, [%rd7+6148];
	bra.uni 	$L__BB3_38;
$L__BB3_37:
	ld.global.u32 	%r1008, [%rd6+6144];
	ld.global.u32 	%r1007, [%rd6+6148];
$L__BB3_38:
	or.b32  	%r761, %r3, 1024;
	setp.lt.s32 	%p185, %r761, %r9;
	@%p185 bra 	$L__BB3_40;
	ld.global.u32 	%r1006, [%rd7+8192];
	ld.global.u32 	%r1005, [%rd7+8196];
	bra.uni 	$L__BB3_41;
$L__BB3_40:
	ld.global.u32 	%r1006, [%rd6+8192];
	ld.global.u32 	%r1005, [%rd6+8196];
$L__BB3_41:
	add.s32 	%r762, %r3, 1280;
	setp.lt.s32 	%p186, %r762, %r9;
	@%p186 bra 	$L__BB3_43;
	ld.global.u32 	%r1004, [%rd7+10240];
	ld.global.u32 	%r1003, [%rd7+10244];
	bra.uni 	$L__BB3_44;
$L__BB3_43:
	ld.global.u32 	%r1004, [%rd6+10240];
	ld.global.u32 	%r1003, [%rd6+10244];
$L__BB3_44:
	add.s32 	%r763, %r3, 1536;
	setp.lt.s32 	%p187, %r763, %r9;
	@%p187 bra 	$L__BB3_46;
	ld.global.u32 	%r1002, [%rd7+12288];
	ld.global.u32 	%r1001, [%rd7+12292];
	bra.uni 	$L__BB3_47;
$L__BB3_46:
	ld.global.u32 	%r1002, [%rd6+12288];
	ld.global.u32 	%r1001, [%rd6+12292];
$L__BB3_47:
	add.s32 	%r764, %r3, 1792;
	setp.lt.s32 	%p188, %r764, %r9;
	@%p188 bra 	$L__BB3_49;
	ld.global.u32 	%r1000, [%rd7+14336];
	ld.global.u32 	%r999, [%rd7+14340];
	bra.uni 	$L__BB3_50;
$L__BB3_49:
	ld.global.u32 	%r1000, [%rd6+14336];
	ld.global.u32 	%r999, [%rd6+14340];
$L__BB3_50:
	sub.s32 	%r765, %r8, %r7;
	shl.b32 	%r119, %r3, 3;
	mov.u32 	%r766, _ZZN3cub18CUB_300001_SM_10006detail10merge_sort26DeviceMergeSortMergeKernelINS2_10policy_hubIN6thrust24THRUST_300001_SM_1000_NS6detail15normal_iteratorINS6_10device_ptrI4edgeEEEEE9Policy600ESC_PNS0_8NullTypeESC_SG_j8cmpStrucSA_SF_EEvbT2_T3_T4_PT6_PT7_T5_PSK_SK_NS1_7vsmem_tEE19static_temp_storage;
	add.s32 	%r767, %r766, %r119;
	st.shared.v2.u32 	[%r767], {%r1014, %r1013};
	st.shared.v2.u32 	[%r767+2048], {%r1012, %r1011};
	st.shared.v2.u32 	[%r767+4096], {%r1010, %r1009};
	st.shared.v2.u32 	[%r767+6144], {%r1008, %r1007};
	st.shared.v2.u32 	[%r767+8192], {%r1006, %r1005};
	st.shared.v2.u32 	[%r767+10240], {%r1004, %r1003};
	st.shared.v2.u32 	[%r767+12288], {%r1002, %r1001};
	st.shared.v2.u32 	[%r767+14336], {%r1000, %r999};
	bar.sync 	0;
	// begin inline asm
	griddepcontrol.launch_dependents;
	// end inline asm
	add.s32 	%r118, %r765, %r9;
	min.s32 	%r120, %r119, %r118;
	setp.lt.s32 	%p189, %r120, %r765;
	sub.s32 	%r768, %r120, %r765;
	selp.b32 	%r1017, 0, %r768, %p189;
	min.s32 	%r1015, %r9, %r120;
	setp.ge.s32 	%p190, %r1017, %r1015;
	@%p190 bra 	$L__BB3_55;
	add.s32 	%r123, %r120, %r9;
$L__BB3_52:
	sub.s32 	%r769, %r1015, %r1017;
	shr.u32 	%r770, %r769, 31;
	add.s32 	%r771, %r769, %r770;
	shr.s32 	%r772, %r771, 1;
	add.s32 	%r126, %r772, %r1017;
	shl.b32 	%r773, %r126, 3;
	add.s32 	%r127, %r766, %r773;
	ld.shared.u32 	%r128, [%r127];
	not.b32 	%r775, %r126;
	add.s32 	%r776, %r123, %r775;
	shl.b32 	%r777, %r776, 3;
	add.s32 	%r129, %r766, %r777;
	ld.shared.u32 	%r130, [%r129];
	setp.lt.s32 	%p192, %r130, %r128;
	mov.pred 	%p268, 0;
	@%p192 bra 	$L__BB3_54;
	ld.shared.u32 	%r778, [%r129+4];
	ld.shared.u32 	%r780, [%r127+4];
	setp.ne.s32 	%p193, %r130, %r128;
	setp.ge.s32 	%p194, %r778, %r780;
	or.pred  	%p268, %p193, %p194;
$L__BB3_54:
	add.s32 	%r782, %r126, 1;
	selp.b32 	%r1017, %r782, %r1017, %p268;
	selp.b32 	%r1015, %r1015, %r126, %p268;
	setp.lt.s32 	%p195, %r1017, %r1015;
	@%p195 bra 	$L__BB3_52;
$L__BB3_55:
	sub.s32 	%r783, %r120, %r1017;
	add.s32 	%r134, %r783, %r9;
	shl.b32 	%r784, %r134, 3;
	add.s32 	%r135, %r766, %r784;
	ld.shared.v2.u32 	{%r1018, %r1019}, [%r135];
	shl.b32 	%r786, %r1017, 3;
	add.s32 	%r138, %r766, %r786;
	ld.shared.v2.u32 	{%r1024, %r1025}, [%r138];
	setp.ge.s32 	%p197, %r134, %r118;
	mov.pred 	%p269, 0;
	@%p197 bra 	$L__BB3_58;
	setp.ge.s32 	%p199, %r1017, %r9;
	setp.lt.s32 	%p200, %r1018, %r1024;
	or.pred  	%p201, %p199, %p200;
	mov.pred 	%p269, -1;
	@%p201 bra 	$L__BB3_58;
	setp.eq.s32 	%p202, %r1018, %r1024;
	setp.lt.s32 	%p203, %r1019, %r1025;
	and.pred  	%p269, %p202, %p203;
$L__BB3_58:
	selp.b32 	%r141, %r1019, %r1025, %p269;
	selp.b32 	%r142, %r1018, %r1024, %p269;
	selp.u32 	%r787, 1, 0, %p269;
	add.s32 	%r143, %r134, %r787;
	not.pred 	%p204, %p269;
	selp.u32 	%r788, 1, 0, %p204;
	add.s32 	%r144, %r1017, %r788;
	@%p204 bra 	$L__BB3_60;
	ld.shared.v2.u32 	{%r1018, %r1019}, [%r135+8];
	bra.uni 	$L__BB3_61;
$L__BB3_60:
	ld.shared.v2.u32 	{%r1024, %r1025}, [%r138+8];
$L__BB3_61:
	setp.ge.s32 	%p206, %r143, %r118;
	mov.pred 	%p270, 0;
	@%p206 bra 	$L__BB3_64;
	setp.ge.s32 	%p208, %r144, %r9;
	setp.lt.s32 	%p209, %r1018, %r1024;
	or.pred  	%p210, %p208, %p209;
	mov.pred 	%p270, -1;
	@%p210 bra 	$L__BB3_64;
	setp.eq.s32 	%p211, %r1018, %r1024;
	setp.lt.s32 	%p212, %r1019, %r1025;
	and.pred  	%p270, %p211, %p212;
$L__BB3_64:
	selp.b32 	%r153, %r1019, %r1025, %p270;
	selp.b32 	%r154, %r1018, %r1024, %p270;
	selp.u32 	%r789, 1, 0, %p270;
	add.s32 	%r155, %r143, %r789;
	not.pred 	%p213, %p270;
	selp.u32 	%r790, 1, 0, %p213;
	add.s32 	%r156, %r144, %r790;
	@%p270 bra 	$L__BB3_66;
	shl.b32 	%r791, %r156, 3;
	add.s32 	%r793, %r766, %r791;
	ld.shared.v2.u32 	{%r1024, %r1025}, [%r793];
	bra.uni 	$L__BB3_67;
$L__BB3_66:
	shl.b32 	%r794, %r155, 3;
	add.s32 	%r796, %r766, %r794;
	ld.shared.v2.u32 	{%r1018, %r1019}, [%r796];
$L__BB3_67:
	setp.ge.s32 	%p215, %r155, %r118;
	mov.pred 	%p271, 0;
	@%p215 bra 	$L__BB3_70;
	setp.ge.s32 	%p217, %r156, %r9;
	setp.lt.s32 	%p218, %r1018, %r1024;
	or.pred  	%p219, %p217, %p218;
	mov.pred 	%p271, -1;
	@%p219 bra 	$L__BB3_70;
	setp.eq.s32 	%p220, %r1018, %r1024;
	setp.lt.s32 	%p221, %r1019, %r1025;
	and.pred  	%p271, %p220, %p221;
$L__BB3_70:
	selp.b32 	%r165, %r1019, %r1025, %p271;
	selp.b32 	%r166, %r1018, %r1024, %p271;
	selp.u32 	%r797, 1, 0, %p271;
	add.s32 	%r167, %r155, %r797;
	not.pred 	%p222, %p271;
	selp.u32 	%r798, 1, 0, %p222;
	add.s32 	%r168, %r156, %r798;
	@%p271 bra 	$L__BB3_72;
	shl.b32 	%r799, %r168, 3;
	add.s32 	%r801, %r766, %r799;
	ld.shared.v2.u32 	{%r1024, %r1025}, [%r801];
	bra.uni 	$L__BB3_73;
$L__BB3_72:
	shl.b32 	%r802, %r167, 3;
	add.s32 	%r804, %r766, %r802;
	ld.shared.v2.u32 	{%r1018, %r1019}, [%r804];
$L__BB3_73:
	setp.ge.s32 	%p224, %r167, %r118;
	mov.pred 	%p272, 0;
	@%p224 bra 	$L__BB3_76;
	setp.ge.s32 	%p226, %r168, %r9;
	setp.lt.s32 	%p227, %r1018, %r1024;
	or.pred  	%p228, %p226, %p227;
	mov.pred 	%p272, -1;
	@%p228 bra 	$L__BB3_76;
	setp.eq.s32 	%p229, %r1018, %r1024;
	setp.lt.s32 	%p230, %r1019, %r1025;
	and.pred  	%p272, %p229, %p230;
$L__BB3_76:
	selp.b32 	%r177, %r1019, %r1025, %p272;
	selp.b32 	%r178, %r1018, %r1024, %p272;
	selp.u32 	%r805, 1, 0, %p272;
	add.s32 	%r179, %r167, %r805;
	not.pred 	%p231, %p272;
	selp.u32 	%r806, 1, 0, %p231;
	add.s32 	%r180, %r168, %r806;
	@%p272 bra 	$L__BB3_78;
	shl.b32 	%r807, %r180, 3;
	add.s32 	%r809, %r766, %r807;
	ld.shared.v2.u32 	{%r1024, %r1025}, [%r809];
	bra.uni 	$L__BB3_79;
$L__BB3_78:
	shl.b32 	%r810, %r179, 3;
	add.s32 	%r812, %r766, %r810;
	ld.shared.v2.u32 	{%r1018, %r1019}, [%r812];
$L__BB3_79:
	setp.ge.s32 	%p233, %r179, %r118;
	mov.pred 	%p273, 0;
	@%p233 bra 	$L__BB3_82;
	setp.ge.s32 	%p235, %r180, %r9;
	setp.lt.s32 	%p236, %r1018, %r1024;
	or.pred  	%p237, %p235, %p236;
	mov.pred 	%p273, -1;
	@%p237 bra 	$L__BB3_82;
	setp.eq.s32 	%p238, %r1018, %r1024;
	setp.lt.s32 	%p239, %r1019, %r1025;
	and.pred  	%p273, %p238, %p239;
$L__BB3_82:
	selp.b32 	%r189, %r1019, %r1025, %p273;
	selp.b32 	%r190, %r1018, %r1024, %p273;
	selp.u32 	%r813, 1, 0, %p273;
	add.s32 	%r191, %r179, %r813;
	not.pred 	%p240, %p273;
	selp.u32 	%r814, 1, 0, %p240;
	add.s32 	%r192, %r180, %r814;
	@%p273 bra 	$L__BB3_84;
	shl.b32 	%r815, %r192, 3;
	add.s32 	%r817, %r766, %r815;
	ld.shared.v2.u32 	{%r1024, %r1025}, [%r817];
	bra.uni 	$L__BB3_85;
$L__BB3_84:
	shl.b32 	%r818, %r191, 3;
	add.s32 	%r820, %r766, %r818;
	ld.shared.v2.u32 	{%r1018, %r1019}, [%r820];
$L__BB3_85:
	setp.ge.s32 	%p242, %r191, %r118;
	mov.pred 	%p274, 0;
	@%p242 bra 	$L__BB3_88;
	setp.ge.s32 	%p244, %r192, %r9;
	setp.lt.s32 	%p245, %r1018, %r1024;
	or.pred  	%p246, %p244, %p245;
	mov.pred 	%p274, -1;
	@%p246 bra 	$L__BB3_88;
	setp.eq.s32 	%p247, %r1018, %r1024;
	setp.lt.s32 	%p248, %r1019, %r1025;
	and.pred  	%p274, %p247, %p248;
$L__BB3_88:
	selp.b32 	%r201, %r1019, %r1025, %p274;
	selp.b32 	%r202, %r1018, %r1024, %p274;
	selp.u32 	%r821, 1, 0, %p274;
	add.s32 	%r203, %r191, %r821;
	not.pred 	%p249, %p274;
	selp.u32 	%r822, 1, 0, %p249;
	add.s32 	%r204, %r192, %r822;
	@%p274 bra 	$L__BB3_90;
	shl.b32 	%r823, %r204, 3;
	add.s32 	%r825, %r766, %r823;
	ld.shared.v2.u32 	{%r1024, %r1025}, [%r825];
	bra.uni 	$L__BB3_91;
$L__BB3_90:
	shl.b32 	%r826, %r203, 3;
	add.s32 	%r828, %r766, %r826;
	ld.shared.v2.u32 	{%r1018, %r1019}, [%r828];
$L__BB3_91:
	setp.ge.s32 	%p251, %r203, %r118;
	mov.pred 	%p275, 0;
	@%p251 bra 	$L__BB3_94;
	setp.ge.s32 	%p253, %r204, %r9;
	setp.lt.s32 	%p254, %r1018, %r1024;
	or.pred  	%p255, %p253, %p254;
	mov.pred 	%p275, -1;
	@%p255 bra 	$L__BB3_94;
	setp.eq.s32 	%p256, %r1018, %r1024;
	setp.lt.s32 	%p257, %r1019, %r1025;
	and.pred  	%p275, %p256, %p257;
$L__BB3_94:
	selp.b32 	%r213, %r1019, %r1025, %p275;
	selp.b32 	%r214, %r1018, %r1024, %p275;
	selp.u32 	%r829, 1, 0, %p275;
	add.s32 	%r215, %r203, %r829;
	not.pred 	%p258, %p275;
	selp.u32 	%r830, 1, 0, %p258;
	add.s32 	%r216, %r204, %r830;
	@%p275 bra 	$L__BB3_96;
	shl.b32 	%r831, %r216, 3;
	mov.u32 	%r832, _ZZN3cub18CUB_300001_SM_10006detail10merge_sort26DeviceMergeSortMergeKernelINS2_10policy_hubIN6thrust24THRUST_300001_SM_1000_NS6detail15normal_iteratorINS6_10device_ptrI4edgeEEEEE9Policy600ESC_PNS0_8NullTypeESC_SG_j8cmpStrucSA_SF_EEvbT2_T3_T4_PT6_PT7_T5_PSK_SK_NS1_7vsmem_tEE19static_temp_storage;
	add.s32 	%r833, %r832, %r831;
	ld.shared.v2.u32 	{%r1024, %r1025}, [%r833];
	bra.uni 	$L__BB3_97;
$L__BB3_96:
	shl.b32 	%r834, %r215, 3;
	mov.u32 	%r835, _ZZN3cub18CUB_300001_SM_10006detail10merge_sort26DeviceMergeSortMergeKernelINS2_10policy_hubIN6thrust24THRUST_300001_SM_1000_NS6detail15normal_iteratorINS6_10device_ptrI4edgeEEEEE9Policy600ESC_PNS0_8NullTypeESC_SG_j8cmpStrucSA_SF_EEvbT2_T3_T4_PT6_PT7_T5_PSK_SK_NS1_7vsmem_tEE19static_temp_storage;
	add.s32 	%r836, %r835, %r834;
	ld.shared.v2.u32 	{%r1018, %r1019}, [%r836];
$L__BB3_97:
	setp.ge.s32 	%p260, %r215, %r118;
	mov.pred 	%p276, 0;
	@%p260 bra 	$L__BB3_100;
	setp.ge.s32 	%p262, %r216, %r9;
	setp.lt.s32 	%p263, %r1018, %r1024;
	or.pred  	%p264, %p262, %p263;
	mov.pred 	%p276, -1;
	@%p264 bra 	$L__BB3_100;
	setp.eq.s32 	%p265, %r1018, %r1024;
	setp.lt.s32 	%p266, %r1019, %r1025;
	and.pred  	%p276, %p265, %p266;
$L__BB3_100:
	setp.eq.s16 	%p267, %rs1, 0;
	selp.b32 	%r225, %r1019, %r1025, %p276;
	selp.b32 	%r226, %r1018, %r1024, %p276;
	bar.sync 	0;
	@%p267 bra 	$L__BB3_102;
	cvt.u64.u32 	%rd81, %r2;
	// begin inline asm
	mov.u32 %r837, %laneid;
	// end inline asm
	and.b32  	%r838, %r119, 7936;
	shl.b32 	%r839, %r837, 3;
	add.s32 	%r840, %r839, %r838;
	shr.s32 	%r841, %r840, 5;
	add.s32 	%r842, %r841, %r840;
	shl.b32 	%r843, %r842, 3;
	mov.u32 	%r844, _ZZN3cub18CUB_300001_SM_10006detail10merge_sort26DeviceMergeSortMergeKernelINS2_10policy_hubIN6thrust24THRUST_300001_SM_1000_NS6detail15normal_iteratorINS6_10device_ptrI4edgeEEEEE9Policy600ESC_PNS0_8NullTypeESC_SG_j8cmpStrucSA_SF_EEvbT2_T3_T4_PT6_PT7_T5_PSK_SK_NS1_7vsmem_tEE19static_temp_storage;
	add.s32 	%r845, %r844, %r843;
	st.shared.v2.u32 	[%r845], {%r142, %r141};
	st.shared.v2.u32 	[%r845+8], {%r154, %r153};
	st.shared.v2.u32 	[%r845+16], {%r166, %r165};
	st.shared.v2.u32 	[%r845+24], {%r178, %r177};
	st.shared.v2.u32 	[%r845+32], {%r190, %r189};
	st.shared.v2.u32 	[%r845+40], {%r202, %r201};
	st.shared.v2.u32 	[%r845+48], {%r214, %r213};
	st.shared.v2.u32 	[%r845+56], {%r226, %r225};
	bar.warp.sync 	-1;
	mad.lo.s32 	%r846, %r837, -7, %r840;
	shr.s32 	%r847, %r846, 5;
	add.s32 	%r848, %r847, %r846;
	shl.b32 	%r849, %r848, 3;
	add.s32 	%r850, %r844, %r849;
	ld.shared.v2.u32 	{%r851, %r852}, [%r850];
	add.s32 	%r853, %r846, 32;
	shr.s32 	%r854, %r853, 5;
	add.s32 	%r855, %r854, %r846;
	shl.b32 	%r856, %r855, 3;
	add.s32 	%r857, %r844, %r856;
	ld.shared.v2.u32 	{%r858, %r859}, [%r857+256];
	add.s32 	%r860, %r846, 64;
	shr.s32 	%r861, %r860, 5;
	add.s32 	%r862, %r861, %r846;
	shl.b32 	%r863, %r862, 3;
	add.s32 	%r864, %r844, %r863;
	ld.shared.v2.u32 	{%r865, %r866}, [%r864+512];
	add.s32 	%r867, %r846, 96;
	shr.s32 	%r868, %r867, 5;
	add.s32 	%r869, %r868, %r846;
	shl.b32 	%r870, %r869, 3;
	add.s32 	%r871, %r844, %r870;
	ld.shared.v2.u32 	{%r872, %r873}, [%r871+768];
	add.s32 	%r874, %r846, 128;
	shr.s32 	%r875, %r874, 5;
	add.s32 	%r876, %r875, %r846;
	shl.b32 	%r877, %r876, 3;
	add.s32 	%r878, %r844, %r877;
	ld.shared.v2.u32 	{%r879, %r880}, [%r878+1024];
	add.s32 	%r881, %r846, 160;
	shr.s32 	%r882, %r881, 5;
	add.s32 	%r883, %r882, %r846;
	shl.b32 	%r884, %r883, 3;
	add.s32 	%r885, %r844, %r884;
	ld.shared.v2.u32 	{%r886, %r887}, [%r885+1280];
	add.s32 	%r888, %r846, 192;
	shr.s32 	%r889, %r888, 5;
	add.s32 	%r890, %r889, %r846;
	shl.b32 	%r891, %r890, 3;
	add.s32 	%r892, %r844, %r891;
	ld.shared.v2.u32 	{%r893, %r894}, [%r892+1536];
	add.s32 	%r895, %r846, 224;
	shr.s32 	%r896, %r895, 5;
	add.s32 	%r897, %r896, %r846;
	shl.b32 	%r898, %r897, 3;
	add.s32 	%r899, %r844, %r898;
	ld.shared.v2.u32 	{%r900, %r901}, [%r899+1792];
	and.b32  	%r902, %r3, 31;
	or.b32  	%r903, %r838, %r902;
	cvt.u64.u32 	%rd82, %r903;
	add.s64 	%rd83, %rd82, %rd81;
	shl.b64 	%rd84, %rd83, 3;
	add.s64 	%rd85, %rd1, %rd84;
	st.global.u32 	[%rd85], %r851;
	st.global.u32 	[%rd85+4], %r852;
	st.global.u32 	[%rd85+256], %r858;
	st.global.u32 	[%rd85+260], %r859;
	st.global.u32 	[%rd85+512], %r865;
	st.global.u32 	[%rd85+516], %r866;
	st.global.u32 	[%rd85+768], %r872;
	st.global.u32 	[%rd85+772], %r873;
	st.global.u32 	[%rd85+1024], %r879;
	st.global.u32 	[%rd85+1028], %r880;
	st.global.u32 	[%rd85+1280], %r886;
	st.global.u32 	[%rd85+1284], %r887;
	st.global.u32 	[%rd85+1536], %r893;
	st.global.u32 	[%rd85+1540], %r894;
	st.global.u32 	[%rd85+1792], %r900;
	st.global.u32 	[%rd85+1796], %r901;
	bra.uni 	$L__BB3_255;
$L__BB3_102:
	// begin inline asm
	mov.u32 %r904, %laneid;
	// end inline asm
	and.b32  	%r905, %r119, 7936;
	shl.b32 	%r906, %r904, 3;
	add.s32 	%r907, %r906, %r905;
	shr.s32 	%r908, %r907, 5;
	add.s32 	%r909, %r908, %r907;
	shl.b32 	%r910, %r909, 3;
	mov.u32 	%r911, _ZZN3cub18CUB_300001_SM_10006detail10merge_sort26DeviceMergeSortMergeKernelINS2_10policy_hubIN6thrust24THRUST_300001_SM_1000_NS6detail15normal_iteratorINS6_10device_ptrI4edgeEEEEE9Policy600ESC_PNS0_8NullTypeESC_SG_j8cmpStrucSA_SF_EEvbT2_T3_T4_PT6_PT7_T5_PSK_SK_NS1_7vsmem_tEE19static_temp_storage;
	add.s32 	%r912, %r911, %r910;
	st.shared.v2.u32 	[%r912], {%r142, %r141};
	st.shared.v2.u32 	[%r912+8], {%r154, %r153};
	st.shared.v2.u32 	[%r912+16], {%r166, %r165};
	st.shared.v2.u32 	[%r912+24], {%r178, %r177};
	st.shared.v2.u32 	[%r912+32], {%r190, %r189};
	st.shared.v2.u32 	[%r912+40], {%r202, %r201};
	st.shared.v2.u32 	[%r912+48], {%r214, %r213};
	st.shared.v2.u32 	[%r912+56], {%r226, %r225};
	bar.warp.sync 	-1;
	mad.lo.s32 	%r913, %r904, -7, %r907;
	shr.s32 	%r914, %r913, 5;
	add.s32 	%r915, %r914, %r913;
	shl.b32 	%r916, %r915, 3;
	add.s32 	%r917, %r911, %r916;
	ld.shared.v2.u32 	{%r918, %r919}, [%r917];
	add.s32 	%r920, %r913, 32;
	shr.s32 	%r921, %r920, 5;
	add.s32 	%r922, %r921, %r913;
	shl.b32 	%r923, %r922, 3;
	add.s32 	%r924, %r911, %r923;
	ld.shared.v2.u32 	{%r925, %r926}, [%r924+256];
	add.s32 	%r927, %r913, 64;
	shr.s32 	%r928, %r927, 5;
	add.s32 	%r929, %r928, %r913;
	shl.b32 	%r930, %r929, 3;
	add.s32 	%r931, %r911, %r930;
	ld.shared.v2.u32 	{%r932, %r933}, [%r931+512];
	add.s32 	%r934, %r913, 96;
	shr.s32 	%r935, %r934, 5;
	add.s32 	%r936, %r935, %r913;
	shl.b32 	%r937, %r936, 3;
	add.s32 	%r938, %r911, %r937;
	ld.shared.v2.u32 	{%r939, %r940}, [%r938+768];
	add.s32 	%r941, %r913, 128;
	shr.s32 	%r942, %r941, 5;
	add.s32 	%r943, %r942, %r913;
	shl.b32 	%r944, %r943, 3;
	add.s32 	%r945, %r911, %r944;
	ld.shared.v2.u32 	{%r946, %r947}, [%r945+1024];
	add.s32 	%r948, %r913, 160;
	shr.s32 	%r949, %r948, 5;
	add.s32 	%r950, %r949, %r913;
	shl.b32 	%r951, %r950, 3;
	add.s32 	%r952, %r911, %r951;
	ld.shared.v2.u32 	{%r953, %r954}, [%r952+1280];
	add.s32 	%r955, %r913, 192;
	shr.s32 	%r956, %r955, 5;
	add.s32 	%r957, %r956, %r913;
	shl.b32 	%r958, %r957, 3;
	add.s32 	%r959, %r911, %r958;
	ld.shared.v2.u32 	{%r960, %r961}, [%r959+1536];
	add.s32 	%r962, %r913, 224;
	shr.s32 	%r963, %r962, 5;
	add.s32 	%r964, %r963, %r913;
	shl.b32 	%r965, %r964, 3;
	add.s32 	%r966, %r911, %r965;
	ld.shared.v2.u32 	{%r967, %r968}, [%r966+1792];
	and.b32  	%r969, %r3, 31;
	cvt.u64.u32 	%rd86, %r905;
	add.s32 	%r970, %r969, %r2;
	cvt.u64.u32 	%rd87, %r970;
	add.s64 	%rd88, %rd87, %rd86;
	shl.b64 	%rd89, %rd88, 3;
	add.s64 	%rd90, %rd3, %rd89;
	st.global.u32 	[%rd90], %r918;
	st.global.u32 	[%rd90+4], %r919;
	st.global.u32 	[%rd90+256], %r925;
	st.global.u32 	[%rd90+260], %r926;
	st.global.u32 	[%rd90+512], %r932;
	st.global.u32 	[%rd90+516], %r933;
	st.global.u32 	[%rd90+768], %r939;
	st.global.u32 	[%rd90+772], %r940;
	st.global.u32 	[%rd90+1024], %r946;
	st.global.u32 	[%rd90+1028], %r947;
	st.global.u32 	[%rd90+1280], %r953;
	st.global.u32 	[%rd90+1284], %r954;
	st.global.u32 	[%rd90+1536], %r960;
	st.global.u32 	[%rd90+1540], %r961;
	st.global.u32 	[%rd90+1792], %r967;
	st.global.u32 	[%rd90+1796], %r968;
	bra.uni 	$L__BB3_255;
$L__BB3_103:
	mul.wide.u32 	%rd17, %r1, 4;
	add.s64 	%rd18, %rd2, %rd17;
	ld.global.u32 	%r508, [%rd18];
	ld.global.u32 	%r509, [%rd18+4];
	neg.s32 	%r510, %r505;
	and.b32  	%r511, %r1, %r510;
	shl.b32 	%r227, %r511, 11;
	shl.b32 	%r512, %r505, 10;
	and.b32  	%r228, %r512, -2048;
	sub.s32 	%r513, %r1, %r511;
	shl.b32 	%r514, %r513, 11;
	sub.s32 	%r229, %r508, %r227;
	sub.s32 	%r515, %r509, %r227;
	sub.s32 	%r516, %r504, %r227;
	max.u32 	%r517, %r516, %r228;
	sub.s32 	%r518, %r517, %r228;
	sub.s32 	%r519, %r514, %r229;
	min.u32 	%r230, %r519, %r518;
	setp.eq.s32 	%p38, %r514, -2048;
	selp.b32 	%r520, 2047, 2048, %p38;
	add.s32 	%r521, %r520, %r514;
	sub.s32 	%r522, %r521, %r515;
	or.b32  	%r523, %r1, %r510;
	setp.eq.s32 	%p39, %r523, -1;
	min.u32 	%r524, %r228, %r516;
	selp.b32 	%r525, %r524, %r515, %p39;
	selp.b32 	%r526, %r228, %r522, %p39;
	min.u32 	%r527, %r526, %r518;
	sub.s32 	%r231, %r525, %r229;
	sub.s32 	%r232, %r527, %r230;
	// begin inline asm
	griddepcontrol.wait;
	// end inline asm
	setp.eq.s16 	%p40, %rs1, 0;
	@%p40 bra 	$L__BB3_136;
	cvt.u64.u32 	%rd19, %r227;
	cvt.u64.u32 	%rd20, %r229;
	add.s64 	%rd21, %rd20, %rd19;
	cvt.u64.u32 	%rd22, %r228;
	add.s64 	%rd23, %rd19, %rd22;
	cvt.u64.u32 	%rd24, %r230;
	add.s64 	%rd25, %rd23, %rd24;
	add.s32 	%r233, %r232, %r231;
	setp.ge.s32 	%p41, %r3, %r233;
	cvt.u64.u32 	%rd26, %r3;
	add.s64 	%rd27, %rd21, %rd26;
	shl.b64 	%rd28, %rd27, 3;
	add.s64 	%rd8, %rd3, %rd28;
	sub.s32 	%r529, %r3, %r231;
	cvt.s64.s32 	%rd29, %r529;
	add.s64 	%rd30, %rd25, %rd29;
	shl.b64 	%rd31, %rd30, 3;
	add.s64 	%rd9, %rd3, %rd31;
	@%p41 bra 	$L__BB3_108;
	setp.ge.s32 	%p42, %r3, %r231;
	@%p42 bra 	$L__BB3_107;
	ld.global.u32 	%r1089, [%rd8];
	ld.global.u32 	%r1088, [%rd8+4];
	bra.uni 	$L__BB3_108;
$L__BB3_107:
	ld.global.u32 	%r1089, [%rd9];
	ld.global.u32 	%r1088, [%rd9+4];
$L__BB3_108:
	add.s32 	%r240, %r3, 256;
	setp.ge.s32 	%p43, %r240, %r233;
	@%p43 bra 	$L__BB3_112;
	setp.lt.s32 	%p44, %r240, %r231;
	@%p44 bra 	$L__BB3_111;
	ld.global.u32 	%r1087, [%rd9+2048];
	ld.global.u32 	%r1086, [%rd9+2052];
	bra.uni 	$L__BB3_112;
$L__BB3_111:
	ld.global.u32 	%r1087, [%rd8+2048];
	ld.global.u32 	%r1086, [%rd8+2052];
$L__BB3_112:
	add.s32 	%r247, %r3, 512;
	setp.ge.s32 	%p45, %r247, %r233;
	@%p45 bra 	$L__BB3_116;
	setp.lt.s32 	%p46, %r247, %r231;
	@%p46 bra 	$L__BB3_115;
	ld.global.u32 	%r1085, [%rd9+4096];
	ld.global.u32 	%r1084, [%rd9+4100];
	bra.uni 	$L__BB3_116;
$L__BB3_115:
	ld.global.u32 	%r1085, [%rd8+4096];
	ld.global.u32 	%r1084, [%rd8+4100];
$L__BB3_116:
	add.s32 	%r254, %r3, 768;
	setp.ge.s32 	%p47, %r254, %r233;
	@%p47 bra 	$L__BB3_120;
	setp.lt.s32 	%p48, %r254, %r231;
	@%p48 bra 	$L__BB3_119;
	ld.global.u32 	%r1083, [%rd9+6144];
	ld.global.u32 	%r1082, [%rd9+6148];
	bra.uni 	$L__BB3_120;
$L__BB3_119:
	ld.global.u32 	%r1083, [%rd8+6144];
	ld.global.u32 	%r1082, [%rd8+6148];
$L__BB3_120:
	or.b32  	%r261, %r3, 1024;
	setp.ge.s32 	%p49, %r261, %r233;
	@%p49 bra 	$L__BB3_124;
	setp.lt.s32 	%p50, %r261, %r231;
	@%p50 bra 	$L__BB3_123;
	ld.global.u32 	%r1081, [%rd9+8192];
	ld.global.u32 	%r1080, [%rd9+8196];
	bra.uni 	$L__BB3_124;
$L__BB3_123:
	ld.global.u32 	%r1081, [%rd8+8192];
	ld.global.u32 	%r1080, [%rd8+8196];
$L__BB3_124:
	add.s32 	%r268, %r3, 1280;
	setp.ge.s32 	%p51, %r268, %r233;
	@%p51 bra 	$L__BB3_128;
	setp.lt.s32 	%p52, %r268, %r231;
	@%p52 bra 	$L__BB3_127;
	ld.global.u32 	%r1079, [%rd9+10240];
	ld.global.u32 	%r1078, [%rd9+10244];
	bra.uni 	$L__BB3_128;
$L__BB3_127:
	ld.global.u32 	%r1079, [%rd8+10240];
	ld.global.u32 	%r1078, [%rd8+10244];
$L__BB3_128:
	add.s32 	%r275, %r3, 1536;
	setp.ge.s32 	%p53, %r275, %r233;
	@%p53 bra 	$L__BB3_132;
	setp.lt.s32 	%p54, %r275, %r231;
	@%p54 bra 	$L__BB3_131;
	ld.global.u32 	%r1077, [%rd9+12288];
	ld.global.u32 	%r1076, [%rd9+12292];
	bra.uni 	$L__BB3_132;
$L__BB3_131:
	ld.global.u32 	%r1077, [%rd8+12288];
	ld.global.u32 	%r1076, [%rd8+12292];
$L__BB3_132:
	add.s32 	%r282, %r3, 1792;
	setp.ge.s32 	%p55, %r282, %r233;
	@%p55 bra 	$L__BB3_168;
	setp.lt.s32 	%p56, %r282, %r231;
	@%p56 bra 	$L__BB3_135;
	ld.global.u32 	%r1075, [%rd9+14336];
	ld.global.u32 	%r1074, [%rd9+14340];
	bra.uni 	$L__BB3_168;
$L__BB3_135:
	ld.global.u32 	%r1075, [%rd8+14336];
	ld.global.u32 	%r1074, [%rd8+14340];
	bra.uni 	$L__BB3_168;
$L__BB3_136:
	cvt.u64.u32 	%rd32, %r227;
	cvt.u64.u32 	%rd33, %r229;
	add.s64 	%rd34, %rd33, %rd32;
	cvt.u64.u32 	%rd35, %r228;
	add.s64 	%rd36, %rd32, %rd35;
	cvt.u64.u32 	%rd37, %r230;
	add.s64 	%rd38, %rd36, %rd37;
	add.s32 	%r287, %r232, %r231;
	setp.ge.s32 	%p57, %r3, %r287;
	cvt.u64.u32 	%rd39, %r3;
	add.s64 	%rd40, %rd34, %rd39;
	shl.b64 	%rd41, %rd40, 3;
	add.s64 	%rd10, %rd1, %rd41;
	sub.s32 	%r538, %r3, %r231;
	cvt.s64.s32 	%rd42, %r538;
	add.s64 	%rd43, %rd38, %rd42;
	shl.b64 	%rd44, %rd43, 3;
	add.s64 	%rd11, %rd1, %rd44;
	@%p57 bra 	$L__BB3_140;
	setp.ge.s32 	%p58, %r3, %r231;
	@%p58 bra 	$L__BB3_139;
	ld.global.u32 	%r1089, [%rd10];
	ld.global.u32 	%r1088, [%rd10+4];
	bra.uni 	$L__BB3_140;
$L__BB3_139:
	ld.global.u32 	%r1089, [%rd11];
	ld.global.u32 	%r1088, [%rd11+4];
$L__BB3_140:
	add.s32 	%r294, %r3, 256;
	setp.ge.s32 	%p59, %r294, %r287;
	@%p59 bra 	$L__BB3_144;
	setp.lt.s32 	%p60, %r294, %r231;
	@%p60 bra 	$L__BB3_143;
	ld.global.u32 	%r1087, [%rd11+2048];
	ld.global.u32 	%r1086, [%rd11+2052];
	bra.uni 	$L__BB3_144;
$L__BB3_143:
	ld.global.u32 	%r1087, [%rd10+2048];
	ld.global.u32 	%r1086, [%rd10+2052];
$L__BB3_144:
	add.s32 	%r301, %r3, 512;
	setp.ge.s32 	%p61, %r301, %r287;
	@%p61 bra 	$L__BB3_148;
	setp.lt.s32 	%p62, %r301, %r231;
	@%p62 bra 	$L__BB3_147;
	ld.global.u32 	%r1085, [%rd11+4096];
	ld.global.u32 	%r1084, [%rd11+4100];
	bra.uni 	$L__BB3_148;
$L__BB3_147:
	ld.global.u32 	%r1085, [%rd10+4096];
	ld.global.u32 	%r1084, [%rd10+4100];
$L__BB3_148:
	add.s32 	%r308, %r3, 768;
	setp.ge.s32 	%p63, %r308, %r287;
	@%p63 bra 	$L__BB3_152;
	setp.lt.s32 	%p64, %r308, %r231;
	@%p64 bra 	$L__BB3_151;
	ld.global.u32 	%r1083, [%rd11+6144];
	ld.global.u32 	%r1082, [%rd11+6148];
	bra.uni 	$L__BB3_152;
$L__BB3_151:
	ld.global.u32 	%r1083, [%rd10+6144];
	ld.global.u32 	%r1082, [%rd10+6148];
$L__BB3_152:
	or.b32  	%r315, %r3, 1024;
	setp.ge.s32 	%p65, %r315, %r287;
	@%p65 bra 	$L__BB3_156;
	setp.lt.s32 	%p66, %r315, %r231;
	@%p66 bra 	$L__BB3_155;
	ld.global.u32 	%r1081, [%rd11+8192];
	ld.global.u32 	%r1080, [%rd11+8196];
	bra.uni 	$L__BB3_156;
$L__BB3_155:
	ld.global.u32 	%r1081, [%rd10+8192];
	ld.global.u32 	%r1080, [%rd10+8196];
$L__BB3_156:
	add.s32 	%r322, %r3, 1280;
	setp.ge.s32 	%p67, %r322, %r287;
	@%p67 bra 	$L__BB3_160;
	setp.lt.s32 	%p68, %r322, %r231;
	@%p68 bra 	$L__BB3_159;
	ld.global.u32 	%r1079, [%rd11+10240];
	ld.global.u32 	%r1078, [%rd11+10244];
	bra.uni 	$L__BB3_160;
$L__BB3_159:
	ld.global.u32 	%r1079, [%rd10+10240];
	ld.global.u32 	%r1078, [%rd10+10244];
$L__BB3_160:
	add.s32 	%r329, %r3, 1536;
	setp.ge.s32 	%p69, %r329, %r287;
	@%p69 bra 	$L__BB3_164;
	setp.lt.s32 	%p70, %r329, %r231;
	@%p70 bra 	$L__BB3_163;
	ld.global.u32 	%r1077, [%rd11+12288];
	ld.global.u32 	%r1076, [%rd11+12292];
	bra.uni 	$L__BB3_164;
$L__BB3_163:
	ld.global.u32 	%r1077, [%rd10+12288];
	ld.global.u32 	%r1076, [%rd10+12292];
$L__BB3_164:
	add.s32 	%r336, %r3, 1792;
	setp.ge.s32 	%p71, %r336, %r287;
	@%p71 bra 	$L__BB3_168;
	setp.lt.s32 	%p72, %r336, %r231;
	@%p72 bra 	$L__BB3_167;
	ld.global.u32 	%r1075, [%rd11+14336];
	ld.global.u32 	%r1074, [%rd11+14340];
	bra.uni 	$L__BB3_168;
$L__BB3_167:
	ld.global.u32 	%r1075, [%rd10+14336];
	ld.global.u32 	%r1074, [%rd10+14340];
$L__BB3_168:
	shl.b32 	%r358, %r3, 3;
	mov.u32 	%r546, _ZZN3cub18CUB_300001_SM_10006detail10merge_sort26DeviceMergeSortMergeKernelINS2_10policy_hubIN6thrust24THRUST_300001_SM_1000_NS6detail15normal_iteratorINS6_10device_ptrI4edgeEEEEE9Policy600ESC_PNS0_8NullTypeESC_SG_j8cmpStrucSA_SF_EEvbT2_T3_T4_PT6_PT7_T5_PSK_SK_NS1_7vsmem_tEE19static_temp_storage;
	add.s32 	%r547, %r546, %r358;
	st.shared.v2.u32 	[%r547], {%r1089, %r1088};
	st.shared.v2.u32 	[%r547+2048], {%r1087, %r1086};
	st.shared.v2.u32 	[%r547+4096], {%r1085, %r1084};
	st.shared.v2.u32 	[%r547+6144], {%r1083, %r1082};
	st.shared.v2.u32 	[%r547+8192], {%r1081, %r1080};
	st.shared.v2.u32 	[%r547+10240], {%r1079, %r1078};
	st.shared.v2.u32 	[%r547+12288], {%r1077, %r1076};
	st.shared.v2.u32 	[%r547+14336], {%r1075, %r1074};
	bar.sync 	0;
	// begin inline asm
	griddepcontrol.launch_dependents;
	// end inline asm
	add.s32 	%r357, %r232, %r231;
	min.s32 	%r359, %r358, %r357;
	setp.lt.s32 	%p73, %r359, %r232;
	sub.s32 	%r548, %r359, %r232;
	selp.b32 	%r1092, 0, %r548, %p73;
	min.s32 	%r1090, %r231, %r359;
	setp.ge.s32 	%p74, %r1092, %r1090;
	@%p74 bra 	$L__BB3_173;
	add.s32 	%r362, %r359, %r231;
$L__BB3_170:
	sub.s32 	%r549, %r1090, %r1092;
	shr.u32 	%r550, %r549, 31;
	add.s32 	%r551, %r549, %r550;
	shr.s32 	%r552, %r551, 1;
	add.s32 	%r365, %r552, %r1092;
	shl.b32 	%r553, %r365, 3;
	add.s32 	%r366, %r546, %r553;
	ld.shared.u32 	%r367, [%r366];
	not.b32 	%r555, %r365;
	add.s32 	%r556, %r362, %r555;
	shl.b32 	%r557, %r556, 3;
	add.s32 	%r368, %r546, %r557;
	ld.shared.u32 	%r369, [%r368];
	setp.lt.s32 	%p76, %r369, %r367;
	mov.pred 	%p277, 0;
	@%p76 bra 	$L__BB3_172;
	ld.shared.u32 	%r558, [%r368+4];
	ld.shared.u32 	%r560, [%r366+4];
	setp.ne.s32 	%p77, %r369, %r367;
	setp.ge.s32 	%p78, %r558, %r560;
	or.pred  	%p277, %p77, %p78;
$L__BB3_172:
	add.s32 	%r562, %r365, 1;
	selp.b32 	%r1092, %r562, %r1092, %p277;
	selp.b32 	%r1090, %r1090, %r365, %p277;
	setp.lt.s32 	%p79, %r1092, %r1090;
	@%p79 bra 	$L__BB3_170;
$L__BB3_173:
	sub.s32 	%r563, %r359, %r1092;
	add.s32 	%r373, %r563, %r231;
	shl.b32 	%r564, %r373, 3;
	add.s32 	%r374, %r546, %r564;
	ld.shared.v2.u32 	{%r1093, %r1094}, [%r374];
	shl.b32 	%r566, %r1092, 3;
	add.s32 	%r377, %r546, %r566;
	ld.shared.v2.u32 	{%r1099, %r1100}, [%r377];
	setp.ge.s32 	%p81, %r373, %r357;
	mov.pred 	%p278, 0;
	@%p81 bra 	$L__BB3_176;
	setp.ge.s32 	%p83, %r1092, %r231;
	setp.lt.s32 	%p84, %r1093, %r1099;
	or.pred  	%p85, %p83, %p84;
	mov.pred 	%p278, -1;
	@%p85 bra 	$L__BB3_176;
	setp.eq.s32 	%p86, %r1093, %r1099;
	setp.lt.s32 	%p87, %r1094, %r1100;
	and.pred  	%p278, %p86, %p87;
$L__BB3_176:
	selp.b32 	%r380, %r1094, %r1100, %p278;
	selp.b32 	%r381, %r1093, %r1099, %p278;
	selp.u32 	%r567, 1, 0, %p278;
	add.s32 	%r382, %r373, %r567;
	not.pred 	%p88, %p278;
	selp.u32 	%r568, 1, 0, %p88;
	add.s32 	%r383, %r1092, %r568;
	@%p88 bra 	$L__BB3_178;
	ld.shared.v2.u32 	{%r1093, %r1094}, [%r374+8];
	bra.uni 	$L__BB3_179;
$L__BB3_178:
	ld.shared.v2.u32 	{%r1099, %r1100}, [%r377+8];
$L__BB3_179:
	setp.ge.s32 	%p90, %r382, %r357;
	mov.pred 	%p279, 0;
	@%p90 bra 	$L__BB3_182;
	setp.ge.s32 	%p92, %r383, %r231;
	setp.lt.s32 	%p93, %r1093, %r1099;
	or.pred  	%p94, %p92, %p93;
	mov.pred 	%p279, -1;
	@%p94 bra 	$L__BB3_182;
	setp.eq.s32 	%p95, %r1093, %r1099;
	setp.lt.s32 	%p96, %r1094, %r1100;
	and.pred  	%p279, %p95, %p96;
$L__BB3_182:
	selp.b32 	%r392, %r1094, %r1100, %p279;
	selp.b32 	%r393, %r1093, %r1099, %p279;
	selp.u32 	%r569, 1, 0, %p279;
	add.s32 	%r394, %r382, %r569;
	not.pred 	%p97, %p279;
	selp.u32 	%r570, 1, 0, %p97;
	add.s32 	%r395, %r383, %r570;
	@%p279 bra 	$L__BB3_184;
	shl.b32 	%r571, %r395, 3;
	add.s32 	%r573, %r546, %r571;
	ld.shared.v2.u32 	{%r1099, %r1100}, [%r573];
	bra.uni 	$L__BB3_185;
$L__BB3_184:
	shl.b32 	%r574, %r394, 3;
	add.s32 	%r576, %r546, %r574;
	ld.shared.v2.u32 	{%r1093, %r1094}, [%r576];
$L__BB3_185:
	setp.ge.s32 	%p99, %r394, %r357;
	mov.pred 	%p280, 0;
	@%p99 bra 	$L__BB3_188;
	setp.ge.s32 	%p101, %r395, %r231;
	setp.lt.s32 	%p102, %r1093, %r1099;
	or.pred  	%p103, %p101, %p102;
	mov.pred 	%p280, -1;
	@%p103 bra 	$L__BB3_188;
	setp.eq.s32 	%p104, %r1093, %r1099;
	setp.lt.s32 	%p105, %r1094, %r1100;
	and.pred  	%p280, %p104, %p105;
$L__BB3_188:
	selp.b32 	%r404, %r1094, %r1100, %p280;
	selp.b32 	%r405, %r1093, %r1099, %p280;
	selp.u32 	%r577, 1, 0, %p280;
	add.s32 	%r406, %r394, %r577;
	not.pred 	%p106, %p280;
	selp.u32 	%r578, 1, 0, %p106;
	add.s32 	%r407, %r395, %r578;
	@%p280 bra 	$L__BB3_190;
	shl.b32 	%r579, %r407, 3;
	add.s32 	%r581, %r546, %r579;
	ld.shared.v2.u32 	{%r1099, %r1100}, [%r581];
	bra.uni 	$L__BB3_191;
$L__BB3_190:
	shl.b32 	%r582, %r406, 3;
	add.s32 	%r584, %r546, %r582;
	ld.shared.v2.u32 	{%r1093, %r1094}, [%r584];
$L__BB3_191:
	setp.ge.s32 	%p108, %r406, %r357;
	mov.pred 	%p281, 0;
	@%p108 bra 	$L__BB3_194;
	setp.ge.s32 	%p110, %r407, %r231;
	setp.lt.s32 	%p111, %r1093, %r1099;
	or.pred  	%p112, %p110, %p111;
	mov.pred 	%p281, -1;
	@%p112 bra 	$L__BB3_194;
	setp.eq.s32 	%p113, %r1093, %r1099;
	setp.lt.s32 	%p114, %r1094, %r1100;
	and.pred  	%p281, %p113, %p114;
$L__BB3_194:
	selp.b32 	%r416, %r1094, %r1100, %p281;
	selp.b32 	%r417, %r1093, %r1099, %p281;
	selp.u32 	%r585, 1, 0, %p281;
	add.s32 	%r418, %r406, %r585;
	not.pred 	%p115, %p281;
	selp.u32 	%r586, 1, 0, %p115;
	add.s32 	%r419, %r407, %r586;
	@%p281 bra 	$L__BB3_196;
	shl.b32 	%r587, %r419, 3;
	add.s32 	%r589, %r546, %r587;
	ld.shared.v2.u32 	{%r1099, %r1100}, [%r589];
	bra.uni 	$L__BB3_197;
$L__BB3_196:
	shl.b32 	%r590, %r418, 3;
	add.s32 	%r592, %r546, %r590;
	ld.shared.v2.u32 	{%r1093, %r1094}, [%r592];
$L__BB3_197:
	setp.ge.s32 	%p117, %r418, %r357;
	mov.pred 	%p282, 0;
	@%p117 bra 	$L__BB3_200;
	setp.ge.s32 	%p119, %r419, %r231;
	setp.lt.s32 	%p120, %r1093, %r1099;
	or.pred  	%p121, %p119, %p120;
	mov.pred 	%p282, -1;
	@%p121 bra 	$L__BB3_200;
	setp.eq.s32 	%p122, %r1093, %r1099;
	setp.lt.s32 	%p123, %r1094, %r1100;
	and.pred  	%p282, %p122, %p123;
$L__BB3_200:
	selp.b32 	%r428, %r1094, %r1100, %p282;
	selp.b32 	%r429, %r1093, %r1099, %p282;
	selp.u32 	%r593, 1, 0, %p282;
	add.s32 	%r430, %r418, %r593;
	not.pred 	%p124, %p282;
	selp.u32 	%r594, 1, 0, %p124;
	add.s32 	%r431, %r419, %r594;
	@%p282 bra 	$L__BB3_202;
	shl.b32 	%r595, %r431, 3;
	add.s32 	%r597, %r546, %r595;
	ld.shared.v2.u32 	{%r1099, %r1100}, [%r597];
	bra.uni 	$L__BB3_203;
$L__BB3_202:
	shl.b32 	%r598, %r430, 3;
	add.s32 	%r600, %r546, %r598;
	ld.shared.v2.u32 	{%r1093, %r1094}, [%r600];
$L__BB3_203:
	setp.ge.s32 	%p126, %r430, %r357;
	mov.pred 	%p283, 0;
	@%p126 bra 	$L__BB3_206;
	setp.ge.s32 	%p128, %r431, %r231;
	setp.lt.s32 	%p129, %r1093, %r1099;
	or.pred  	%p130, %p128, %p129;
	mov.pred 	%p283, -1;
	@%p130 bra 	$L__BB3_206;
	setp.eq.s32 	%p131, %r1093, %r1099;
	setp.lt.s32 	%p132, %r1094, %r1100;
	and.pred  	%p283, %p131, %p132;
$L__BB3_206:
	selp.b32 	%r440, %r1094, %r1100, %p283;
	selp.b32 	%r441, %r1093, %r1099, %p283;
	selp.u32 	%r601, 1, 0, %p283;
	add.s32 	%r442, %r430, %r601;
	not.pred 	%p133, %p283;
	selp.u32 	%r602, 1, 0, %p133;
	add.s32 	%r443, %r431, %r602;
	@%p283 bra 	$L__BB3_208;
	shl.b32 	%r603, %r443, 3;
	add.s32 	%r605, %r546, %r603;
	ld.shared.v2.u32 	{%r1099, %r1100}, [%r605];
	bra.uni 	$L__BB3_209;
$L__BB3_208:
	shl.b32 	%r606, %r442, 3;
	add.s32 	%r608, %r546, %r606;
	ld.shared.v2.u32 	{%r1093, %r1094}, [%r608];
$L__BB3_209:
	setp.ge.s32 	%p135, %r442, %r357;
	mov.pred 	%p284, 0;
	@%p135 bra 	$L__BB3_212;
	setp.ge.s32 	%p137, %r443, %r231;
	setp.lt.s32 	%p138, %r1093, %r1099;
	or.pred  	%p139, %p137, %p138;
	mov.pred 	%p284, -1;
	@%p139 bra 	$L__BB3_212;
	setp.eq.s32 	%p140, %r1093, %r1099;
	setp.lt.s32 	%p141, %r1094, %r1100;
	and.pred  	%p284, %p140, %p141;
$L__BB3_212:
	selp.b32 	%r452, %r1094, %r1100, %p284;
	selp.b32 	%r453, %r1093, %r1099, %p284;
	selp.u32 	%r609, 1, 0, %p284;
	add.s32 	%r454, %r442, %r609;
	not.pred 	%p142, %p284;
	selp.u32 	%r610, 1, 0, %p142;
	add.s32 	%r455, %r443, %r610;
	@%p284 bra 	$L__BB3_214;
	shl.b32 	%r611, %r455, 3;
	mov.u32 	%r612, _ZZN3cub18CUB_300001_SM_10006detail10merge_sort26DeviceMergeSortMergeKernelINS2_10policy_hubIN6thrust24THRUST_300001_SM_1000_NS6detail15normal_iteratorINS6_10device_ptrI4edgeEEEEE9Policy600ESC_PNS0_8NullTypeESC_SG_j8cmpStrucSA_SF_EEvbT2_T3_T4_PT6_PT7_T5_PSK_SK_NS1_7vsmem_tEE19static_temp_storage;
	add.s32 	%r613, %r612, %r611;
	ld.shared.v2.u32 	{%r1099, %r1100}, [%r613];
	bra.uni 	$L__BB3_215;
$L__BB3_214:
	shl.b32 	%r614, %r454, 3;
	mov.u32 	%r615, _ZZN3cub18CUB_300001_SM_10006detail10merge_sort26DeviceMergeSortMergeKernelINS2_10policy_hubIN6thrust24THRUST_300001_SM_1000_NS6detail15normal_iteratorINS6_10device_ptrI4edgeEEEEE9Policy600ESC_PNS0_8NullTypeESC_SG_j8cmpStrucSA_SF_EEvbT2_T3_T4_PT6_PT7_T5_PSK_SK_NS1_7vsmem_tEE19static_temp_storage;
	add.s32 	%r616, %r615, %r614;
	ld.shared.v2.u32 	{%r1093, %r1094}, [%r616];
$L__BB3_215:
	setp.ge.s32 	%p144, %r454, %r357;
	mov.pred 	%p285, 0;
	@%p144 bra 	$L__BB3_218;
	setp.ge.s32 	%p146, %r455, %r231;
	setp.lt.s32 	%p147, %r1093, %r1099;
	or.pred  	%p148, %p146, %p147;
	mov.pred 	%p285, -1;
	@%p148 bra 	$L__BB3_218;
	setp.eq.s32 	%p149, %r1093, %r1099;
	setp.lt.s32 	%p150, %r1094, %r1100;
	and.pred  	%p285, %p149, %p150;
$L__BB3_218:
	setp.eq.s16 	%p151, %rs1, 0;
	selp.b32 	%r464, %r1094, %r1100, %p285;
	selp.b32 	%r465, %r1093, %r1099, %p285;
	bar.sync 	0;
	@%p151 bra 	$L__BB3_237;
	// begin inline asm
	mov.u32 %r617, %laneid;
	// end inline asm
	and.b32  	%r466, %r358, 7936;
	shl.b32 	%r618, %r617, 3;
	add.s32 	%r619, %r618, %r466;
	shr.s32 	%r620, %r619, 5;
	add.s32 	%r621, %r620, %r619;
	shl.b32 	%r622, %r621, 3;
	mov.u32 	%r623, _ZZN3cub18CUB_300001_SM_10006detail10merge_sort26DeviceMergeSortMergeKernelINS2_10policy_hubIN6thrust24THRUST_300001_SM_1000_NS6detail15normal_iteratorINS6_10device_ptrI4edgeEEEEE9Policy600ESC_PNS0_8NullTypeESC_SG_j8cmpStrucSA_SF_EEvbT2_T3_T4_PT6_PT7_T5_PSK_SK_NS1_7vsmem_tEE19static_temp_storage;
	add.s32 	%r624, %r623, %r622;
	st.shared.v2.u32 	[%r624], {%r381, %r380};
	st.shared.v2.u32 	[%r624+8], {%r393, %r392};
	st.shared.v2.u32 	[%r624+16], {%r405, %r404};
	st.shared.v2.u32 	[%r624+24], {%r417, %r416};
	st.shared.v2.u32 	[%r624+32], {%r429, %r428};
	st.shared.v2.u32 	[%r624+40], {%r441, %r440};
	st.shared.v2.u32 	[%r624+48], {%r453, %r452};
	st.shared.v2.u32 	[%r624+56], {%r465, %r464};
	bar.warp.sync 	-1;
	mad.lo.s32 	%r625, %r617, -7, %r619;
	shr.s32 	%r626, %r625, 5;
	add.s32 	%r627, %r626, %r625;
	shl.b32 	%r628, %r627, 3;
	add.s32 	%r629, %r623, %r628;
	ld.shared.v2.u32 	{%r468, %r467}, [%r629];
	add.s32 	%r630, %r625, 32;
	shr.s32 	%r631, %r630, 5;
	add.s32 	%r632, %r631, %r625;
	shl.b32 	%r633, %r632, 3;
	add.s32 	%r634, %r623, %r633;
	ld.shared.v2.u32 	{%r470, %r469}, [%r634+256];
	add.s32 	%r635, %r625, 64;
	shr.s32 	%r636, %r635, 5;
	add.s32 	%r637, %r636, %r625;
	shl.b32 	%r638, %r637, 3;
	add.s32 	%r639, %r623, %r638;
	ld.shared.v2.u32 	{%r472, %r471}, [%r639+512];
	add.s32 	%r640, %r625, 96;
	shr.s32 	%r641, %r640, 5;
	add.s32 	%r642, %r641, %r625;
	shl.b32 	%r643, %r642, 3;
	add.s32 	%r644, %r623, %r643;
	ld.shared.v2.u32 	{%r474, %r473}, [%r644+768];
	add.s32 	%r645, %r625, 128;
	shr.s32 	%r646, %r645, 5;
	add.s32 	%r647, %r646, %r625;
	shl.b32 	%r648, %r647, 3;
	add.s32 	%r649, %r623, %r648;
	ld.shared.v2.u32 	{%r476, %r475}, [%r649+1024];
	add.s32 	%r650, %r625, 160;
	shr.s32 	%r651, %r650, 5;
	add.s32 	%r652, %r651, %r625;
	shl.b32 	%r653, %r652, 3;
	add.s32 	%r654, %r623, %r653;
	ld.shared.v2.u32 	{%r478, %r477}, [%r654+1280];
	add.s32 	%r655, %r625, 192;
	shr.s32 	%r656, %r655, 5;
	add.s32 	%r657, %r656, %r625;
	shl.b32 	%r658, %r657, 3;
	add.s32 	%r659, %r623, %r658;
	ld.shared.v2.u32 	{%r480, %r479}, [%r659+1536];
	add.s32 	%r660, %r625, 224;
	shr.s32 	%r661, %r660, 5;
	add.s32 	%r662, %r661, %r625;
	shl.b32 	%r663, %r662, 3;
	add.s32 	%r664, %r623, %r663;
	ld.shared.v2.u32 	{%r482, %r481}, [%r664+1792];
	setp.ne.s32 	%p152, %r3, 0;
	@%p152 bra 	$L__BB3_221;
	st.volatile.shared.u32 	[_ZZN3cub18CUB_300001_SM_10006detail10merge_sort26DeviceMergeSortMergeKernelINS2_10policy_hubIN6thrust24THRUST_300001_SM_1000_NS6detail15normal_iteratorINS6_10device_ptrI4edgeEEEEE9Policy600ESC_PNS0_8NullTypeESC_SG_j8cmpStrucSA_SF_EEvbT2_T3_T4_PT6_PT7_T5_PSK_SK_NS1_7vsmem_tEE19static_temp_storage+16896], %r357;
$L__BB3_221:
	bar.sync 	0;
	ld.volatile.shared.u32 	%r483, [_ZZN3cub18CUB_300001_SM_10006detail10merge_sort26DeviceMergeSortMergeKernelINS2_10policy_hubIN6thrust24THRUST_300001_SM_1000_NS6detail15normal_iteratorINS6_10device_ptrI4edgeEEEEE9Policy600ESC_PNS0_8NullTypeESC_SG_j8cmpStrucSA_SF_EEvbT2_T3_T4_PT6_PT7_T5_PSK_SK_NS1_7vsmem_tEE19static_temp_storage+16896];
	and.b32  	%r665, %r3, 31;
	add.s32 	%r484, %r466, %r665;
	setp.ge.s32 	%p153, %r484, %r483;
	cvt.u64.u32 	%rd45, %r484;
	cvt.u64.u32 	%rd46, %r2;
	add.s64 	%rd47, %rd45, %rd46;
	shl.b64 	%rd48, %rd47, 3;
	add.s64 	%rd12, %rd1, %rd48;
	@%p153 bra 	$L__BB3_223;
	st.global.u32 	[%rd12], %r468;
	st.global.u32 	[%rd12+4], %r467;
$L__BB3_223:
	add.s32 	%r666, %r484, 32;
	setp.ge.s32 	%p154, %r666, %r483;
	@%p154 bra 	$L__BB3_225;
	st.global.u32 	[%rd12+256], %r470;
	st.global.u32 	[%rd12+260], %r469;
$L__BB3_225:
	add.s32 	%r667, %r484, 64;
	setp.ge.s32 	%p155, %r667, %r483;
	@%p155 bra 	$L__BB3_227;
	st.global.u32 	[%rd12+512], %r472;
	st.global.u32 	[%rd12+516], %r471;
$L__BB3_227:
	add.s32 	%r668, %r484, 96;
	setp.ge.s32 	%p156, %r668, %r483;
	@%p156 bra 	$L__BB3_229;
	st.global.u32 	[%rd12+768], %r474;
	st.global.u32 	[%rd12+772], %r473;
$L__BB3_229:
	add.s32 	%r669, %r484, 128;
	setp.ge.s32 	%p157, %r669, %r483;
	@%p157 bra 	$L__BB3_231;
	st.global.u32 	[%rd12+1024], %r476;
	st.global.u32 	[%rd12+1028], %r475;
$L__BB3_231:
	add.s32 	%r670, %r484, 160;
	setp.ge.s32 	%p158, %r670, %r483;
	@%p158 bra 	$L__BB3_233;
	st.global.u32 	[%rd12+1280], %r478;
	st.global.u32 	[%rd12+1284], %r477;
$L__BB3_233:
	add.s32 	%r671, %r484, 192;
	setp.ge.s32 	%p159, %r671, %r483;
	@%p159 bra 	$L__BB3_235;
	st.global.u32 	[%rd12+1536], %r480;
	st.global.u32 	[%rd12+1540], %r479;
$L__BB3_235:
	add.s32 	%r672, %r484, 224;
	setp.ge.s32 	%p160, %r672, %r483;
	@%p160 bra 	$L__BB3_255;
	st.global.u32 	[%rd12+1792], %r482;
	st.global.u32 	[%rd12+1796], %r481;
	bra.uni 	$L__BB3_255;
$L__BB3_237:
	// begin inline asm
	mov.u32 %r673, %laneid;
	// end inline asm
	and.b32  	%r485, %r358, 7936;
	shl.b32 	%r674, %r673, 3;
	add.s32 	%r675, %r674, %r485;
	shr.s32 	%r676, %r675, 5;
	add.s32 	%r677, %r676, %r675;
	shl.b32 	%r678, %r677, 3;
	mov.u32 	%r679, _ZZN3cub18CUB_300001_SM_10006detail10merge_sort26DeviceMergeSortMergeKernelINS2_10policy_hubIN6thrust24THRUST_300001_SM_1000_NS6detail15normal_iteratorINS6_10device_ptrI4edgeEEEEE9Policy600ESC_PNS0_8NullTypeESC_SG_j8cmpStrucSA_SF_EEvbT2_T3_T4_PT6_PT7_T5_PSK_SK_NS1_7vsmem_tEE19static_temp_storage;
	add.s32 	%r680, %r679, %r678;
	st.shared.v2.u32 	[%r680], {%r381, %r380};
	st.shared.v2.u32 	[%r680+8], {%r393, %r392};
	st.shared.v2.u32 	[%r680+16], {%r405, %r404};
	st.shared.v2.u32 	[%r680+24], {%r417, %r416};
	st.shared.v2.u32 	[%r680+32], {%r429, %r428};
	st.shared.v2.u32 	[%r680+40], {%r441, %r440};
	st.shared.v2.u32 	[%r680+48], {%r453, %r452};
	st.shared.v2.u32 	[%r680+56], {%r465, %r464};
	bar.warp.sync 	-1;
	mad.lo.s32 	%r681, %r673, -7, %r675;
	shr.s32 	%r682, %r681, 5;
	add.s32 	%r683, %r682, %r681;
	shl.b32 	%r684, %r683, 3;
	add.s32 	%r685, %r679, %r684;
	ld.shared.v2.u32 	{%r487, %r486}, [%r685];
	add.s32 	%r686, %r681, 32;
	shr.s32 	%r687, %r686, 5;
	add.s32 	%r688, %r687, %r681;
	shl.b32 	%r689, %r688, 3;
	add.s32 	%r690, %r679, %r689;
	ld.shared.v2.u32 	{%r489, %r488}, [%r690+256];
	add.s32 	%r691, %r681, 64;
	shr.s32 	%r692, %r691, 5;
	add.s32 	%r693, %r692, %r681;
	shl.b32 	%r694, %r693, 3;
	add.s32 	%r695, %r679, %r694;
	ld.shared.v2.u32 	{%r491, %r490}, [%r695+512];
	add.s32 	%r696, %r681, 96;
	shr.s32 	%r697, %r696, 5;
	add.s32 	%r698, %r697, %r681;
	shl.b32 	%r699, %r698, 3;
	add.s32 	%r700, %r679, %r699;
	ld.shared.v2.u32 	{%r493, %r492}, [%r700+768];
	add.s32 	%r701, %r681, 128;
	shr.s32 	%r702, %r701, 5;
	add.s32 	%r703, %r702, %r681;
	shl.b32 	%r704, %r703, 3;
	add.s32 	%r705, %r679, %r704;
	ld.shared.v2.u32 	{%r495, %r494}, [%r705+1024];
	add.s32 	%r706, %r681, 160;
	shr.s32 	%r707, %r706, 5;
	add.s32 	%r708, %r707, %r681;
	shl.b32 	%r709, %r708, 3;
	add.s32 	%r710, %r679, %r709;
	ld.shared.v2.u32 	{%r497, %r496}, [%r710+1280];
	add.s32 	%r711, %r681, 192;
	shr.s32 	%r712, %r711, 5;
	add.s32 	%r713, %r712, %r681;
	shl.b32 	%r714, %r713, 3;
	add.s32 	%r715, %r679, %r714;
	ld.shared.v2.u32 	{%r499, %r498}, [%r715+1536];
	add.s32 	%r716, %r681, 224;
	shr.s32 	%r717, %r716, 5;
	add.s32 	%r718, %r717, %r681;
	shl.b32 	%r719, %r718, 3;
	add.s32 	%r720, %r679, %r719;
	ld.shared.v2.u32 	{%r501, %r500}, [%r720+1792];
	setp.ne.s32 	%p161, %r3, 0;
	@%p161 bra 	$L__BB3_239;
	st.volatile.shared.u32 	[_ZZN3cub18CUB_300001_SM_10006detail10merge_sort26DeviceMergeSortMergeKernelINS2_10policy_hubIN6thrust24THRUST_300001_SM_1000_NS6detail15normal_iteratorINS6_10device_ptrI4edgeEEEEE9Policy600ESC_PNS0_8NullTypeESC_SG_j8cmpStrucSA_SF_EEvbT2_T3_T4_PT6_PT7_T5_PSK_SK_NS1_7vsmem_tEE19static_temp_storage+16896], %r357;
$L__BB3_239:
	bar.sync 	0;
	ld.volatile.shared.u32 	%r502, [_ZZN3cub18CUB_300001_SM_10006detail10merge_sort26DeviceMergeSortMergeKernelINS2_10policy_hubIN6thrust24THRUST_300001_SM_1000_NS6detail15normal_iteratorINS6_10device_ptrI4edgeEEEEE9Policy600ESC_PNS0_8NullTypeESC_SG_j8cmpStrucSA_SF_EEvbT2_T3_T4_PT6_PT7_T5_PSK_SK_NS1_7vsmem_tEE19static_temp_storage+16896];
	and.b32  	%r721, %r3, 31;
	cvt.u64.u32 	%rd49, %r485;
	add.s32 	%r503, %r485, %r721;
	add.s32 	%r722, %r721, %r2;
	cvt.u64.u32 	%rd50, %r722;
	add.s64 	%rd51, %rd50, %rd49;
	setp.ge.s32 	%p162, %r503, %r502;
	shl.b64 	%rd52, %rd51, 3;
	add.s64 	%rd13, %rd3, %rd52;
	@%p162 bra 	$L__BB3_241;
	st.global.u32 	[%rd13], %r487;
	st.global.u32 	[%rd13+4], %r486;
$L__BB3_241:
	add.s32 	%r723, %r503, 32;
	setp.ge.s32 	%p163, %r723, %r502;
	@%p163 bra 	$L__BB3_243;
	st.global.u32 	[%rd13+256], %r489;
	st.global.u32 	[%rd13+260], %r488;
$L__BB3_243:
	add.s32 	%r724, %r503, 64;
	setp.ge.s32 	%p164, %r724, %r502;
	@%p164 bra 	$L__BB3_245;
	st.global.u32 	[%rd13+512], %r491;
	st.global.u32 	[%rd13+516], %r490;
$L__BB3_245:
	add.s32 	%r725, %r503, 96;
	setp.ge.s32 	%p165, %r725, %r502;
	@%p165 bra 	$L__BB3_247;
	st.global.u32 	[%rd13+768], %r493;
	st.global.u32 	[%rd13+772], %r492;
$L__BB3_247:
	add.s32 	%r726, %r503, 128;
	setp.ge.s32 	%p166, %r726, %r502;
	@%p166 bra 	$L__BB3_249;
	st.global.u32 	[%rd13+1024], %r495;
	st.global.u32 	[%rd13+1028], %r494;
$L__BB3_249:
	add.s32 	%r727, %r503, 160;
	setp.ge.s32 	%p167, %r727, %r502;
	@%p167 bra 	$L__BB3_251;
	st.global.u32 	[%rd13+1280], %r497;
	st.global.u32 	[%rd13+1284], %r496;
$L__BB3_251:
	add.s32 	%r728, %r503, 192;
	setp.ge.s32 	%p168, %r728, %r502;
	@%p168 bra 	$L__BB3_253;
	st.global.u32 	[%rd13+1536], %r499;
	st.global.u32 	[%rd13+1540], %r498;
$L__BB3_253:
	add.s32 	%r729, %r503, 224;
	setp.ge.s32 	%p169, %r729, %r502;
	@%p169 bra 	$L__BB3_255;
	st.global.u32 	[%rd13+1792], %r501;
	st.global.u32 	[%rd13+1796], %r500;
$L__BB3_255:
	ret;

}
	// .globl	_ZN3cub18CUB_300001_SM_10006detail10merge_sort30DeviceMergeSortBlockSortKernelINS2_10policy_hubIN6thrust24THRUST_300001_SM_1000_NS6detail15normal_iteratorINS6_10device_ptrI4edgeEEEEE9Policy600ESC_PNS0_8NullTypeESC_SG_m8cmpStrucSA_SF_EEvbT0_T1_T2_T3_T4_PT6_PT7_T5_NS1_7vsmem_tE
.visible .entry _ZN3cub18CUB_300001_SM_10006detail10merge_sort30DeviceMergeSortBlockSortKernelINS2_10policy_hubIN6thrust24THRUST_300001_SM_1000_NS6detail15normal_iteratorINS6_10device_ptrI4edgeEEEEE9Policy600ESC_PNS0_8NullTypeESC_SG_m8cmpStrucSA_SF_EEvbT0_T1_T2_T3_T4_PT6_PT7_T5_NS1_7vsmem_tE(
	.param .u8 _ZN3cub18CUB_300001_SM_10006detail10merge_sort30DeviceMergeSortBlockSortKernelINS2_10policy_hubIN6thrust24THRUST_300001_SM_1000_NS6detail15normal_iteratorINS6_10device_ptrI4edgeEEEEE9Policy600ESC_PNS0_8NullTypeESC_SG_m8cmpStrucSA_SF_EEvbT0_T1_T2_T3_T4_PT6_PT7_T5_NS1_7vsmem_tE_param_0,
	.param .align 8 .b8 _ZN3cub18CUB_300001_SM_10006detail10merge_sort30DeviceMergeSortBlockSortKernelINS2_10policy_hubIN6thrust24THRUST_300001_SM_1000_NS6detail15normal_iteratorINS6_10device_ptrI4edgeEEEEE9Policy600ESC_PNS0_8NullTypeESC_SG_m8cmpStrucSA_SF_EEvbT0_T1_T2_T3_T4_PT6_PT7_T5_NS1_7vsmem_tE_param_1[8],
	.param .u64 .ptr .align 1 _ZN3cub18CUB_300001_SM_10006detail10merge_sort30DeviceMergeSortBlockSortKernelINS2_10policy_hubIN6thrust24THRUST_300001_SM_1000_NS6detail15normal_iteratorINS6_10device_ptrI4edgeEEEEE9Policy600ESC_PNS0_8NullTypeESC_SG_m8cmpStrucSA_SF_EEvbT0_T1_T2_T3_T4_PT6_PT7_T5_NS1_7vsmem_tE_param_2,
	.param .align 8 .b8 _ZN3cub18CUB_300001_SM_10006detail10merge_sort30DeviceMergeSortBlockSortKernelINS2_10policy_hubIN6thrust24THRUST_300001_SM_1000_NS6detail15normal_iteratorINS6_10device_ptrI4edgeEEEEE9Policy600ESC_PNS0_8NullTypeESC_SG_m8cmpStrucSA_SF_EEvbT0_T1_T2_T3_T4_PT6_PT7_T5_NS1_7vsmem_tE_param_3[8],
	.param .u64 .ptr .align 1 _ZN3cub18CUB_300001_SM_10006detail10merge_sort30DeviceMergeSortBlockSortKernelINS2_10policy_hubIN6thrust24THRUST_300001_SM_1000_NS6detail15normal_iteratorINS6_10device_ptrI4edgeEEEEE9Policy600ESC_PNS0_8NullTypeESC_SG_m8cmpStrucSA_SF_EEvbT0_T1_T2_T3_T4_PT6_PT7_T5_NS1_7vsmem_tE_param_4,
	.param .u64 _ZN3cub18CUB_300001_SM_10006detail10merge_sort30DeviceMergeSortBlockSortKernelINS2_10policy_hubIN6thrust24THRUST_300001_SM_1000_NS6detail15normal_iteratorINS6_10device_ptrI4edgeEEEEE9Policy600ESC_PNS0_8NullTypeESC_SG_m8cmpStrucSA_SF_EEvbT0_T1_T2_T3_T4_PT6_PT7_T5_NS1_7vsmem_tE_param_5,
	.param .u64 .ptr .align 1 _ZN3cub18CUB_300001_SM_10006detail10merge_sort30DeviceMergeSortBlockSortKernelINS2_10policy_hubIN6thrust24THRUST_300001_SM_1000_NS6detail15normal_iteratorINS6_10device_ptrI4edgeEEEEE9Policy600ESC_PNS0_8NullTypeESC_SG_m8cmpStrucSA_SF_EEvbT0_T1_T2_T3_T4_PT6_PT7_T5_NS1_7vsmem_tE_param_6,
	.param .u64 .ptr .align 1 _ZN3cub18CUB_300001_SM_10006detail10merge_sort30DeviceMergeSortBlockSortKernelINS2_10policy_hubIN6thrust24THRUST_300001_SM_1000_NS6detail15normal_iteratorINS6_10device_ptrI4edgeEEEEE9Policy600ESC_PNS0_8NullTypeESC_SG_m8cmpStrucSA_SF_EEvbT0_T1_T2_T3_T4_PT6_PT7_T5_NS1_7vsmem_tE_param_7,
	.param .align 1 .b8 _ZN3cub18CUB_300001_SM_10006detail10merge_sort30DeviceMergeSortBlockSortKernelINS2_10policy_hubIN6thrust24THRUST_300001_SM_1000_NS6detail15normal_iteratorINS6_10device_ptrI4edgeEEEEE9Policy600ESC_PNS0_8NullTypeESC_SG_m8cmpStrucSA_SF_EEvbT0_T1_T2_T3_T4_PT6_PT7_T5_NS1_7vsmem_tE_param_8[1],
	.param .align 8 .b8 _ZN3cub18CUB_300001_SM_10006detail10merge_sort30DeviceMergeSortBlockSortKernelINS2_10policy_hubIN6thrust24THRUST_300001_SM_1000_NS6detail15normal_iteratorINS6_10device_ptrI4edgeEEEEE9Policy600ESC_PNS0_8NullTypeESC_SG_m8cmpStrucSA_SF_EEvbT0_T1_T2_T3_T4_PT6_PT7_T5_NS1_7vsmem_tE_param_9[8]
)
.maxntid 256
{
	.reg .pred 	%p<436>;
	.reg .b16 	%rs<4>;
	.reg .b32 	%r<1460>;
	.reg .b64 	%rd<43>;
	// demoted variable
	.shared .align 16 .b8 _ZZN3cub18CUB_300001_SM_10006detail10merge_sort30DeviceMergeSortBlockSortKernelINS2_10policy_hubIN6thrust24THRUST_300001_SM_1000_NS6detail15normal_iteratorINS6_10device_ptrI4edgeEEEEE9Policy600ESC_PNS0_8NullTypeESC_SG_m8cmpStrucSA_SF_EEvbT0_T1_T2_T3_T4_PT6_PT7_T5_NS1_7vsmem_tEE19static_temp_storage[16912];
	ld.param.u64 	%rd11, [_ZN3cub18CUB_300001_SM_10006detail10merge_sort30DeviceMergeSortBlockSortKernelINS2_10policy_hubIN6thrust24THRUST_300001_SM_1000_NS6detail15normal_iteratorINS6_10device_ptrI4edgeEEEEE9Policy600ESC_PNS0_8NullTypeESC_SG_m8cmpStrucSA_SF_EEvbT0_T1_T2_T3_T4_PT6_PT7_T5_NS1_7vsmem_tE_param_3];
	ld.param.u64 	%rd12, [_ZN3cub18CUB_300001_SM_10006detail10merge_sort30DeviceMergeSortBlockSortKernelINS2_10policy_hubIN6thrust24THRUST_300001_SM_1000_NS6detail15normal_iteratorINS6_10device_ptrI4edgeEEEEE9Policy600ESC_PNS0_8NullTypeESC_SG_m8cmpStrucSA_SF_EEvbT0_T1_T2_T3_T4_PT6_PT7_T5_NS1_7vsmem_tE_param_1];
	ld.param.u64 	%rd9, [_ZN3cub18CUB_300001_SM_10006detail10merge_sort30DeviceMergeSortBlockSortKernelINS2_10policy_hubIN6thrust24THRUST_300001_SM_1000_NS6detail15normal_iteratorINS6_10device_ptrI4edgeEEEEE9Policy600ESC_PNS0_8NullTypeESC_SG_m8cmpStrucSA_SF_EEvbT0_T1_T2_T3_T4_PT6_PT7_T5_NS1_7vsmem_tE_param_5];
	cvta.to.global.u64 	%rd1, %rd12;
	cvta.to.global.u64 	%rd2, %rd11;
	mov.u32 	%r662, %ctaid.x;
	cvt.u64.u32 	%rd13, %r662;
	mov.u32 	%r663, %nctaid.x;
	cvt.u64.u32 	%rd14, %r663;
	mul.wide.u32 	%rd3, %r662, 2048;
	add.s64 	%rd15, %rd14, -1;
	setp.le.u64 	%p37, %rd15, %rd13;
	@%p37 bra 	$L__BB4_168;
	// begin inline asm
	griddepcontrol.wait;
	// end inline asm
	mov.u32 	%r1, %tid.x;
	and.b32  	%r2, %r1, 31;
	shl.b32 	%r887, %r1, 3;
	and.b32  	%r3, %r887, 7936;
	or.b32  	%r888, %r3, %r2;
	cvt.u64.u32 	%rd28, %r888;
	add.s64 	%rd4, %rd3, %rd28;
	shl.b64 	%rd29, %rd4, 3;
	add.s64 	%rd30, %rd1, %rd29;
	ld.global.u32 	%r889, [%rd30];
	ld.global.u32 	%r890, [%rd30+4];
	ld.global.u32 	%r891, [%rd30+256];
	ld.global.u32 	%r892, [%rd30+260];
	ld.global.u32 	%r893, [%rd30+512];
	ld.global.u32 	%r894, [%rd30+516];
	ld.global.u32 	%r895, [%rd30+768];
	ld.global.u32 	%r896, [%rd30+772];
	ld.global.u32 	%r897, [%rd30+1024];
	ld.global.u32 	%r898, [%rd30+1028];
	ld.global.u32 	%r899, [%rd30+1280];
	ld.global.u32 	%r900, [%rd30+1284];
	ld.global.u32 	%r901, [%rd30+1536];
	ld.global.u32 	%r902, [%rd30+1540];
	ld.global.u32 	%r903, [%rd30+1792];
	ld.global.u32 	%r904, [%rd30+1796];
	// begin inline asm
	mov.u32 %r886, %laneid;
	// end inline asm
	add.s32 	%r905, %r886, %r3;
	shr.s32 	%r906, %r905, 5;
	add.s32 	%r907, %r906, %r905;
	shl.b32 	%r908, %r907, 3;
	mov.u32 	%r909, _ZZN3cub18CUB_300001_SM_10006detail10merge_sort30DeviceMergeSortBlockSortKernelINS2_10policy_hubIN6thrust24THRUST_300001_SM_1000_NS6detail15normal_iteratorINS6_10device_ptrI4edgeEEEEE9Policy600ESC_PNS0_8NullTypeESC_SG_m8cmpStrucSA_SF_EEvbT0_T1_T2_T3_T4_PT6_PT7_T5_NS1_7vsmem_tEE19static_temp_storage;
	add.s32 	%r4, %r909, %r908;
	st.shared.v2.u32 	[%r4], {%r889, %r890};
	add.s32 	%r910, %r905, 32;
	shr.s32 	%r911, %r910, 5;
	add.s32 	%r912, %r911, %r905;
	shl.b32 	%r913, %r912, 3;
	add.s32 	%r5, %r909, %r913;
	st.shared.v2.u32 	[%r5+256], {%r891, %r892};
	add.s32 	%r914, %r905, 64;
	shr.s32 	%r915, %r914, 5;
	add.s32 	%r916, %r915, %r905;
	shl.b32 	%r917, %r916, 3;
	add.s32 	%r6, %r909, %r917;
	st.shared.v2.u32 	[%r6+512], {%r893, %r894};
	add.s32 	%r918, %r905, 96;
	shr.s32 	%r919, %r918, 5;
	add.s32 	%r920, %r919, %r905;
	shl.b32 	%r921, %r920, 3;
	add.s32 	%r7, %r909, %r921;
	st.shared.v2.u32 	[%r7+768], {%r895, %r896};
	add.s32 	%r922, %r905, 128;
	shr.s32 	%r923, %r922, 5;
	add.s32 	%r924, %r923, %r905;
	shl.b32 	%r925, %r924, 3;
	add.s32 	%r8, %r909, %r925;
	st.shared.v2.u32 	[%r8+1024], {%r897, %r898};
	add.s32 	%r926, %r905, 160;
	shr.s32 	%r927, %r926, 5;
	add.s32 	%r928, %r927, %r905;
	shl.b32 	%r929, %r928, 3;
	add.s32 	%r9, %r909, %r929;
	st.shared.v2.u32 	[%r9+1280], {%r899, %r900};
	add.s32 	%r930, %r905, 192;
	shr.s32 	%r931, %r930, 5;
	add.s32 	%r932, %r931, %r905;
	shl.b32 	%r933, %r932, 3;
	add.s32 	%r10, %r909, %r933;
	st.shared.v2.u32 	[%r10+1536], {%r901, %r902};
	add.s32 	%r934, %r905, 224;
	shr.s32 	%r935, %r934, 5;
	add.s32 	%r936, %r935, %r905;
	shl.b32 	%r937, %r936, 3;
	add.s32 	%r11, %r909, %r937;
	st.shared.v2.u32 	[%r11+1792], {%r903, %r904};
	bar.warp.sync 	-1;
	mad.lo.s32 	%r938, %r886, 7, %r905;
	shr.s32 	%r939, %r938, 5;
	add.s32 	%r940, %r939, %r938;
	shl.b32 	%r941, %r940, 3;
	add.s32 	%r12, %r909, %r941;
	ld.shared.v2.u32 	{%r1119, %r1118}, [%r12];
	add.s32 	%r942, %r938, 1;
	shr.s32 	%r943, %r942, 5;
	add.s32 	%r944, %r943, %r938;
	shl.b32 	%r945, %r944, 3;
	add.s32 	%r15, %r909, %r945;
	ld.shared.v2.u32 	{%r16, %r17}, [%r15+8];
	add.s32 	%r946, %r938, 2;
	shr.s32 	%r947, %r946, 5;
	add.s32 	%r948, %r947, %r938;
	shl.b32 	%r949, %r948, 3;
	add.s32 	%r18, %r909, %r949;
	ld.shared.v2.u32 	{%r1095, %r1094}, [%r18+16];
	add.s32 	%r950, %r938, 3;
	shr.s32 	%r951, %r950, 5;
	add.s32 	%r952, %r951, %r938;
	shl.b32 	%r953, %r952, 3;
	add.s32 	%r21, %r909, %r953;
	ld.shared.v2.u32 	{%r22, %r23}, [%r21+24];
	add.s32 	%r954, %r938, 4;
	shr.s32 	%r955, %r954, 5;
	add.s32 	%r956, %r955, %r938;
	shl.b32 	%r957, %r956, 3;
	add.s32 	%r24, %r909, %r957;
	ld.shared.v2.u32 	{%r1099, %r1098}, [%r24+32];
	add.s32 	%r958, %r938, 5;
	shr.s32 	%r959, %r958, 5;
	add.s32 	%r960, %r959, %r938;
	shl.b32 	%r961, %r960, 3;
	add.s32 	%r27, %r909, %r961;
	ld.shared.v2.u32 	{%r28, %r29}, [%r27+40];
	add.s32 	%r962, %r938, 6;
	shr.s32 	%r963, %r962, 5;
	add.s32 	%r964, %r963, %r938;
	shl.b32 	%r965, %r964, 3;
	add.s32 	%r30, %r909, %r965;
	ld.shared.v2.u32 	{%r1103, %r1102}, [%r30+48];
	add.s32 	%r966, %r938, 7;
	shr.s32 	%r967, %r966, 5;
	add.s32 	%r968, %r967, %r938;
	shl.b32 	%r969, %r968, 3;
	add.s32 	%r33, %r909, %r969;
	ld.shared.v2.u32 	{%r34, %r35}, [%r33+56];
	bar.sync 	0;
	// begin inline asm
	griddepcontrol.launch_dependents;
	// end inline asm
	setp.lt.s32 	%p254, %r16, %r1119;
	@%p254 bra 	$L__BB4_4;
	setp.ne.s32 	%p255, %r16, %r1119;
	mov.u32 	%r1106, %r17;
	mov.u32 	%r1089, %r16;
	@%p255 bra 	$L__BB4_5;
	setp.ge.s32 	%p256, %r17, %r1118;
	mov.u32 	%r1089, %r1119;
	@%p256 bra 	$L__BB4_5;
$L__BB4_4:
	mov.u32 	%r1106, %r1118;
	mov.u32 	%r1089, %r1119;
	mov.u32 	%r1118, %r17;
	mov.u32 	%r1119, %r16;
$L__BB4_5:
	setp.lt.s32 	%p257, %r22, %r1095;
	@%p257 bra 	$L__BB4_8;
	setp.ne.s32 	%p258, %r22, %r1095;
	mov.u32 	%r1110, %r23;
	mov.u32 	%r1093, %r22;
	@%p258 bra 	$L__BB4_9;
	setp.ge.s32 	%p259, %r23, %r1094;
	mov.u32 	%r1093, %r1095;
	@%p259 bra 	$L__BB4_9;
$L__BB4_8:
	mov.u32 	%r1110, %r1094;
	mov.u32 	%r1093, %r1095;
	mov.u32 	%r1094, %r23;
	mov.u32 	%r1095, %r22;
$L__BB4_9:
	setp.lt.s32 	%p260, %r28, %r1099;
	@%p260 bra 	$L__BB4_12;
	setp.ne.s32 	%p261, %r28, %r1099;
	mov.u32 	%r1114, %r29;
	mov.u32 	%r1097, %r28;
	@%p261 bra 	$L__BB4_13;
	setp.ge.s32 	%p262, %r29, %r1098;
	mov.u32 	%r1097, %r1099;
	@%p262 bra 	$L__BB4_13;
$L__BB4_12:
	mov.u32 	%r1114, %r1098;
	mov.u32 	%r1097, %r1099;
	mov.u32 	%r1098, %r29;
	mov.u32 	%r1099, %r28;
$L__BB4_13:
	setp.lt.s32 	%p263, %r34, %r1103;
	@%p263 bra 	$L__BB4_16;
	setp.ne.s32 	%p264, %r34, %r1103;
	mov.u32 	%r1100, %r35;
	mov.u32 	%r1101, %r34;
	@%p264 bra 	$L__BB4_17;
	setp.ge.s32 	%p265, %r35, %r1102;
	mov.u32 	%r1101, %r1103;
	@%p265 bra 	$L__BB4_17;
$L__BB4_16:
	mov.u32 	%r1100, %r1102;
	mov.u32 	%r1101, %r1103;
	mov.u32 	%r1102, %r35;
	mov.u32 	%r1103, %r34;
$L__BB4_17:
	setp.lt.s32 	%p266, %r1095, %r1089;
	@%p266 bra 	$L__BB4_20;
	setp.ne.s32 	%p267, %r1095, %r1089;
	mov.u32 	%r1122, %r1094;
	mov.u32 	%r1105, %r1095;
	@%p267 bra 	$L__BB4_21;
	setp.ge.s32 	%p268, %r1094, %r1106;
	mov.u32 	%r1105, %r1089;
	@%p268 bra 	$L__BB4_21;
$L__BB4_20:
	mov.u32 	%r1122, %r1106;
	mov.u32 	%r1105, %r1089;
	mov.u32 	%r1106, %r1094;
	mov.u32 	%r1089, %r1095;
$L__BB4_21:
	setp.lt.s32 	%p269, %r1099, %r1093;
	@%p269 bra 	$L__BB4_24;
	setp.ne.s32 	%p270, %r1099, %r1093;
	mov.u32 	%r1126, %r1098;
	mov.u32 	%r1109, %r1099;
	@%p270 bra 	$L__BB4_25;
	setp.ge.s32 	%p271, %r1098, %r1110;
	mov.u32 	%r1109, %r1093;
	@%p271 bra 	$L__BB4_25;
$L__BB4_24:
	mov.u32 	%r1126, %r1110;
	mov.u32 	%r1109, %r1093;
	mov.u32 	%r1110, %r1098;
	mov.u32 	%r1093, %r1099;
$L__BB4_25:
	setp.lt.s32 	%p272, %r1103, %r1097;
	@%p272 bra 	$L__BB4_28;
	setp.ne.s32 	%p273, %r1103, %r1097;
	mov.u32 	%r1130, %r1102;
	mov.u32 	%r1113, %r1103;
	@%p273 bra 	$L__BB4_29;
	setp.ge.s32 	%p274, %r1102, %r1114;
	mov.u32 	%r1113, %r1097;
	@%p274 bra 	$L__BB4_29;
$L__BB4_28:
	mov.u32 	%r1130, %r1114;
	mov.u32 	%r1113, %r1097;
	mov.u32 	%r1114, %r1102;
	mov.u32 	%r1097, %r1103;
$L__BB4_29:
	setp.lt.s32 	%p275, %r1089, %r1119;
	@%p275 bra 	$L__BB4_32;
	setp.ne.s32 	%p276, %r1089, %r1119;
	mov.u32 	%r1134, %r1106;
	mov.u32 	%r1117, %r1089;
	@%p276 bra 	$L__BB4_33;
	setp.ge.s32 	%p277, %r1106, %r1118;
	mov.u32 	%r1117, %r1119;
	@%p277 bra 	$L__BB4_33;
$L__BB4_32:
	mov.u32 	%r1134, %r1118;
	mov.u32 	%r1117, %r1119;
	mov.u32 	%r1118, %r1106;
	mov.u32 	%r1119, %r1089;
$L__BB4_33:
	setp.lt.s32 	%p278, %r1093, %r1105;
	@%p278 bra 	$L__BB4_36;
	setp.ne.s32 	%p279, %r1093, %r1105;
	mov.u32 	%r1138, %r1110;
	mov.u32 	%r1121, %r1093;
	@%p279 bra 	$L__BB4_37;
	setp.ge.s32 	%p280, %r1110, %r1122;
	mov.u32 	%r1121, %r1105;
	@%p280 bra 	$L__BB4_37;
$L__BB4_36:
	mov.u32 	%r1138, %r1122;
	mov.u32 	%r1121, %r1105;
	mov.u32 	%r1122, %r1110;
	mov.u32 	%r1105, %r1093;
$L__BB4_37:
	setp.lt.s32 	%p281, %r1097, %r1109;
	@%p281 bra 	$L__BB4_40;
	setp.ne.s32 	%p282, %r1097, %r1109;
	mov.u32 	%r1142, %r1114;
	mov.u32 	%r1125, %r1097;
	@%p282 bra 	$L__BB4_41;
	setp.ge.s32 	%p283, %r1114, %r1126;
	mov.u32 	%r1125, %r1109;
	@%p283 bra 	$L__BB4_41;
$L__BB4_40:
	mov.u32 	%r1142, %r1126;
	mov.u32 	%r1125, %r1109;
	mov.u32 	%r1126, %r1114;
	mov.u32 	%r1109, %r1097;
$L__BB4_41:
	setp.lt.s32 	%p284, %r1101, %r1113;
	@%p284 bra 	$L__BB4_44;
	setp.ne.s32 	%p285, %r1101, %r1113;
	mov.u32 	%r1128, %r1100;
	mov.u32 	%r1129, %r1101;
	mov.u32 	%r1131, %r1113;
	@%p285 bra 	$L__BB4_45;
	setp.ge.s32 	%p286, %r1100, %r1130;
	mov.u32 	%r1131, %r1101;
	@%p286 bra 	$L__BB4_45;
$L__BB4_44:
	mov.u32 	%r1128, %r1130;
	mov.u32 	%r1129, %r1113;
	mov.u32 	%r1130, %r1100;
	mov.u32 	%r1131, %r1101;
$L__BB4_45:
	setp.lt.s32 	%p287, %r1105, %r1117;
	@%p287 bra 	$L__BB4_48;
	setp.ne.s32 	%p288, %r1105, %r1117;
	mov.u32 	%r1150, %r1122;
	mov.u32 	%r1133, %r1105;
	@%p288 bra 	$L__BB4_49;
	setp.ge.s32 	%p289, %r1122, %r1134;
	mov.u32 	%r1133, %r1117;
	@%p289 bra 	$L__BB4_49;
$L__BB4_48:
	mov.u32 	%r1150, %r1134;
	mov.u32 	%r1133, %r1117;
	mov.u32 	%r1134, %r1122;
	mov.u32 	%r1117, %r1105;
$L__BB4_49:
	setp.lt.s32 	%p290, %r1109, %r1121;
	@%p290 bra 	$L__BB4_52;
	setp.ne.s32 	%p291, %r1109, %r1121;
	mov.u32 	%r1154, %r1126;
	mov.u32 	%r1137, %r1109;
	@%p291 bra 	$L__BB4_53;
	setp.ge.s32 	%p292, %r1126, %r1138;
	mov.u32 	%r1137, %r1121;
	@%p292 bra 	$L__BB4_53;
$L__BB4_52:
	mov.u32 	%r1154, %r1138;
	mov.u32 	%r1137, %r1121;
	mov.u32 	%r1138, %r1126;
	mov.u32 	%r1121, %r1109;
$L__BB4_53:
	setp.lt.s32 	%p293, %r1131, %r1125;
	@%p293 bra 	$L__BB4_56;
	setp.ne.s32 	%p294, %r1131, %r1125;
	mov.u32 	%r1158, %r1130;
	mov.u32 	%r1141, %r1131;
	@%p294 bra 	$L__BB4_57;
	setp.ge.s32 	%p295, %r1130, %r1142;
	mov.u32 	%r1141, %r1125;
	@%p295 bra 	$L__BB4_57;
$L__BB4_56:
	mov.u32 	%r1158, %r1142;
	mov.u32 	%r1141, %r1125;
	mov.u32 	%r1142, %r1130;
	mov.u32 	%r1125, %r1131;
$L__BB4_57:
	setp.lt.s32 	%p296, %r1117, %r1119;
	@%p296 bra 	$L__BB4_60;
	setp.ne.s32 	%p297, %r1117, %r1119;
	mov.u32 	%r1162, %r1134;
	mov.u32 	%r1145, %r1117;
	@%p297 bra 	$L__BB4_61;
	setp.ge.s32 	%p298, %r1134, %r1118;
	mov.u32 	%r1145, %r1119;
	@%p298 bra 	$L__BB4_61;
$L__BB4_60:
	mov.u32 	%r1162, %r1118;
	mov.u32 	%r1145, %r1119;
	mov.u32 	%r1118, %r1134;
	mov.u32 	%r1119, %r1117;
$L__BB4_61:
	setp.lt.s32 	%p299, %r1121, %r1133;
	@%p299 bra 	$L__BB4_64;
	setp.ne.s32 	%p300, %r1121, %r1133;
	mov.u32 	%r1166, %r1138;
	mov.u32 	%r1149, %r1121;
	@%p300 bra 	$L__BB4_65;
	setp.ge.s32 	%p301, %r1138, %r1150;
	mov.u32 	%r1149, %r1133;
	@%p301 bra 	$L__BB4_65;
$L__BB4_64:
	mov.u32 	%r1166, %r1150;
	mov.u32 	%r1149, %r1133;
	mov.u32 	%r1150, %r1138;
	mov.u32 	%r1133, %r1121;
$L__BB4_65:
	setp.lt.s32 	%p302, %r1125, %r1137;
	@%p302 bra 	$L__BB4_68;
	setp.ne.s32 	%p303, %r1125, %r1137;
	mov.u32 	%r1170, %r1142;
	mov.u32 	%r1153, %r1125;
	@%p303 bra 	$L__BB4_69;
	setp.ge.s32 	%p304, %r1142, %r1154;
	mov.u32 	%r1153, %r1137;
	@%p304 bra 	$L__BB4_69;
$L__BB4_68:
	mov.u32 	%r1170, %r1154;
	mov.u32 	%r1153, %r1137;
	mov.u32 	%r1154, %r1142;
	mov.u32 	%r1137, %r1125;
$L__BB4_69:
	setp.lt.s32 	%p305, %r1129, %r1141;
	@%p305 bra 	$L__BB4_72;
	setp.ne.s32 	%p306, %r1129, %r1141;
	mov.u32 	%r1156, %r1128;
	mov.u32 	%r1157, %r1129;
	mov.u32 	%r1159, %r1141;
	@%p306 bra 	$L__BB4_73;
	setp.ge.s32 	%p307, %r1128, %r1158;
	mov.u32 	%r1159, %r1129;
	@%p307 bra 	$L__BB4_73;
$L__BB4_72:
	mov.u32 	%r1156, %r1158;
	mov.u32 	%r1157, %r1141;
	mov.u32 	%r1158, %r1128;
	mov.u32 	%r1159, %r1129;
$L__BB4_73:
	setp.lt.s32 	%p308, %r1133, %r1145;
	@%p308 bra 	$L__BB4_76;
	setp.ne.s32 	%p309, %r1133, %r1145;
	mov.u32 	%r1178, %r1150;
	mov.u32 	%r1161, %r1133;
	@%p309 bra 	$L__BB4_77;
	setp.ge.s32 	%p310, %r1150, %r1162;
	mov.u32 	%r1161, %r1145;
	@%p310 bra 	$L__BB4_77;
$L__BB4_76:
	mov.u32 	%r1178, %r1162;
	mov.u32 	%r1161, %r1145;
	mov.u32 	%r1162, %r1150;
	mov.u32 	%r1145, %r1133;
$L__BB4_77:
	setp.lt.s32 	%p311, %r1137, %r1149;
	@%p311 bra 	$L__BB4_80;
	setp.ne.s32 	%p312, %r1137, %r1149;
	mov.u32 	%r1182, %r1154;
	mov.u32 	%r1165, %r1137;
	@%p312 bra 	$L__BB4_81;
	setp.ge.s32 	%p313, %r1154, %r1166;
	mov.u32 	%r1165, %r1149;
	@%p313 bra 	$L__BB4_81;
$L__BB4_80:
	mov.u32 	%r1182, %r1166;
	mov.u32 	%r1165, %r1149;
	mov.u32 	%r1166, %r1154;
	mov.u32 	%r1149, %r1137;
$L__BB4_81:
	setp.lt.s32 	%p314, %r1159, %r1153;
	@%p314 bra 	$L__BB4_84;
	setp.ne.s32 	%p315, %r1159, %r1153;
	mov.u32 	%r1186, %r1158;
	mov.u32 	%r1169, %r1159;
	@%p315 bra 	$L__BB4_85;
	setp.ge.s32 	%p316, %r1158, %r1170;
	mov.u32 	%r1169, %r1153;
	@%p316 bra 	$L__BB4_85;
$L__BB4_84:
	mov.u32 	%r1186, %r1170;
	mov.u32 	%r1169, %r1153;
	mov.u32 	%r1170, %r1158;
	mov.u32 	%r1153, %r1159;
$L__BB4_85:
	setp.lt.s32 	%p317, %r1145, %r1119;
	@%p317 bra 	$L__BB4_88;
	setp.ne.s32 	%p318, %r1145, %r1119;
	mov.u32 	%r1212, %r1162;
	mov.u32 	%r1213, %r1145;
	@%p318 bra 	$L__BB4_89;
	setp.ge.s32 	%p319, %r1162, %r1118;
	mov.u32 	%r1213, %r1119;
	@%p319 bra 	$L__BB4_89;
$L__BB4_88:
	mov.u32 	%r1212, %r1118;
	mov.u32 	%r1213, %r1119;
	mov.u32 	%r1118, %r1162;
	mov.u32 	%r1119, %r1145;
$L__BB4_89:
	setp.lt.s32 	%p320, %r1149, %r1161;
	@%p320 bra 	$L__BB4_92;
	setp.ne.s32 	%p321, %r1149, %r1161;
	mov.u32 	%r1208, %r1166;
	mov.u32 	%r1209, %r1149;
	@%p321 bra 	$L__BB4_93;
	setp.ge.s32 	%p322, %r1166, %r1178;
	mov.u32 	%r1209, %r1161;
	@%p322 bra 	$L__BB4_93;
$L__BB4_92:
	mov.u32 	%r1208, %r1178;
	mov.u32 	%r1209, %r1161;
	mov.u32 	%r1178, %r1166;
	mov.u32 	%r1161, %r1149;
$L__BB4_93:
	setp.lt.s32 	%p323, %r1153, %r1165;
	@%p323 bra 	$L__BB4_96;
	setp.ne.s32 	%p324, %r1153, %r1165;
	mov.u32 	%r1204, %r1170;
	mov.u32 	%r1205, %r1153;
	@%p324 bra 	$L__BB4_97;
	setp.ge.s32 	%p325, %r1170, %r1182;
	mov.u32 	%r1205, %r1165;
	@%p325 bra 	$L__BB4_97;
$L__BB4_96:
	mov.u32 	%r1204, %r1182;
	mov.u32 	%r1205, %r1165;
	mov.u32 	%r1182, %r1170;
	mov.u32 	%r1165, %r1153;
$L__BB4_97:
	setp.lt.s32 	%p326, %r1157, %r1169;
	@%p326 bra 	$L__BB4_100;
	setp.ne.s32 	%p327, %r1157, %r1169;
	mov.u32 	%r1200, %r1156;
	mov.u32 	%r1201, %r1157;
	mov.u32 	%r1187, %r1169;
	@%p327 bra 	$L__BB4_101;
	setp.ge.s32 	%p328, %r1156, %r1186;
	mov.u32 	%r1187, %r1157;
	@%p328 bra 	$L__BB4_101;
$L__BB4_100:
	mov.u32 	%r1200, %r1186;
	mov.u32 	%r1201, %r1169;
	mov.u32 	%r1186, %r1156;
	mov.u32 	%r1187, %r1157;
$L__BB4_101:
	setp.lt.s32 	%p329, %r1161, %r1213;
	@%p329 bra 	$L__BB4_104;
	setp.ne.s32 	%p330, %r1161, %r1213;
	mov.u32 	%r1210, %r1178;
	mov.u32 	%r1211, %r1161;
	@%p330 bra 	$L__BB4_105;
	setp.ge.s32 	%p331, %r1178, %r1212;
	mov.u32 	%r1211, %r1213;
	@%p331 bra 	$L__BB4_105;
$L__BB4_104:
	mov.u32 	%r1210, %r1212;
	mov.u32 	%r1211, %r1213;
	mov.u32 	%r1212, %r1178;
	mov.u32 	%r1213, %r1161;
$L__BB4_105:
	setp.lt.s32 	%p332, %r1165, %r1209;
	@%p332 bra 	$L__BB4_108;
	setp.ne.s32 	%p333, %r1165, %r1209;
	mov.u32 	%r1206, %r1182;
	mov.u32 	%r1207, %r1165;
	@%p333 bra 	$L__BB4_109;
	setp.ge.s32 	%p334, %r1182, %r1208;
	mov.u32 	%r1207, %r1209;
	@%p334 bra 	$L__BB4_109;
$L__BB4_108:
	mov.u32 	%r1206, %r1208;
	mov.u32 	%r1207, %r1209;
	mov.u32 	%r1208, %r1182;
	mov.u32 	%r1209, %r1165;
$L__BB4_109:
	setp.lt.s32 	%p335, %r1187, %r1205;
	@%p335 bra 	$L__BB4_112;
	setp.ne.s32 	%p336, %r1187, %r1205;
	mov.u32 	%r1202, %r1186;
	mov.u32 	%r1203, %r1187;
	@%p336 bra 	$L__BB4_113;
	setp.ge.s32 	%p337, %r1186, %r1204;
	mov.u32 	%r1203, %r1205;
	@%p337 bra 	$L__BB4_113;
$L__BB4_112:
	mov.u32 	%r1202, %r1204;
	mov.u32 	%r1203, %r1205;
	mov.u32 	%r1204, %r1186;
	mov.u32 	%r1205, %r1187;
$L__BB4_113:
	mov.b32 	%r1216, 2;
	shl.b32 	%r972, %r1, 6;
$L__BB4_114:
	mov.u32 	%r164, %r1216;
	bar.sync 	0;
	add.s32 	%r971, %r164, -1;
	mov.u32 	%r973, _ZZN3cub18CUB_300001_SM_10006detail10merge_sort30DeviceMergeSortBlockSortKernelINS2_10policy_hubIN6thrust24THRUST_300001_SM_1000_NS6detail15normal_iteratorINS6_10device_ptrI4edgeEEEEE9Policy600ESC_PNS0_8NullTypeESC_SG_m8cmpStrucSA_SF_EEvbT0_T1_T2_T3_T4_PT6_PT7_T5_NS1_7vsmem_tEE19static_temp_storage;
	add.s32 	%r974, %r973, %r972;
	st.shared.v4.u32 	[%r974], {%r1119, %r1118, %r1213, %r1212};
	st.shared.v4.u32 	[%r974+16], {%r1211, %r1210, %r1209, %r1208};
	st.shared.v4.u32 	[%r974+32], {%r1207, %r1206, %r1205, %r1204};
	st.shared.v4.u32 	[%r974+48], {%r1203, %r1202, %r1201, %r1200};
	bar.sync 	0;
	neg.s32 	%r975, %r164;
	and.b32  	%r976, %r1, %r975;
	shl.b32 	%r977, %r976, 3;
	shl.b32 	%r978, %r164, 2;
	and.b32  	%r979, %r971, %r1;
	shl.b32 	%r980, %r979, 3;
	min.u32 	%r165, %r980, 2048;
	min.u32 	%r166, %r977, 2048;
	add.s32 	%r981, %r166, %r978;
	min.u32 	%r167, %r981, 2048;
	add.s32 	%r982, %r167, %r978;
	min.u32 	%r168, %r982, 2048;
	sub.s32 	%r983, %r167, %r166;
	sub.s32 	%r984, %r168, %r167;
	setp.lt.s32 	%p338, %r165, %r984;
	sub.s32 	%r985, %r165, %r984;
	selp.b32 	%r1219, 0, %r985, %p338;
	min.s32 	%r1217, %r983, %r165;
	setp.ge.s32 	%p339, %r1219, %r1217;
	@%p339 bra 	$L__BB4_119;
	add.s32 	%r171, %r167, %r165;
$L__BB4_116:
	sub.s32 	%r986, %r1217, %r1219;
	shr.u32 	%r987, %r986, 31;
	add.s32 	%r988, %r986, %r987;
	shr.s32 	%r989, %r988, 1;
	add.s32 	%r174, %r989, %r1219;
	add.s32 	%r990, %r174, %r166;
	shl.b32 	%r991, %r990, 3;
	add.s32 	%r175, %r973, %r991;
	ld.shared.u32 	%r176, [%r175];
	not.b32 	%r993, %r174;
	add.s32 	%r994, %r171, %r993;
	shl.b32 	%r995, %r994, 3;
	add.s32 	%r177, %r973, %r995;
	ld.shared.u32 	%r178, [%r177];
	setp.lt.s32 	%p341, %r178, %r176;
	mov.pred 	%p418, 0;
	@%p341 bra 	$L__BB4_118;
	ld.shared.u32 	%r996, [%r177+4];
	ld.shared.u32 	%r998, [%r175+4];
	setp.ne.s32 	%p342, %r178, %r176;
	setp.ge.s32 	%p343, %r996, %r998;
	or.pred  	%p418, %p342, %p343;
$L__BB4_118:
	add.s32 	%r1000, %r174, 1;
	selp.b32 	%r1219, %r1000, %r1219, %p418;
	selp.b32 	%r1217, %r1217, %r174, %p418;
	setp.lt.s32 	%p344, %r1219, %r1217;
	@%p344 bra 	$L__BB4_116;
$L__BB4_119:
	add.s32 	%r182, %r1219, %r166;
	add.s32 	%r1001, %r167, %r165;
	sub.s32 	%r183, %r1001, %r1219;
	shl.b32 	%r1002, %r182, 3;
	add.s32 	%r184, %r973, %r1002;
	ld.shared.v2.u32 	{%r1226, %r1227}, [%r184];
	shl.b32 	%r1004, %r183, 3;
	add.s32 	%r187, %r973, %r1004;
	ld.shared.v2.u32 	{%r1220, %r1221}, [%r187];
	setp.ge.s32 	%p346, %r183, %r168;
	mov.pred 	%p419, 0;
	@%p346 bra 	$L__BB4_122;
	setp.ge.s32 	%p348, %r182, %r167;
	setp.lt.s32 	%p349, %r1220, %r1226;
	or.pred  	%p350, %p348, %p349;
	mov.pred 	%p419, -1;
	@%p350 bra 	$L__BB4_122;
	setp.eq.s32 	%p351, %r1220, %r1226;
	setp.lt.s32 	%p352, %r1221, %r1227;
	and.pred  	%p419, %p351, %p352;
$L__BB4_122:
	selp.b32 	%r1118, %r1221, %r1227, %p419;
	selp.b32 	%r1119, %r1220, %r1226, %p419;
	selp.u32 	%r1005, 1, 0, %p419;
	add.s32 	%r192, %r183, %r1005;
	not.pred 	%p353, %p419;
	selp.u32 	%r1006, 1, 0, %p353;
	add.s32 	%r193, %r182, %r1006;
	@%p353 bra 	$L__BB4_124;
	ld.shared.v2.u32 	{%r1220, %r1221}, [%r187+8];
	bra.uni 	$L__BB4_125;
$L__BB4_124:
	ld.shared.v2.u32 	{%r1226, %r1227}, [%r184+8];
$L__BB4_125:
	setp.ge.s32 	%p355, %r192, %r168;
	mov.pred 	%p420, 0;
	@%p355 bra 	$L__BB4_128;
	setp.ge.s32 	%p357, %r193, %r167;
	setp.lt.s32 	%p358, %r1220, %r1226;
	or.pred  	%p359, %p357, %p358;
	mov.pred 	%p420, -1;
	@%p359 bra 	$L__BB4_128;
	setp.eq.s32 	%p360, %r1220, %r1226;
	setp.lt.s32 	%p361, %r1221, %r1227;
	and.pred  	%p420, %p360, %p361;
$L__BB4_128:
	selp.b32 	%r1212, %r1221, %r1227, %p420;
	selp.b32 	%r1213, %r1220, %r1226, %p420;
	selp.u32 	%r1007, 1, 0, %p420;
	add.s32 	%r204, %r192, %r1007;
	not.pred 	%p362, %p420;
	selp.u32 	%r1008, 1, 0, %p362;
	add.s32 	%r205, %r193, %r1008;
	@%p420 bra 	$L__BB4_130;
	shl.b32 	%r1009, %r205, 3;
	add.s32 	%r1011, %r973, %r1009;
	ld.shared.v2.u32 	{%r1226, %r1227}, [%r1011];
	bra.uni 	$L__BB4_131;
$L__BB4_130:
	shl.b32 	%r1012, %r204, 3;
	add.s32 	%r1014, %r973, %r1012;
	ld.shared.v2.u32 	{%r1220, %r1221}, [%r1014];
$L__BB4_131:
	setp.ge.s32 	%p364, %r204, %r168;
	mov.pred 	%p421, 0;
	@%p364 bra 	$L__BB4_134;
	setp.ge.s32 	%p366, %r205, %r167;
	setp.lt.s32 	%p367, %r1220, %r1226;
	or.pred  	%p368, %p366, %p367;
	mov.pred 	%p421, -1;
	@%p368 bra 	$L__BB4_134;
	setp.eq.s32 	%p369, %r1220, %r1226;
	setp.lt.s32 	%p370, %r1221, %r1227;
	and.pred  	%p421, %p369, %p370;
$L__BB4_134:
	selp.b32 	%r1210, %r1221, %r1227, %p421;
	selp.b32 	%r1211, %r1220, %r1226, %p421;
	selp.u32 	%r1015, 1, 0, %p421;
	add.s32 	%r216, %r204, %r1015;
	not.pred 	%p371, %p421;
	selp.u32 	%r1016, 1, 0, %p371;
	add.s32 	%r217, %r205, %r1016;
	@%p421 bra 	$L__BB4_136;
	shl.b32 	%r1017, %r217, 3;
	mov.u32 	%r1018, _ZZN3cub18CUB_300001_SM_10006detail10merge_sort30DeviceMergeSortBlockSortKernelINS2_10policy_hubIN6thrust24THRUST_300001_SM_1000_NS6detail15normal_iteratorINS6_10device_ptrI4edgeEEEEE9Policy600ESC_PNS0_8NullTypeESC_SG_m8cmpStrucSA_SF_EEvbT0_T1_T2_T3_T4_PT6_PT7_T5_NS1_7vsmem_tEE19static_temp_storage;
	add.s32 	%r1019, %r1018, %r1017;
	ld.shared.v2.u32 	{%r1226, %r1227}, [%r1019];
	bra.uni 	$L__BB4_137;
$L__BB4_136:
	shl.b32 	%r1020, %r216, 3;
	mov.u32 	%r1021, _ZZN3cub18CUB_300001_SM_10006detail10merge_sort30DeviceMergeSortBlockSortKernelINS2_10policy_hubIN6thrust24THRUST_300001_SM_1000_NS6detail15normal_iteratorINS6_10device_ptrI4edgeEEEEE9Policy600ESC_PNS0_8NullTypeESC_SG_m8cmpStrucSA_SF_EEvbT0_T1_T2_T3_T4_PT6_PT7_T5_NS1_7vsmem_tEE19static_temp_storage;
	add.s32 	%r1022, %r1021, %r1020;
	ld.shared.v2.u32 	{%r1220, %r1221}, [%r1022];
$L__BB4_137:
	setp.ge.s32 	%p373, %r216, %r168;
	mov.pred 	%p422, 0;
	@%p373 bra 	$L__BB4_140;
	setp.ge.s32 	%p375, %r217, %r167;
	setp.lt.s32 	%p376, %r1220, %r1226;
	or.pred  	%p377, %p375, %p376;
	mov.pred 	%p422, -1;
	@%p377 bra 	$L__BB4_140;
	setp.eq.s32 	%p378, %r1220, %r1226;
	setp.lt.s32 	%p379, %r1221, %r1227;
	and.pred  	%p422, %p378, %p379;
$L__BB4_140:
	selp.b32 	%r1208, %r1221, %r1227, %p422;
	selp.b32 	%r1209, %r1220, %r1226, %p422;
	selp.u32 	%r1023, 1, 0, %p422;
	add.s32 	%r228, %r216, %r1023;
	not.pred 	%p380, %p422;
	selp.u32 	%r1024, 1, 0, %p380;
	add.s32 	%r229, %r217, %r1024;
	@%p422 bra 	$L__BB4_142;
	shl.b32 	%r1025, %r229, 3;
	mov.u32 	%r1026, _ZZN3cub18CUB_300001_SM_10006detail10merge_sort30DeviceMergeSortBlockSortKernelINS2_10policy_hubIN6thrust24THRUST_300001_SM_1000_NS6detail15normal_iteratorINS6_10device_ptrI4edgeEEEEE9Policy600ESC_PNS0_8NullTypeESC_SG_m8cmpStrucSA_SF_EEvbT0_T1_T2_T3_T4_PT6_PT7_T5_NS1_7vsmem_tEE19static_temp_storage;
	add.s32 	%r1027, %r1026, %r1025;
	ld.shared.v2.u32 	{%r1226, %r1227}, [%r1027];
	bra.uni 	$L__BB4_143;
$L__BB4_142:
	shl.b32 	%r1028, %r228, 3;
	mov.u32 	%r1029, _ZZN3cub18CUB_300001_SM_10006detail10merge_sort30DeviceMergeSortBlockSortKernelINS2_10policy_hubIN6thrust24THRUST_300001_SM_1000_NS6detail15normal_iteratorINS6_10device_ptrI4edgeEEEEE9Policy600ESC_PNS0_8NullTypeESC_SG_m8cmpStrucSA_SF_EEvbT0_T1_T2_T3_T4_PT6_PT7_T5_NS1_7vsmem_tEE19static_temp_storage;
	add.s32 	%r1030, %r1029, %r1028;
	ld.shared.v2.u32 	{%r1220, %r1221}, [%r1030];
$L__BB4_143:
	setp.ge.s32 	%p382, %r228, %r168;
	mov.pred 	%p423, 0;
	@%p382 bra 	$L__BB4_146;
	setp.ge.s32 	%p384, %r229, %r167;
	setp.lt.s32 	%p385, %r1220, %r1226;
	or.pred  	%p386, %p384, %p385;
	mov.pred 	%p423, -1;
	@%p386 bra 	$L__BB4_146;
	setp.eq.s32 	%p387, %r1220, %r1226;
	setp.lt.s32 	%p388, %r1221, %r1227;
	and.pred  	%p423, %p387, %p388;
$L__BB4_146:
	selp.b32 	%r1206, %r1221, %r1227, %p423;
	selp.b32 	%r1207, %r1220, %r1226, %p423;
	selp.u32 	%r1031, 1, 0, %p423;
	add.s32 	%r240, %r228, %r1031;
	not.pred 	%p389, %p423;
	selp.u32 	%r1032, 1, 0, %p389;
	add.s32 	%r241, %r229, %r1032;
	@%p423 bra 	$L__BB4_148;
	shl.b32 	%r1033, %r241, 3;
	mov.u32 	%r1034, _ZZN3cub18CUB_300001_SM_10006detail10merge_sort30DeviceMergeSortBlockSortKernelINS2_10policy_hubIN6thrust24THRUST_300001_SM_1000_NS6detail15normal_iteratorINS6_10device_ptrI4edgeEEEEE9Policy600ESC_PNS0_8NullTypeESC_SG_m8cmpStrucSA_SF_EEvbT0_T1_T2_T3_T4_PT6_PT7_T5_NS1_7vsmem_tEE19static_temp_storage;
	add.s32 	%r1035, %r1034, %r1033;
	ld.shared.v2.u32 	{%r1226, %r1227}, [%r1035];
	bra.uni 	$L__BB4_149;
$L__BB4_148:
	shl.b32 	%r1036, %r240, 3;
	mov.u32 	%r1037, _ZZN3cub18CUB_300001_SM_10006detail10merge_sort30DeviceMergeSortBlockSortKernelINS2_10policy_hubIN6thrust24THRUST_300001_SM_1000_NS6detail15normal_iteratorINS6_10device_ptrI4edgeEEEEE9Policy600ESC_PNS0_8NullTypeESC_SG_m8cmpStrucSA_SF_EEvbT0_T1_T2_T3_T4_PT6_PT7_T5_NS1_7vsmem_tEE19static_temp_storage;
	add.s32 	%r1038, %r1037, %r1036;
	ld.shared.v2.u32 	{%r1220, %r1221}, [%r1038];
$L__BB4_149:
	setp.ge.s32 	%p391, %r240, %r168;
	mov.pred 	%p424, 0;
	@%p391 bra 	$L__BB4_152;
	setp.ge.s32 	%p393, %r241, %r167;
	setp.lt.s32 	%p394, %r1220, %r1226;
	or.pred  	%p395, %p393, %p394;
	mov.pred 	%p424, -1;
	@%p395 bra 	$L__BB4_152;
	setp.eq.s32 	%p396, %r1220, %r1226;
	setp.lt.s32 	%p397, %r1221, %r1227;
	and.pred  	%p424, %p396, %p397;
$L__BB4_152:
	selp.b32 	%r1204, %r1221, %r1227, %p424;
	selp.b32 	%r1205, %r1220, %r1226, %p424;
	selp.u32 	%r1039, 1, 0, %p424;
	add.s32 	%r252, %r240, %r1039;
	not.pred 	%p398, %p424;
	selp.u32 	%r1040, 1, 0, %p398;
	add.s32 	%r253, %r241, %r1040;
	@%p424 bra 	$L__BB4_154;
	shl.b32 	%r1041, %r253, 3;
	mov.u32 	%r1042, _ZZN3cub18CUB_300001_SM_10006detail10merge_sort30DeviceMergeSortBlockSortKernelINS2_10policy_hubIN6thrust24THRUST_300001_SM_1000_NS6detail15normal_iteratorINS6_10device_ptrI4edgeEEEEE9Policy600ESC_PNS0_8NullTypeESC_SG_m8cmpStrucSA_SF_EEvbT0_T1_T2_T3_T4_PT6_PT7_T5_NS1_7vsmem_tEE19static_temp_storage;
	add.s32 	%r1043, %r1042, %r1041;
	ld.shared.v2.u32 	{%r1226, %r1227}, [%r1043];
	bra.uni 	$L__BB4_155;
$L__BB4_154:
	shl.b32 	%r1044, %r252, 3;
	mov.u32 	%r1045, _ZZN3cub18CUB_300001_SM_10006detail10merge_sort30DeviceMergeSortBlockSortKernelINS2_10policy_hubIN6thrust24THRUST_300001_SM_1000_NS6detail15normal_iteratorINS6_10device_ptrI4edgeEEEEE9Policy600ESC_PNS0_8NullTypeESC_SG_m8cmpStrucSA_SF_EEvbT0_T1_T2_T3_T4_PT6_PT7_T5_NS1_7vsmem_tEE19static_temp_storage;
	add.s32 	%r1046, %r1045, %r1044;
	ld.shared.v2.u32 	{%r1220, %r1221}, [%r1046];
$L__BB4_155:
	setp.ge.s32 	%p400, %r252, %r168;
	mov.pred 	%p425, 0;
	@%p400 bra 	$L__BB4_158;
	setp.ge.s32 	%p402, %r253, %r167;
	setp.lt.s32 	%p403, %r1220, %r1226;
	or.pred  	%p404, %p402, %p403;
	mov.pred 	%p425, -1;
	@%p404 bra 	$L__BB4_158;
	setp.eq.s32 	%p405, %r1220, %r1226;
	setp.lt.s32 	%p406, %r1221, %r1227;
	and.pred  	%p425, %p405, %p406;
$L__BB4_158:
	selp.b32 	%r1202, %r1221, %r1227, %p425;
	selp.b32 	%r1203, %r1220, %r1226, %p425;
	selp.u32 	%r1047, 1, 0, %p425;
	add.s32 	%r264, %r252, %r1047;
	not.pred 	%p407, %p425;
	selp.u32 	%r1048, 1, 0, %p407;
	add.s32 	%r265, %r253, %r1048;
	@%p425 bra 	$L__BB4_160;
	shl.b32 	%r1049, %r265, 3;
	mov.u32 	%r1050, _ZZN3cub18CUB_300001_SM_10006detail10merge_sort30DeviceMergeSortBlockSortKernelINS2_10policy_hubIN6thrust24THRUST_300001_SM_1000_NS6detail15normal_iteratorINS6_10device_ptrI4edgeEEEEE9Policy600ESC_PNS0_8NullTypeESC_SG_m8cmpStrucSA_SF_EEvbT0_T1_T2_T3_T4_PT6_PT7_T5_NS1_7vsmem_tEE19static_temp_storage;
	add.s32 	%r1051, %r1050, %r1049;
	ld.shared.v2.u32 	{%r1226, %r1227}, [%r1051];
	bra.uni 	$L__BB4_161;
$L__BB4_160:
	shl.b32 	%r1052, %r264, 3;
	mov.u32 	%r1053, _ZZN3cub18CUB_300001_SM_10006detail10merge_sort30DeviceMergeSortBlockSortKernelINS2_10policy_hubIN6thrust24THRUST_300001_SM_1000_NS6detail15normal_iteratorINS6_10device_ptrI4edgeEEEEE9Policy600ESC_PNS0_8NullTypeESC_SG_m8cmpStrucSA_SF_EEvbT0_T1_T2_T3_T4_PT6_PT7_T5_NS1_7vsmem_tEE19static_temp_storage;
	add.s32 	%r1054, %r1053, %r1052;
	ld.shared.v2.u32 	{%r1220, %r1221}, [%r1054];
$L__BB4_161:
	setp.ge.s32 	%p409, %r264, %r168;
	mov.pred 	%p426, 0;
	@%p409 bra 	$L__BB4_164;
	setp.ge.s32 	%p411, %r265, %r167;
	setp.lt.s32 	%p412, %r1220, %r1226;
	or.pred  	%p413, %p411, %p412;
	mov.pred 	%p426, -1;
	@%p413 bra 	$L__BB4_164;
	setp.eq.s32 	%p414, %r1220, %r1226;
	setp.lt.s32 	%p415, %r1221, %r1227;
	and.pred  	%p426, %p414, %p415;
$L__BB4_164:
	selp.b32 	%r1200, %r1221, %r1227, %p426;
	selp.b32 	%r1201, %r1220, %r1226, %p426;
	shl.b32 	%r1216, %r164, 1;
	setp.lt.u32 	%p416, %r164, 129;
	@%p416 bra 	$L__BB4_114;
	ld.param.s8 	%rs3, [_ZN3cub18CUB_300001_SM_10006detail10merge_sort30DeviceMergeSortBlockSortKernelINS2_10policy_hubIN6thrust24THRUST_300001_SM_1000_NS6detail15normal_iteratorINS6_10device_ptrI4edgeEEEEE9Policy600ESC_PNS0_8NullTypeESC_SG_m8cmpStrucSA_SF_EEvbT0_T1_T2_T3_T4_PT6_PT7_T5_NS1_7vsmem_tE_param_0];
	bar.sync 	0;
	setp.eq.s16 	%p417, %rs3, 0;
	@%p417 bra 	$L__BB4_167;
	st.shared.v2.u32 	[%r12], {%r1119, %r1118};
	st.shared.v2.u32 	[%r15+8], {%r1213, %r1212};
	st.shared.v2.u32 	[%r18+16], {%r1211, %r1210};
	st.shared.v2.u32 	[%r21+24], {%r1209, %r1208};
	st.shared.v2.u32 	[%r24+32], {%r1207, %r1206};
	st.shared.v2.u32 	[%r27+40], {%r1205, %r1204};
	st.shared.v2.u32 	[%r30+48], {%r1203, %r1202};
	st.shared.v2.u32 	[%r33+56], {%r1201, %r1200};
	bar.warp.sync 	-1;
	ld.shared.v2.u32 	{%r1055, %r1056}, [%r4];
	ld.shared.v2.u32 	{%r1057, %r1058}, [%r5+256];
	ld.shared.v2.u32 	{%r1059, %r1060}, [%r6+512];
	ld.shared.v2.u32 	{%r1061, %r1062}, [%r7+768];
	ld.shared.v2.u32 	{%r1063, %r1064}, [%r8+1024];
	ld.shared.v2.u32 	{%r1065, %r1066}, [%r9+1280];
	ld.shared.v2.u32 	{%r1067, %r1068}, [%r10+1536];
	ld.shared.v2.u32 	{%r1069, %r1070}, [%r11+1792];
	cvt.u64.u32 	%rd31, %r3;
	cvt.u64.u32 	%rd32, %r2;
	mov.u32 	%r1071, %ctaid.x;
	mul.wide.u32 	%rd33, %r1071, 2048;
	or.b64  	%rd34, %rd33, %rd32;
	add.s64 	%rd35, %rd34, %rd31;
	shl.b64 	%rd36, %rd35, 3;
	add.s64 	%rd37, %rd2, %rd36;
	st.global.u32 	[%rd37], %r1055;
	st.global.u32 	[%rd37+4], %r1056;
	st.global.u32 	[%rd37+256], %r1057;
	st.global.u32 	[%rd37+260], %r1058;
	st.global.u32 	[%rd37+512], %r1059;
	st.global.u32 	[%rd37+516], %r1060;
	st.global.u32 	[%rd37+768], %r1061;
	st.global.u32 	[%rd37+772], %r1062;
	st.global.u32 	[%rd37+1024], %r1063;
	st.global.u32 	[%rd37+1028], %r1064;
	st.global.u32 	[%rd37+1280], %r1065;
	st.global.u32 	[%rd37+1284], %r1066;
	st.global.u32 	[%rd37+1536], %r1067;
	st.global.u32 	[%rd37+1540], %r1068;
	st.global.u32 	[%rd37+1792], %r1069;
	st.global.u32 	[%rd37+1796], %r1070;
	bra.uni 	$L__BB4_415;
$L__BB4_167:
	ld.param.u64 	%rd42, [_ZN3cub18CUB_300001_SM_10006detail10merge_sort30DeviceMergeSortBlockSortKernelINS2_10policy_hubIN6thrust24THRUST_300001_SM_1000_NS6detail15normal_iteratorINS6_10device_ptrI4edgeEEEEE9Policy600ESC_PNS0_8NullTypeESC_SG_m8cmpStrucSA_SF_EEvbT0_T1_T2_T3_T4_PT6_PT7_T5_NS1_7vsmem_tE_param_6];
	st.shared.v2.u32 	[%r12], {%r1119, %r1118};
	st.shared.v2.u32 	[%r15+8], {%r1213, %r1212};
	st.shared.v2.u32 	[%r18+16], {%r1211, %r1210};
	st.shared.v2.u32 	[%r21+24], {%r1209, %r1208};
	st.shared.v2.u32 	[%r24+32], {%r1207, %r1206};
	st.shared.v2.u32 	[%r27+40], {%r1205, %r1204};
	st.shared.v2.u32 	[%r30+48], {%r1203, %r1202};
	st.shared.v2.u32 	[%r33+56], {%r1201, %r1200};
	bar.warp.sync 	-1;
	ld.shared.v2.u32 	{%r1072, %r1073}, [%r4];
	ld.shared.v2.u32 	{%r1074, %r1075}, [%r5+256];
	ld.shared.v2.u32 	{%r1076, %r1077}, [%r6+512];
	ld.shared.v2.u32 	{%r1078, %r1079}, [%r7+768];
	ld.shared.v2.u32 	{%r1080, %r1081}, [%r8+1024];
	ld.shared.v2.u32 	{%r1082, %r1083}, [%r9+1280];
	ld.shared.v2.u32 	{%r1084, %r1085}, [%r10+1536];
	ld.shared.v2.u32 	{%r1086, %r1087}, [%r11+1792];
	cvta.to.global.u64 	%rd38, %rd42;
	add.s64 	%rd40, %rd38, %rd29;
	st.global.u32 	[%rd40], %r1072;
	st.global.u32 	[%rd40+4], %r1073;
	st.global.u32 	[%rd40+256], %r1074;
	st.global.u32 	[%rd40+260], %r1075;
	st.global.u32 	[%rd40+512], %r1076;
	st.global.u32 	[%rd40+516], %r1077;
	st.global.u32 	[%rd40+768], %r1078;
	st.global.u32 	[%rd40+772], %r1079;
	st.global.u32 	[%rd40+1024], %r1080;
	st.global.u32 	[%rd40+1028], %r1081;
	st.global.u32 	[%rd40+1280], %r1082;
	st.global.u32 	[%rd40+1284], %r1083;
	st.global.u32 	[%rd40+1536], %r1084;
	st.global.u32 	[%rd40+1540], %r1085;
	st.global.u32 	[%rd40+1792], %r1086;
	st.global.u32 	[%rd40+1796], %r1087;
	bra.uni 	$L__BB4_415;
$L__BB4_168:
	cvt.u32.u64 	%r664, %rd3;
	cvt.u32.u64 	%r665, %rd9;
	sub.s32 	%r666, %r665, %r664;
	min.s32 	%r277, %r666, 2048;
	// begin inline asm
	griddepcontrol.wait;
	// end inline asm
	shl.b64 	%rd16, %rd3, 3;
	add.s64 	%rd17, %rd1, %rd16;
	mov.u32 	%r278, %tid.x;
	ld.global.u32 	%r1262, [%rd17+4];
	ld.global.u32 	%r1263, [%rd17];
	and.b32  	%r667, %r278, 31;
	shl.b32 	%r668, %r278, 3;
	and.b32  	%r669, %r668, 7936;
	or.b32  	%r281, %r669, %r667;
	setp.ge.s32 	%p38, %r281, %r277;
	shl.b32 	%r670, %r281, 3;
	cvt.u64.u32 	%rd18, %r670;
	add.s64 	%rd5, %rd17, %rd18;
	mov.u32 	%r1248, %r1262;
	mov.u32 	%r1249, %r1263;
	@%p38 bra 	$L__BB4_170;
	ld.global.u32 	%r1249, [%rd5];
	ld.global.u32 	%r1248, [%rd5+4];
$L__BB4_170:
	add.s32 	%r671, %r281, 32;
	setp.ge.s32 	%p39, %r671, %r277;
	mov.u32 	%r1250, %r1262;
	mov.u32 	%r1251, %r1263;
	@%p39 bra 	$L__BB4_172;
	ld.global.u32 	%r1251, [%rd5+256];
	ld.global.u32 	%r1250, [%rd5+260];
$L__BB4_172:
	add.s32 	%r672, %r281, 64;
	setp.ge.s32 	%p40, %r672, %r277;
	mov.u32 	%r1252, %r1262;
	mov.u32 	%r1253, %r1263;
	@%p40 bra 	$L__BB4_174;
	ld.global.u32 	%r1253, [%rd5+512];
	ld.global.u32 	%r1252, [%rd5+516];
$L__BB4_174:
	add.s32 	%r673, %r281, 96;
	setp.ge.s32 	%p41, %r673, %r277;
	mov.u32 	%r1254, %r1262;
	mov.u32 	%r1255, %r1263;
	@%p41 bra 	$L__BB4_176;
	ld.global.u32 	%r1255, [%rd5+768];
	ld.global.u32 	%r1254, [%rd5+772];
$L__BB4_176:
	add.s32 	%r674, %r281, 128;
	setp.ge.s32 	%p42, %r674, %r277;
	mov.u32 	%r1256, %r1262;
	mov.u32 	%r1257, %r1263;
	@%p42 bra 	$L__BB4_178;
	ld.global.u32 	%r1257, [%rd5+1024];
	ld.global.u32 	%r1256, [%rd5+1028];
$L__BB4_178:
	add.s32 	%r675, %r281, 160;
	setp.ge.s32 	%p43, %r675, %r277;
	mov.u32 	%r1258, %r1262;
	mov.u32 	%r1259, %r1263;
	@%p43 bra 	$L__BB4_180;
	ld.global.u32 	%r1259, [%rd5+1280];
	ld.global.u32 	%r1258, [%rd5+1284];
$L__BB4_180:
	add.s32 	%r676, %r281, 192;
	setp.ge.s32 	%p44, %r676, %r277;
	mov.u32 	%r1260, %r1262;
	mov.u32 	%r1261, %r1263;
	@%p44 bra 	$L__BB4_182;
	ld.global.u32 	%r1261, [%rd5+1536];
	ld.global.u32 	%r1260, [%rd5+1540];
$L__BB4_182:
	add.s32 	%r677, %r281, 224;
	setp.ge.s32 	%p45, %r677, %r277;
	@%p45 bra 	$L__BB4_184;
	ld.global.u32 	%r1263, [%rd5+1792];
	ld.global.u32 	%r1262, [%rd5+1796];
$L__BB4_184:
	// begin inline asm
	mov.u32 %r678, %laneid;
	// end inline asm
	add.s32 	%r681, %r678, %r669;
	shr.s32 	%r682, %r681, 5;
	add.s32 	%r683, %r682, %r681;
	shl.b32 	%r684, %r683, 3;
	mov.u32 	%r685, _ZZN3cub18CUB_300001_SM_10006detail10merge_sort30DeviceMergeSortBlockSortKernelINS2_10policy_hubIN6thrust24THRUST_300001_SM_1000_NS6detail15normal_iteratorINS6_10device_ptrI4edgeEEEEE9Policy600ESC_PNS0_8NullTypeESC_SG_m8cmpStrucSA_SF_EEvbT0_T1_T2_T3_T4_PT6_PT7_T5_NS1_7vsmem_tEE19static_temp_storage;
	add.s32 	%r314, %r685, %r684;
	st.shared.v2.u32 	[%r314], {%r1249, %r1248};
	add.s32 	%r686, %r681, 32;
	shr.s32 	%r687, %r686, 5;
	add.s32 	%r688, %r687, %r681;
	shl.b32 	%r689, %r688, 3;
	add.s32 	%r315, %r685, %r689;
	st.shared.v2.u32 	[%r315+256], {%r1251, %r1250};
	add.s32 	%r690, %r681, 64;
	shr.s32 	%r691, %r690, 5;
	add.s32 	%r692, %r691, %r681;
	shl.b32 	%r693, %r692, 3;
	add.s32 	%r316, %r685, %r693;
	st.shared.v2.u32 	[%r316+512], {%r1253, %r1252};
	add.s32 	%r694, %r681, 96;
	shr.s32 	%r695, %r694, 5;
	add.s32 	%r696, %r695, %r681;
	shl.b32 	%r697, %r696, 3;
	add.s32 	%r317, %r685, %r697;
	st.shared.v2.u32 	[%r317+768], {%r1255, %r1254};
	add.s32 	%r698, %r681, 128;
	shr.s32 	%r699, %r698, 5;
	add.s32 	%r700, %r699, %r681;
	shl.b32 	%r701, %r700, 3;
	add.s32 	%r318, %r685, %r701;
	st.shared.v2.u32 	[%r318+1024], {%r1257, %r1256};
	add.s32 	%r702, %r681, 160;
	shr.s32 	%r703, %r702, 5;
	add.s32 	%r704, %r703, %r681;
	shl.b32 	%r705, %r704, 3;
	add.s32 	%r319, %r685, %r705;
	st.shared.v2.u32 	[%r319+1280], {%r1259, %r1258};
	add.s32 	%r706, %r681, 192;
	shr.s32 	%r707, %r706, 5;
	add.s32 	%r708, %r707, %r681;
	shl.b32 	%r709, %r708, 3;
	add.s32 	%r320, %r685, %r709;
	st.shared.v2.u32 	[%r320+1536], {%r1261, %r1260};
	add.s32 	%r710, %r681, 224;
	shr.s32 	%r711, %r710, 5;
	add.s32 	%r712, %r711, %r681;
	shl.b32 	%r713, %r712, 3;
	add.s32 	%r321, %r685, %r713;
	st.shared.v2.u32 	[%r321+1792], {%r1263, %r1262};
	bar.warp.sync 	-1;
	mad.lo.s32 	%r714, %r678, 7, %r681;
	shr.s32 	%r715, %r714, 5;
	add.s32 	%r716, %r715, %r714;
	shl.b32 	%r717, %r716, 3;
	add.s32 	%r322, %r685, %r717;
	ld.shared.v2.u32 	{%r1411, %r1410}, [%r322];
	add.s32 	%r718, %r714, 1;
	shr.s32 	%r719, %r718, 5;
	add.s32 	%r720, %r719, %r714;
	shl.b32 	%r721, %r720, 3;
	add.s32 	%r325, %r685, %r721;
	ld.shared.v2.u32 	{%r326, %r327}, [%r325+8];
	add.s32 	%r722, %r714, 2;
	shr.s32 	%r723, %r722, 5;
	add.s32 	%r724, %r723, %r714;
	shl.b32 	%r725, %r724, 3;
	add.s32 	%r328, %r685, %r725;
	ld.shared.v2.u32 	{%r329, %r330}, [%r328+16];
	add.s32 	%r726, %r714, 3;
	shr.s32 	%r727, %r726, 5;
	add.s32 	%r728, %r727, %r714;
	shl.b32 	%r729, %r728, 3;
	add.s32 	%r331, %r685, %r729;
	ld.shared.v2.u32 	{%r332, %r333}, [%r331+24];
	add.s32 	%r730, %r714, 4;
	shr.s32 	%r731, %r730, 5;
	add.s32 	%r732, %r731, %r714;
	shl.b32 	%r733, %r732, 3;
	add.s32 	%r334, %r685, %r733;
	ld.shared.v2.u32 	{%r335, %r336}, [%r334+32];
	add.s32 	%r734, %r714, 5;
	shr.s32 	%r735, %r734, 5;
	add.s32 	%r736, %r735, %r714;
	shl.b32 	%r737, %r736, 3;
	add.s32 	%r337, %r685, %r737;
	ld.shared.v2.u32 	{%r338, %r339}, [%r337+40];
	add.s32 	%r738, %r714, 6;
	shr.s32 	%r739, %r738, 5;
	add.s32 	%r740, %r739, %r714;
	shl.b32 	%r741, %r740, 3;
	add.s32 	%r340, %r685, %r741;
	ld.shared.v2.u32 	{%r341, %r342}, [%r340+48];
	add.s32 	%r742, %r714, 7;
	shr.s32 	%r743, %r742, 5;
	add.s32 	%r744, %r743, %r714;
	shl.b32 	%r745, %r744, 3;
	add.s32 	%r343, %r685, %r745;
	ld.shared.v2.u32 	{%r344, %r345}, [%r343+56];
	bar.sync 	0;
	// begin inline asm
	griddepcontrol.launch_dependents;
	// end inline asm
	or.b32  	%r746, %r668, 1;
	setp.ge.u32 	%p46, %r746, %r277;
	mov.u32 	%r1408, %r1410;
	mov.u32 	%r1409, %r1411;
	mov.u32 	%r1270, %r1411;
	mov.u32 	%r1271, %r1410;
	@%p46 bra 	$L__BB4_189;
	setp.lt.s32 	%p47, %r1411, %r326;
	@%p47 bra 	$L__BB4_188;
	setp.ne.s32 	%p48, %r1411, %r326;
	mov.u32 	%r1408, %r327;
	mov.u32 	%r1409, %r326;
	mov.u32 	%r1270, %r1411;
	mov.u32 	%r1271, %r1410;
	@%p48 bra 	$L__BB4_189;
	setp.ge.s32 	%p49, %r1410, %r327;
	mov.u32 	%r1408, %r327;
	mov.u32 	%r1409, %r1411;
	mov.u32 	%r1270, %r1411;
	mov.u32 	%r1271, %r1410;
	@%p49 bra 	$L__BB4_189;
$L__BB4_188:
	mov.u32 	%r1408, %r327;
	mov.u32 	%r1409, %r326;
	mov.u32 	%r1270, %r326;
	mov.u32 	%r1271, %r327;
$L__BB4_189:
	shl.b32 	%r747, %r278, 3;
	or.b32  	%r748, %r747, 2;
	setp.ge.u32 	%p50, %r748, %r277;
	mov.u32 	%r1406, %r1271;
	mov.u32 	%r1407, %r1270;
	@%p50 bra 	$L__BB4_194;
	setp.lt.s32 	%p51, %r1270, %r329;
	@%p51 bra 	$L__BB4_193;
	setp.ne.s32 	%p52, %r1270, %r329;
	mov.u32 	%r1406, %r330;
	mov.u32 	%r1407, %r329;
	@%p52 bra 	$L__BB4_194;
	setp.ge.s32 	%p53, %r1271, %r330;
	mov.u32 	%r1406, %r330;
	mov.u32 	%r1407, %r329;
	mov.u32 	%r1270, %r329;
	@%p53 bra 	$L__BB4_194;
$L__BB4_193:
	mov.u32 	%r1406, %r330;
	mov.u32 	%r1407, %r329;
	mov.u32 	%r1270, %r329;
	mov.u32 	%r1271, %r330;
$L__BB4_194:
	shl.b32 	%r749, %r278, 3;
	or.b32  	%r750, %r749, 3;
	setp.ge.u32 	%p54, %r750, %r277;
	mov.u32 	%r1404, %r1271;
	mov.u32 	%r1405, %r1270;
	@%p54 bra 	$L__BB4_199;
	setp.lt.s32 	%p55, %r1270, %r332;
	@%p55 bra 	$L__BB4_198;
	setp.ne.s32 	%p56, %r1270, %r332;
	mov.u32 	%r1404, %r333;
	mov.u32 	%r1405, %r332;
	@%p56 bra 	$L__BB4_199;
	setp.ge.s32 	%p57, %r1271, %r333;
	mov.u32 	%r1404, %r333;
	mov.u32 	%r1405, %r332;
	mov.u32 	%r1270, %r332;
	@%p57 bra 	$L__BB4_199;
$L__BB4_198:
	mov.u32 	%r1404, %r333;
	mov.u32 	%r1405, %r332;
	mov.u32 	%r1270, %r332;
	mov.u32 	%r1271, %r333;
$L__BB4_199:
	shl.b32 	%r751, %r278, 3;
	or.b32  	%r752, %r751, 4;
	setp.ge.u32 	%p58, %r752, %r277;
	mov.u32 	%r1402, %r1271;
	mov.u32 	%r1403, %r1270;
	@%p58 bra 	$L__BB4_204;
	setp.lt.s32 	%p59, %r1270, %r335;
	@%p59 bra 	$L__BB4_203;
	setp.ne.s32 	%p60, %r1270, %r335;
	mov.u32 	%r1402, %r336;
	mov.u32 	%r1403, %r335;
	@%p60 bra 	$L__BB4_204;
	setp.ge.s32 	%p61, %r1271, %r336;
	mov.u32 	%r1402, %r336;
	mov.u32 	%r1403, %r335;
	mov.u32 	%r1270, %r335;
	@%p61 bra 	$L__BB4_204;
$L__BB4_203:
	mov.u32 	%r1402, %r336;
	mov.u32 	%r1403, %r335;
	mov.u32 	%r1270, %r335;
	mov.u32 	%r1271, %r336;
$L__BB4_204:
	shl.b32 	%r753, %r278, 3;
	or.b32  	%r754, %r753, 5;
	setp.ge.u32 	%p62, %r754, %r277;
	mov.u32 	%r1400, %r1271;
	mov.u32 	%r1401, %r1270;
	@%p62 bra 	$L__BB4_209;
	setp.lt.s32 	%p63, %r1270, %r338;
	@%p63 bra 	$L__BB4_208;
	setp.ne.s32 	%p64, %r1270, %r338;
	mov.u32 	%r1400, %r339;
	mov.u32 	%r1401, %r338;
	@%p64 bra 	$L__BB4_209;
	setp.ge.s32 	%p65, %r1271, %r339;
	mov.u32 	%r1400, %r339;
	mov.u32 	%r1401, %r338;
	mov.u32 	%r1270, %r338;
	@%p65 bra 	$L__BB4_209;
$L__BB4_208:
	mov.u32 	%r1400, %r339;
	mov.u32 	%r1401, %r338;
	mov.u32 	%r1270, %r338;
	mov.u32 	%r1271, %r339;
$L__BB4_209:
	shl.b32 	%r755, %r278, 3;
	or.b32  	%r756, %r755, 6;
	setp.ge.u32 	%p66, %r756, %r277;
	mov.u32 	%r1398, %r1271;
	mov.u32 	%r1399, %r1270;
	@%p66 bra 	$L__BB4_214;
	setp.lt.s32 	%p67, %r1270, %r341;
	@%p67 bra 	$L__BB4_213;
	setp.ne.s32 	%p68, %r1270, %r341;
	mov.u32 	%r1398, %r342;
	mov.u32 	%r1399, %r341;
	@%p68 bra 	$L__BB4_214;
	setp.ge.s32 	%p69, %r1271, %r342;
	mov.u32 	%r1398, %r342;
	mov.u32 	%r1399, %r341;
	mov.u32 	%r1270, %r341;
	@%p69 bra 	$L__BB4_214;
$L__BB4_213:
	mov.u32 	%r1398, %r342;
	mov.u32 	%r1399, %r341;
	mov.u32 	%r1270, %r341;
	mov.u32 	%r1271, %r342;
$L__BB4_214:
	shl.b32 	%r757, %r278, 3;
	or.b32  	%r758, %r757, 7;
	setp.lt.u32 	%p70, %r758, %r277;
	selp.b32 	%r1396, %r345, %r1271, %p70;
	selp.b32 	%r1397, %r344, %r1270, %p70;
	setp.ge.u32 	%p71, %r757, %r277;
	@%p71 bra 	$L__BB4_327;
	setp.lt.s32 	%p72, %r1409, %r1411;
	@%p72 bra 	$L__BB4_218;
	setp.ne.s32 	%p73, %r1409, %r1411;
	mov.u32 	%r1306, %r1408;
	mov.u32 	%r1289, %r1409;
	@%p73 bra 	$L__BB4_219;
	setp.ge.s32 	%p74, %r1408, %r1410;
	mov.u32 	%r1289, %r1411;
	@%p74 bra 	$L__BB4_219;
$L__BB4_218:
	mov.u32 	%r1306, %r1410;
	mov.u32 	%r1289, %r1411;
	mov.u32 	%r1410, %r1408;
	mov.u32 	%r1411, %r1409;
$L__BB4_219:
	setp.lt.s32 	%p75, %r1405, %r1407;
	@%p75 bra 	$L__BB4_222;
	setp.ne.s32 	%p76, %r1405, %r1407;
	mov.u32 	%r1310, %r1404;
	mov.u32 	%r1293, %r1405;
	@%p76 bra 	$L__BB4_223;
	setp.ge.s32 	%p77, %r1404, %r1406;
	mov.u32 	%r1293, %r1407;
	@%p77 bra 	$L__BB4_223;
$L__BB4_222:
	mov.u32 	%r1310, %r1406;
	mov.u32 	%r1293, %r1407;
	mov.u32 	%r1406, %r1404;
	mov.u32 	%r1407, %r1405;
$L__BB4_223:
	setp.lt.s32 	%p78, %r1401, %r1403;
	@%p78 bra 	$L__BB4_226;
	setp.ne.s32 	%p79, %r1401, %r1403;
	mov.u32 	%r1314, %r1400;
	mov.u32 	%r1297, %r1401;
	@%p79 bra 	$L__BB4_227;
	setp.ge.s32 	%p80, %r1400, %r1402;
	mov.u32 	%r1297, %r1403;
	@%p80 bra 	$L__BB4_227;
$L__BB4_226:
	mov.u32 	%r1314, %r1402;
	mov.u32 	%r1297, %r1403;
	mov.u32 	%r1402, %r1400;
	mov.u32 	%r1403, %r1401;
$L__BB4_227:
	setp.lt.s32 	%p81, %r1397, %r1399;
	@%p81 bra 	$L__BB4_230;
	setp.ne.s32 	%p82, %r1397, %r1399;
	mov.u32 	%r1300, %r1396;
	mov.u32 	%r1301, %r1397;
	@%p82 bra 	$L__BB4_231;
	setp.ge.s32 	%p83, %r1396, %r1398;
	mov.u32 	%r1301, %r1399;
	@%p83 bra 	$L__BB4_231;
$L__BB4_230:
	mov.u32 	%r1300, %r1398;
	mov.u32 	%r1301, %r1399;
	mov.u32 	%r1398, %r1396;
	mov.u32 	%r1399, %r1397;
$L__BB4_231:
	setp.lt.s32 	%p84, %r1407, %r1289;
	@%p84 bra 	$L__BB4_234;
	setp.ne.s32 	%p85, %r1407, %r1289;
	mov.u32 	%r1322, %r1406;
	mov.u32 	%r1305, %r1407;
	@%p85 bra 	$L__BB4_235;
	setp.ge.s32 	%p86, %r1406, %r1306;
	mov.u32 	%r1305, %r1289;
	@%p86 bra 	$L__BB4_235;
$L__BB4_234:
	mov.u32 	%r1322, %r1306;
	mov.u32 	%r1305, %r1289;
	mov.u32 	%r1306, %r1406;
	mov.u32 	%r1289, %r1407;
$L__BB4_235:
	setp.lt.s32 	%p87, %r1403, %r1293;
	@%p87 bra 	$L__BB4_238;
	setp.ne.s32 	%p88, %r1403, %r1293;
	mov.u32 	%r1326, %r1402;
	mov.u32 	%r1309, %r1403;
	@%p88 bra 	$L__BB4_239;
	setp.ge.s32 	%p89, %r1402, %r1310;
	mov.u32 	%r1309, %r1293;
	@%p89 bra 	$L__BB4_239;
$L__BB4_238:
	mov.u32 	%r1326, %r1310;
	mov.u32 	%r1309, %r1293;
	mov.u32 	%r1310, %r1402;
	mov.u32 	%r1293, %r1403;
$L__BB4_239:
	setp.lt.s32 	%p90, %r1399, %r1297;
	@%p90 bra 	$L__BB4_242;
	setp.ne.s32 	%p91, %r1399, %r1297;
	mov.u32 	%r1330, %r1398;
	mov.u32 	%r1313, %r1399;
	@%p91 bra 	$L__BB4_243;
	setp.ge.s32 	%p92, %r1398, %r1314;
	mov.u32 	%r1313, %r1297;
	@%p92 bra 	$L__BB4_243;
$L__BB4_242:
	mov.u32 	%r1330, %r1314;
	mov.u32 	%r1313, %r1297;
	mov.u32 	%r1314, %r1398;
	mov.u32 	%r1297, %r1399;
$L__BB4_243:
	setp.lt.s32 	%p93, %r1289, %r1411;
	@%p93 bra 	$L__BB4_246;
	setp.ne.s32 	%p94, %r1289, %r1411;
	mov.u32 	%r1334, %r1306;
	mov.u32 	%r1317, %r1289;
	@%p94 bra 	$L__BB4_247;
	setp.ge.s32 	%p95, %r1306, %r1410;
	mov.u32 	%r1317, %r1411;
	@%p95 bra 	$L__BB4_247;
$L__BB4_246:
	mov.u32 	%r1334, %r1410;
	mov.u32 	%r1317, %r1411;
	mov.u32 	%r1410, %r1306;
	mov.u32 	%r1411, %r1289;
$L__BB4_247:
	setp.lt.s32 	%p96, %r1293, %r1305;
	@%p96 bra 	$L__BB4_250;
	setp.ne.s32 	%p97, %r1293, %r1305;
	mov.u32 	%r1338, %r1310;
	mov.u32 	%r1321, %r1293;
	@%p97 bra 	$L__BB4_251;
	setp.ge.s32 	%p98, %r1310, %r1322;
	mov.u32 	%r1321, %r1305;
	@%p98 bra 	$L__BB4_251;
$L__BB4_250:
	mov.u32 	%r1338, %r1322;
	mov.u32 	%r1321, %r1305;
	mov.u32 	%r1322, %r1310;
	mov.u32 	%r1305, %r1293;
$L__BB4_251:
	setp.lt.s32 	%p99, %r1297, %r1309;
	@%p99 bra 	$L__BB4_254;
	setp.ne.s32 	%p100, %r1297, %r1309;
	mov.u32 	%r1342, %r1314;
	mov.u32 	%r1325, %r1297;
	@%p100 bra 	$L__BB4_255;
	setp.ge.s32 	%p101, %r1314, %r1326;
	mov.u32 	%r1325, %r1309;
	@%p101 bra 	$L__BB4_255;
$L__BB4_254:
	mov.u32 	%r1342, %r1326;
	mov.u32 	%r1325, %r1309;
	mov.u32 	%r1326, %r1314;
	mov.u32 	%r1309, %r1297;
$L__BB4_255:
	setp.lt.s32 	%p102, %r1301, %r1313;
	@%p102 bra 	$L__BB4_258;
	setp.ne.s32 	%p103, %r1301, %r1313;
	mov.u32 	%r1328, %r1300;
	mov.u32 	%r1329, %r1301;
	mov.u32 	%r1331, %r1313;
	@%p103 bra 	$L__BB4_259;
	setp.ge.s32 	%p104, %r1300, %r1330;
	mov.u32 	%r1331, %r1301;
	@%p104 bra 	$L__BB4_259;
$L__BB4_258:
	mov.u32 	%r1328, %r1330;
	mov.u32 	%r1329, %r1313;
	mov.u32 	%r1330, %r1300;
	mov.u32 	%r1331, %r1301;
$L__BB4_259:
	setp.lt.s32 	%p105, %r1305, %r1317;
	@%p105 bra 	$L__BB4_262;
	setp.ne.s32 	%p106, %r1305, %r1317;
	mov.u32 	%r1350, %r1322;
	mov.u32 	%r1333, %r1305;
	@%p106 bra 	$L__BB4_263;
	setp.ge.s32 	%p107, %r1322, %r1334;
	mov.u32 	%r1333, %r1317;
	@%p107 bra 	$L__BB4_263;
$L__BB4_262:
	mov.u32 	%r1350, %r1334;
	mov.u32 	%r1333, %r1317;
	mov.u32 	%r1334, %r1322;
	mov.u32 	%r1317, %r1305;
$L__BB4_263:
	setp.lt.s32 	%p108, %r1309, %r1321;
	@%p108 bra 	$L__BB4_266;
	setp.ne.s32 	%p109, %r1309, %r1321;
	mov.u32 	%r1354, %r1326;
	mov.u32 	%r1337, %r1309;
	@%p109 bra 	$L__BB4_267;
	setp.ge.s32 	%p110, %r1326, %r1338;
	mov.u32 	%r1337, %r1321;
	@%p110 bra 	$L__BB4_267;
$L__BB4_266:
	mov.u32 	%r1354, %r1338;
	mov.u32 	%r1337, %r1321;
	mov.u32 	%r1338, %r1326;
	mov.u32 	%r1321, %r1309;
$L__BB4_267:
	setp.lt.s32 	%p111, %r1331, %r1325;
	@%p111 bra 	$L__BB4_270;
	setp.ne.s32 	%p112, %r1331, %r1325;
	mov.u32 	%r1358, %r1330;
	mov.u32 	%r1341, %r1331;
	@%p112 bra 	$L__BB4_271;
	setp.ge.s32 	%p113, %r1330, %r1342;
	mov.u32 	%r1341, %r1325;
	@%p113 bra 	$L__BB4_271;
$L__BB4_270:
	mov.u32 	%r1358, %r1342;
	mov.u32 	%r1341, %r1325;
	mov.u32 	%r1342, %r1330;
	mov.u32 	%r1325, %r1331;
$L__BB4_271:
	setp.lt.s32 	%p114, %r1317, %r1411;
	@%p114 bra 	$L__BB4_274;
	setp.ne.s32 	%p115, %r1317, %r1411;
	mov.u32 	%r1362, %r1334;
	mov.u32 	%r1345, %r1317;
	@%p115 bra 	$L__BB4_275;
	setp.ge.s32 	%p116, %r1334, %r1410;
	mov.u32 	%r1345, %r1411;
	@%p116 bra 	$L__BB4_275;
$L__BB4_274:
	mov.u32 	%r1362, %r1410;
	mov.u32 	%r1345, %r1411;
	mov.u32 	%r1410, %r1334;
	mov.u32 	%r1411, %r1317;
$L__BB4_275:
	setp.lt.s32 	%p117, %r1321, %r1333;
	@%p117 bra 	$L__BB4_278;
	setp.ne.s32 	%p118, %r1321, %r1333;
	mov.u32 	%r1366, %r1338;
	mov.u32 	%r1349, %r1321;
	@%p118 bra 	$L__BB4_279;
	setp.ge.s32 	%p119, %r1338, %r1350;
	mov.u32 	%r1349, %r1333;
	@%p119 bra 	$L__BB4_279;
$L__BB4_278:
	mov.u32 	%r1366, %r1350;
	mov.u32 	%r1349, %r1333;
	mov.u32 	%r1350, %r1338;
	mov.u32 	%r1333, %r1321;
$L__BB4_279:
	setp.lt.s32 	%p120, %r1325, %r1337;
	@%p120 bra 	$L__BB4_282;
	setp.ne.s32 	%p121, %r1325, %r1337;
	mov.u32 	%r1370, %r1342;
	mov.u32 	%r1353, %r1325;
	@%p121 bra 	$L__BB4_283;
	setp.ge.s32 	%p122, %r1342, %r1354;
	mov.u32 	%r1353, %r1337;
	@%p122 bra 	$L__BB4_283;
$L__BB4_282:
	mov.u32 	%r1370, %r1354;
	mov.u32 	%r1353, %r1337;
	mov.u32 	%r1354, %r1342;
	mov.u32 	%r1337, %r1325;
$L__BB4_283:
	setp.lt.s32 	%p123, %r1329, %r1341;
	@%p123 bra 	$L__BB4_286;
	setp.ne.s32 	%p124, %r1329, %r1341;
	mov.u32 	%r1356, %r1328;
	mov.u32 	%r1357, %r1329;
	mov.u32 	%r1359, %r1341;
	@%p124 bra 	$L__BB4_287;
	setp.ge.s32 	%p125, %r1328, %r1358;
	mov.u32 	%r1359, %r1329;
	@%p125 bra 	$L__BB4_287;
$L__BB4_286:
	mov.u32 	%r1356, %r1358;
	mov.u32 	%r1357, %r1341;
	mov.u32 	%r1358, %r1328;
	mov.u32 	%r1359, %r1329;
$L__BB4_287:
	setp.lt.s32 	%p126, %r1333, %r1345;
	@%p126 bra 	$L__BB4_290;
	setp.ne.s32 	%p127, %r1333, %r1345;
	mov.u32 	%r1378, %r1350;
	mov.u32 	%r1361, %r1333;
	@%p127 bra 	$L__BB4_291;
	setp.ge.s32 	%p128, %r1350, %r1362;
	mov.u32 	%r1361, %r1345;
	@%p128 bra 	$L__BB4_291;
$L__BB4_290:
	mov.u32 	%r1378, %r1362;
	mov.u32 	%r1361, %r1345;
	mov.u32 	%r1362, %r1350;
	mov.u32 	%r1345, %r1333;
$L__BB4_291:
	setp.lt.s32 	%p129, %r1337, %r1349;
	@%p129 bra 	$L__BB4_294;
	setp.ne.s32 	%p130, %r1337, %r1349;
	mov.u32 	%r1382, %r1354;
	mov.u32 	%r1365, %r1337;
	@%p130 bra 	$L__BB4_295;
	setp.ge.s32 	%p131, %r1354, %r1366;
	mov.u32 	%r1365, %r1349;
	@%p131 bra 	$L__BB4_295;
$L__BB4_294:
	mov.u32 	%r1382, %r1366;
	mov.u32 	%r1365, %r1349;
	mov.u32 	%r1366, %r1354;
	mov.u32 	%r1349, %r1337;
$L__BB4_295:
	setp.lt.s32 	%p132, %r1359, %r1353;
	@%p132 bra 	$L__BB4_298;
	setp.ne.s32 	%p133, %r1359, %r1353;
	mov.u32 	%r1386, %r1358;
	mov.u32 	%r1369, %r1359;
	@%p133 bra 	$L__BB4_299;
	setp.ge.s32 	%p134, %r1358, %r1370;
	mov.u32 	%r1369, %r1353;
	@%p134 bra 	$L__BB4_299;
$L__BB4_298:
	mov.u32 	%r1386, %r1370;
	mov.u32 	%r1369, %r1353;
	mov.u32 	%r1370, %r1358;
	mov.u32 	%r1353, %r1359;
$L__BB4_299:
	setp.lt.s32 	%p135, %r1345, %r1411;
	@%p135 bra 	$L__BB4_302;
	setp.ne.s32 	%p136, %r1345, %r1411;
	mov.u32 	%r1408, %r1362;
	mov.u32 	%r1409, %r1345;
	@%p136 bra 	$L__BB4_303;
	setp.ge.s32 	%p137, %r1362, %r1410;
	mov.u32 	%r1409, %r1411;
	@%p137 bra 	$L__BB4_303;
$L__BB4_302:
	mov.u32 	%r1408, %r1410;
	mov.u32 	%r1409, %r1411;
	mov.u32 	%r1410, %r1362;
	mov.u32 	%r1411, %r1345;
$L__BB4_303:
	setp.lt.s32 	%p138, %r1349, %r1361;
	@%p138 bra 	$L__BB4_306;
	setp.ne.s32 	%p139, %r1349, %r1361;
	mov.u32 	%r1404, %r1366;
	mov.u32 	%r1405, %r1349;
	@%p139 bra 	$L__BB4_307;
	setp.ge.s32 	%p140, %r1366, %r1378;
	mov.u32 	%r1405, %r1361;
	@%p140 bra 	$L__BB4_307;
$L__BB4_306:
	mov.u32 	%r1404, %r1378;
	mov.u32 	%r1405, %r1361;
	mov.u32 	%r1378, %r1366;
	mov.u32 	%r1361, %r1349;
$L__BB4_307:
	setp.lt.s32 	%p141, %r1353, %r1365;
	@%p141 bra 	$L__BB4_310;
	setp.ne.s32 	%p142, %r1353, %r1365;
	mov.u32 	%r1400, %r1370;
	mov.u32 	%r1401, %r1353;
	@%p142 bra 	$L__BB4_311;
	setp.ge.s32 	%p143, %r1370, %r1382;
	mov.u32 	%r1401, %r1365;
	@%p143 bra 	$L__BB4_311;
$L__BB4_310:
	mov.u32 	%r1400, %r1382;
	mov.u32 	%r1401, %r1365;
	mov.u32 	%r1382, %r1370;
	mov.u32 	%r1365, %r1353;
$L__BB4_311:
	setp.lt.s32 	%p144, %r1357, %r1369;
	@%p144 bra 	$L__BB4_314;
	setp.ne.s32 	%p145, %r1357, %r1369;
	mov.u32 	%r1396, %r1356;
	mov.u32 	%r1397, %r1357;
	mov.u32 	%r1387, %r1369;
	@%p145 bra 	$L__BB4_315;
	setp.ge.s32 	%p146, %r1356, %r1386;
	mov.u32 	%r1387, %r1357;
	@%p146 bra 	$L__BB4_315;
$L__BB4_314:
	mov.u32 	%r1396, %r1386;
	mov.u32 	%r1397, %r1369;
	mov.u32 	%r1386, %r1356;
	mov.u32 	%r1387, %r1357;
$L__BB4_315:
	setp.lt.s32 	%p147, %r1361, %r1409;
	@%p147 bra 	$L__BB4_318;
	setp.ne.s32 	%p148, %r1361, %r1409;
	mov.u32 	%r1406, %r1378;
	mov.u32 	%r1407, %r1361;
	@%p148 bra 	$L__BB4_319;
	setp.ge.s32 	%p149, %r1378, %r1408;
	mov.u32 	%r1407, %r1409;
	@%p149 bra 	$L__BB4_319;
$L__BB4_318:
	mov.u32 	%r1406, %r1408;
	mov.u32 	%r1407, %r1409;
	mov.u32 	%r1408, %r1378;
	mov.u32 	%r1409, %r1361;
$L__BB4_319:
	setp.lt.s32 	%p150, %r1365, %r1405;
	@%p150 bra 	$L__BB4_322;
	setp.ne.s32 	%p151, %r1365, %r1405;
	mov.u32 	%r1402, %r1382;
	mov.u32 	%r1403, %r1365;
	@%p151 bra 	$L__BB4_323;
	setp.ge.s32 	%p152, %r1382, %r1404;
	mov.u32 	%r1403, %r1405;
	@%p152 bra 	$L__BB4_323;
$L__BB4_322:
	mov.u32 	%r1402, %r1404;
	mov.u32 	%r1403, %r1405;
	mov.u32 	%r1404, %r1382;
	mov.u32 	%r1405, %r1365;
$L__BB4_323:
	setp.lt.s32 	%p153, %r1387, %r1401;
	@%p153 bra 	$L__BB4_326;
	setp.ne.s32 	%p154, %r1387, %r1401;
	mov.u32 	%r1398, %r1386;
	mov.u32 	%r1399, %r1387;
	@%p154 bra 	$L__BB4_327;
	setp.ge.s32 	%p155, %r1386, %r1400;
	mov.u32 	%r1398, %r1386;
	mov.u32 	%r1399, %r1401;
	@%p155 bra 	$L__BB4_327;
$L__BB4_326:
	mov.u32 	%r1398, %r1400;
	mov.u32 	%r1399, %r1401;
	mov.u32 	%r1400, %r1386;
	mov.u32 	%r1401, %r1387;
$L__BB4_327:
	mov.b32 	%r1428, 2;
$L__BB4_328:
	mov.u32 	%r512, %r1428;
	bar.sync 	0;
	add.s32 	%r760, %r512, -1;
	shl.b32 	%r761, %r278, 6;
	mov.u32 	%r762, _ZZN3cub18CUB_300001_SM_10006detail10merge_sort30DeviceMergeSortBlockSortKernelINS2_10policy_hubIN6thrust24THRUST_300001_SM_1000_NS6detail15normal_iteratorINS6_10device_ptrI4edgeEEEEE9Policy600ESC_PNS0_8NullTypeESC_SG_m8cmpStrucSA_SF_EEvbT0_T1_T2_T3_T4_PT6_PT7_T5_NS1_7vsmem_tEE19static_temp_storage;
	add.s32 	%r763, %r762, %r761;
	st.shared.v4.u32 	[%r763], {%r1411, %r1410, %r1409, %r1408};
	st.shared.v4.u32 	[%r763+16], {%r1407, %r1406, %r1405, %r1404};
	st.shared.v4.u32 	[%r763+32], {%r1403, %r1402, %r1401, %r1400};
	st.shared.v4.u32 	[%r763+48], {%r1399, %r1398, %r1397, %r1396};
	bar.sync 	0;
	neg.s32 	%r764, %r512;
	and.b32  	%r765, %r278, %r764;
	shl.b32 	%r766, %r765, 3;
	shl.b32 	%r767, %r512, 2;
	and.b32  	%r768, %r760, %r278;
	shl.b32 	%r769, %r768, 3;
	min.s32 	%r513, %r769, %r277;
	min.s32 	%r514, %r766, %r277;
	add.s32 	%r770, %r514, %r767;
	min.s32 	%r515, %r770, %r277;
	add.s32 	%r771, %r515, %r767;
	min.s32 	%r516, %r771, %r277;
	sub.s32 	%r772, %r515, %r514;
	sub.s32 	%r773, %r516, %r515;
	setp.lt.s32 	%p156, %r513, %r773;
	sub.s32 	%r774, %r513, %r773;
	selp.b32 	%r1431, 0, %r774, %p156;
	min.s32 	%r1429, %r772, %r513;
	setp.ge.s32 	%p157, %r1431, %r1429;
	@%p157 bra 	$L__BB4_332;
$L__BB4_329:
	sub.s32 	%r775, %r1429, %r1431;
	shr.u32 	%r776, %r775, 31;
	add.s32 	%r777, %r775, %r776;
	shr.s32 	%r778, %r777, 1;
	add.s32 	%r521, %r778, %r1431;
	add.s32 	%r779, %r521, %r514;
	shl.b32 	%r780, %r779, 3;
	add.s32 	%r522, %r762, %r780;
	ld.shared.u32 	%r523, [%r522];
	not.b32 	%r782, %r521;
	add.s32 	%r783, %r515, %r513;
	add.s32 	%r784, %r783, %r782;
	shl.b32 	%r785, %r784, 3;
	add.s32 	%r524, %r762, %r785;
	ld.shared.u32 	%r525, [%r524];
	setp.lt.s32 	%p159, %r525, %r523;
	mov.pred 	%p427, 0;
	@%p159 bra 	$L__BB4_331;
	ld.shared.u32 	%r786, [%r524+4];
	ld.shared.u32 	%r788, [%r522+4];
	setp.ne.s32 	%p160, %r525, %r523;
	setp.ge.s32 	%p161, %r786, %r788;
	or.pred  	%p427, %p160, %p161;
$L__BB4_331:
	add.s32 	%r790, %r521, 1;
	selp.b32 	%r1431, %r790, %r1431, %p427;
	selp.b32 	%r1429, %r1429, %r521, %p427;
	setp.lt.s32 	%p162, %r1431, %r1429;
	@%p162 bra 	$L__BB4_329;
$L__BB4_332:
	add.s32 	%r529, %r1431, %r514;
	add.s32 	%r791, %r515, %r513;
	sub.s32 	%r530, %r791, %r1431;
	shl.b32 	%r792, %r529, 3;
	add.s32 	%r531, %r762, %r792;
	ld.shared.v2.u32 	{%r1438, %r1439}, [%r531];
	shl.b32 	%r794, %r530, 3;
	add.s32 	%r534, %r762, %r794;
	ld.shared.v2.u32 	{%r1432, %r1433}, [%r534];
	setp.ge.s32 	%p164, %r530, %r516;
	mov.pred 	%p428, 0;
	@%p164 bra 	$L__BB4_335;
	setp.ge.s32 	%p166, %r529, %r515;
	setp.lt.s32 	%p167, %r1432, %r1438;
	or.pred  	%p168, %p166, %p167;
	mov.pred 	%p428, -1;
	@%p168 bra 	$L__BB4_335;
	setp.eq.s32 	%p169, %r1432, %r1438;
	setp.lt.s32 	%p170, %r1433, %r1439;
	and.pred  	%p428, %p169, %p170;
$L__BB4_335:
	selp.b32 	%r1410, %r1433, %r1439, %p428;
	selp.b32 	%r1411, %r1432, %r1438, %p428;
	selp.u32 	%r795, 1, 0, %p428;
	add.s32 	%r539, %r530, %r795;
	not.pred 	%p171, %p428;
	selp.u32 	%r796, 1, 0, %p171;
	add.s32 	%r540, %r529, %r796;
	@%p171 bra 	$L__BB4_337;
	ld.shared.v2.u32 	{%r1432, %r1433}, [%r534+8];
	bra.uni 	$L__BB4_338;
$L__BB4_337:
	ld.shared.v2.u32 	{%r1438, %r1439}, [%r531+8];
$L__BB4_338:
	setp.ge.s32 	%p173, %r539, %r516;
	mov.pred 	%p429, 0;
	@%p173 bra 	$L__BB4_341;
	setp.ge.s32 	%p175, %r540, %r515;
	setp.lt.s32 	%p176, %r1432, %r1438;
	or.pred  	%p177, %p175, %p176;
	mov.pred 	%p429, -1;
	@%p177 bra 	$L__BB4_341;
	setp.eq.s32 	%p178, %r1432, %r1438;
	setp.lt.s32 	%p179, %r1433, %r1439;
	and.pred  	%p429, %p178, %p179;
$L__BB4_341:
	selp.b32 	%r1408, %r1433, %r1439, %p429;
	selp.b32 	%r1409, %r1432, %r1438, %p429;
	selp.u32 	%r797, 1, 0, %p429;
	add.s32 	%r551, %r539, %r797;
	not.pred 	%p180, %p429;
	selp.u32 	%r798, 1, 0, %p180;
	add.s32 	%r552, %r540, %r798;
	@%p429 bra 	$L__BB4_343;
	shl.b32 	%r799, %r552, 3;
	add.s32 	%r801, %r762, %r799;
	ld.shared.v2.u32 	{%r1438, %r1439}, [%r801];
	bra.uni 	$L__BB4_344;
$L__BB4_343:
	shl.b32 	%r802, %r551, 3;
	add.s32 	%r804, %r762, %r802;
	ld.shared.v2.u32 	{%r1432, %r1433}, [%r804];
$L__BB4_344:
	setp.ge.s32 	%p182, %r551, %r516;
	mov.pred 	%p430, 0;
	@%p182 bra 	$L__BB4_347;
	setp.ge.s32 	%p184, %r552, %r515;
	setp.lt.s32 	%p185, %r1432, %r1438;
	or.pred  	%p186, %p184, %p185;
	mov.pred 	%p430, -1;
	@%p186 bra 	$L__BB4_347;
	setp.eq.s32 	%p187, %r1432, %r1438;
	setp.lt.s32 	%p188, %r1433, %r1439;
	and.pred  	%p430, %p187, %p188;
$L__BB4_347:
	selp.b32 	%r1406, %r1433, %r1439, %p430;
	selp.b32 	%r1407, %r1432, %r1438, %p430;
	selp.u32 	%r805, 1, 0, %p430;
	add.s32 	%r563, %r551, %r805;
	not.pred 	%p189, %p430;
	selp.u32 	%r806, 1, 0, %p189;
	add.s32 	%r564, %r552, %r806;
	@%p430 bra 	$L__BB4_349;
	shl.b32 	%r807, %r564, 3;
	add.s32 	%r809, %r762, %r807;
	ld.shared.v2.u32 	{%r1438, %r1439}, [%r809];
	bra.uni 	$L__BB4_350;
$L__BB4_349:
	shl.b32 	%r810, %r563, 3;
	add.s32 	%r812, %r762, %r810;
	ld.shared.v2.u32 	{%r1432, %r1433}, [%r812];
$L__BB4_350:
	setp.ge.s32 	%p191, %r563, %r516;
	mov.pred 	%p431, 0;
	@%p191 bra 	$L__BB4_353;
	setp.ge.s32 	%p193, %r564, %r515;
	setp.lt.s32 	%p194, %r1432, %r1438;
	or.pred  	%p195, %p193, %p194;
	mov.pred 	%p431, -1;
	@%p195 bra 	$L__BB4_353;
	setp.eq.s32 	%p196, %r1432, %r1438;
	setp.lt.s32 	%p197, %r1433, %r1439;
	and.pred  	%p431, %p196, %p197;
$L__BB4_353:
	selp.b32 	%r1404, %r1433, %r1439, %p431;
	selp.b32 	%r1405, %r1432, %r1438, %p431;
	selp.u32 	%r813, 1, 0, %p431;
	add.s32 	%r575, %r563, %r813;
	not.pred 	%p198, %p431;
	selp.u32 	%r814, 1, 0, %p198;
	add.s32 	%r576, %r564, %r814;
	@%p431 bra 	$L__BB4_355;
	shl.b32 	%r815, %r576, 3;
	mov.u32 	%r816, _ZZN3cub18CUB_300001_SM_10006detail10merge_sort30DeviceMergeSortBlockSortKernelINS2_10policy_hubIN6thrust24THRUST_300001_SM_1000_NS6detail15normal_iteratorINS6_10device_ptrI4edgeEEEEE9Policy600ESC_PNS0_8NullTypeESC_SG_m8cmpStrucSA_SF_EEvbT0_T1_T2_T3_T4_PT6_PT7_T5_NS1_7vsmem_tEE19static_temp_storage;
	add.s32 	%r817, %r816, %r815;
	ld.shared.v2.u32 	{%r1438, %r1439}, [%r817];
	bra.uni 	$L__BB4_356;
$L__BB4_355:
	shl.b32 	%r818, %r575, 3;
	mov.u32 	%r819, _ZZN3cub18CUB_300001_SM_10006detail10merge_sort30DeviceMergeSortBlockSortKernelINS2_10policy_hubIN6thrust24THRUST_300001_SM_1000_NS6detail15normal_iteratorINS6_10device_ptrI4edgeEEEEE9Policy600ESC_PNS0_8NullTypeESC_SG_m8cmpStrucSA_SF_EEvbT0_T1_T2_T3_T4_PT6_PT7_T5_NS1_7vsmem_tEE19static_temp_storage;
	add.s32 	%r820, %r819, %r818;
	ld.shared.v2.u32 	{%r1432, %r1433}, [%r820];
$L__BB4_356:
	setp.ge.s32 	%p200, %r575, %r516;
	mov.pred 	%p432, 0;
	@%p200 bra 	$L__BB4_359;
	setp.ge.s32 	%p202, %r576, %r515;
	setp.lt.s32 	%p203, %r1432, %r1438;
	or.pred  	%p204, %p202, %p203;
	mov.pred 	%p432, -1;
	@%p204 bra 	$L__BB4_359;
	setp.eq.s32 	%p205, %r1432, %r1438;
	setp.lt.s32 	%p206, %r1433, %r1439;
	and.pred  	%p432, %p205, %p206;
$L__BB4_359:
	selp.b32 	%r1402, %r1433, %r1439, %p432;
	selp.b32 	%r1403, %r1432, %r1438, %p432;
	selp.u32 	%r821, 1, 0, %p432;
	add.s32 	%r587, %r575, %r821;
	not.pred 	%p207, %p432;
	selp.u32 	%r822, 1, 0, %p207;
	add.s32 	%r588, %r576, %r822;
	@%p432 bra 	$L__BB4_361;
	shl.b32 	%r823, %r588, 3;
	mov.u32 	%r824, _ZZN3cub18CUB_300001_SM_10006detail10merge_sort30DeviceMergeSortBlockSortKernelINS2_10policy_hubIN6thrust24THRUST_300001_SM_1000_NS6detail15normal_iteratorINS6_10device_ptrI4edgeEEEEE9Policy600ESC_PNS0_8NullTypeESC_SG_m8cmpStrucSA_SF_EEvbT0_T1_T2_T3_T4_PT6_PT7_T5_NS1_7vsmem_tEE19static_temp_storage;
	add.s32 	%r825, %r824, %r823;
	ld.shared.v2.u32 	{%r1438, %r1439}, [%r825];
	bra.uni 	$L__BB4_362;
$L__BB4_361:
	shl.b32 	%r826, %r587, 3;
	mov.u32 	%r827, _ZZN3cub18CUB_300001_SM_10006detail10merge_sort30DeviceMergeSortBlockSortKernelINS2_10policy_hubIN6thrust24THRUST_300001_SM_1000_NS6detail15normal_iteratorINS6_10device_ptrI4edgeEEEEE9Policy600ESC_PNS0_8NullTypeESC_SG_m8cmpStrucSA_SF_EEvbT0_T1_T2_T3_T4_PT6_PT7_T5_NS1_7vsmem_tEE19static_temp_storage;
	add.s32 	%r828, %r827, %r826;
	ld.shared.v2.u32 	{%r1432, %r1433}, [%r828];
$L__BB4_362:
	setp.ge.s32 	%p209, %r587, %r516;
	mov.pred 	%p433, 0;
	@%p209 bra 	$L__BB4_365;
	setp.ge.s32 	%p211, %r588, %r515;
	setp.lt.s32 	%p212, %r1432, %r1438;
	or.pred  	%p213, %p211, %p212;
	mov.pred 	%p433, -1;
	@%p213 bra 	$L__BB4_365;
	setp.eq.s32 	%p214, %r1432, %r1438;
	setp.lt.s32 	%p215, %r1433, %r1439;
	and.pred  	%p433, %p214, %p215;
$L__BB4_365:
	selp.b32 	%r1400, %r1433, %r1439, %p433;
	selp.b32 	%r1401, %r1432, %r1438, %p433;
	selp.u32 	%r829, 1, 0, %p433;
	add.s32 	%r599, %r587, %r829;
	not.pred 	%p216, %p433;
	selp.u32 	%r830, 1, 0, %p216;
	add.s32 	%r600, %r588, %r830;
	@%p433 bra 	$L__BB4_367;
	shl.b32 	%r831, %r600, 3;
	mov.u32 	%r832, _ZZN3cub18CUB_300001_SM_10006detail10merge_sort30DeviceMergeSortBlockSortKernelINS2_10policy_hubIN6thrust24THRUST_300001_SM_1000_NS6detail15normal_iteratorINS6_10device_ptrI4edgeEEEEE9Policy600ESC_PNS0_8NullTypeESC_SG_m8cmpStrucSA_SF_EEvbT0_T1_T2_T3_T4_PT6_PT7_T5_NS1_7vsmem_tEE19static_temp_storage;
	add.s32 	%r833, %r832, %r831;
	ld.shared.v2.u32 	{%r1438, %r1439}, [%r833];
	bra.uni 	$L__BB4_368;
$L__BB4_367:
	shl.b32 	%r834, %r599, 3;
	mov.u32 	%r835, _ZZN3cub18CUB_300001_SM_10006detail10merge_sort30DeviceMergeSortBlockSortKernelINS2_10policy_hubIN6thrust24THRUST_300001_SM_1000_NS6detail15normal_iteratorINS6_10device_ptrI4edgeEEEEE9Policy600ESC_PNS0_8NullTypeESC_SG_m8cmpStrucSA_SF_EEvbT0_T1_T2_T3_T4_PT6_PT7_T5_NS1_7vsmem_tEE19static_temp_storage;
	add.s32 	%r836, %r835, %r834;
	ld.shared.v2.u32 	{%r1432, %r1433}, [%r836];
$L__BB4_368:
	setp.ge.s32 	%p218, %r599, %r516;
	mov.pred 	%p434, 0;
	@%p218 bra 	$L__BB4_371;
	setp.ge.s32 	%p220, %r600, %r515;
	setp.lt.s32 	%p221, %r1432, %r1438;
	or.pred  	%p222, %p220, %p221;
	mov.pred 	%p434, -1;
	@%p222 bra 	$L__BB4_371;
	setp.eq.s32 	%p223, %r1432, %r1438;
	setp.lt.s32 	%p224, %r1433, %r1439;
	and.pred  	%p434, %p223, %p224;
$L__BB4_371:
	selp.b32 	%r1398, %r1433, %r1439, %p434;
	selp.b32 	%r1399, %r1432, %r1438, %p434;
	selp.u32 	%r837, 1, 0, %p434;
	add.s32 	%r611, %r599, %r837;
	not.pred 	%p225, %p434;
	selp.u32 	%r838, 1, 0, %p225;
	add.s32 	%r612, %r600, %r838;
	@%p434 bra 	$L__BB4_373;
	shl.b32 	%r839, %r612, 3;
	mov.u32 	%r840, _ZZN3cub18CUB_300001_SM_10006detail10merge_sort30DeviceMergeSortBlockSortKernelINS2_10policy_hubIN6thrust24THRUST_300001_SM_1000_NS6detail15normal_iteratorINS6_10device_ptrI4edgeEEEEE9Policy600ESC_PNS0_8NullTypeESC_SG_m8cmpStrucSA_SF_EEvbT0_T1_T2_T3_T4_PT6_PT7_T5_NS1_7vsmem_tEE19static_temp_storage;
	add.s32 	%r841, %r840, %r839;
	ld.shared.v2.u32 	{%r1438, %r1439}, [%r841];
	bra.uni 	$L__BB4_374;
$L__BB4_373:
	shl.b32 	%r842, %r611, 3;
	mov.u32 	%r843, _ZZN3cub18CUB_300001_SM_10006detail10merge_sort30DeviceMergeSortBlockSortKernelINS2_10policy_hubIN6thrust24THRUST_300001_SM_1000_NS6detail15normal_iteratorINS6_10device_ptrI4edgeEEEEE9Policy600ESC_PNS0_8NullTypeESC_SG_m8cmpStrucSA_SF_EEvbT0_T1_T2_T3_T4_PT6_PT7_T5_NS1_7vsmem_tEE19static_temp_storage;
	add.s32 	%r844, %r843, %r842;
	ld.shared.v2.u32 	{%r1432, %r1433}, [%r844];
$L__BB4_374:
	setp.ge.s32 	%p227, %r611, %r516;
	mov.pred 	%p435, 0;
	@%p227 bra 	$L__BB4_377;
	setp.ge.s32 	%p229, %r612, %r515;
	setp.lt.s32 	%p230, %r1432, %r1438;
	or.pred  	%p231, %p229, %p230;
	mov.pred 	%p435, -1;
	@%p231 bra 	$L__BB4_377;
	setp.eq.s32 	%p232, %r1432, %r1438;
	setp.lt.s32 	%p233, %r1433, %r1439;
	and.pred  	%p435, %p232, %p233;
$L__BB4_377:
	selp.b32 	%r1396, %r1433, %r1439, %p435;
	selp.b32 	%r1397, %r1432, %r1438, %p435;
	shl.b32 	%r1428, %r512, 1;
	setp.lt.u32 	%p234, %r512, 129;
	@%p234 bra 	$L__BB4_328;
	ld.param.s8 	%rs2, [_ZN3cub18CUB_300001_SM_10006detail10merge_sort30DeviceMergeSortBlockSortKernelINS2_10policy_hubIN6thrust24THRUST_300001_SM_1000_NS6detail15normal_iteratorINS6_10device_ptrI4edgeEEEEE9Policy600ESC_PNS0_8NullTypeESC_SG_m8cmpStrucSA_SF_EEvbT0_T1_T2_T3_T4_PT6_PT7_T5_NS1_7vsmem_tE_param_0];
	mov.u32 	%r845, %ctaid.x;
	mul.wide.u32 	%rd6, %r845, 2048;
	add.s32 	%r624, %r281, 32;
	add.s32 	%r625, %r281, 96;
	add.s32 	%r626, %r281, 64;
	add.s32 	%r627, %r281, 128;
	bar.sync 	0;
	setp.eq.s16 	%p235, %rs2, 0;
	@%p235 bra 	$L__BB4_397;
	st.shared.v2.u32 	[%r322], {%r1411, %r1410};
	st.shared.v2.u32 	[%r325+8], {%r1409, %r1408};
	st.shared.v2.u32 	[%r328+16], {%r1407, %r1406};
	st.shared.v2.u32 	[%r331+24], {%r1405, %r1404};
	st.shared.v2.u32 	[%r334+32], {%r1403, %r1402};
	st.shared.v2.u32 	[%r337+40], {%r1401, %r1400};
	st.shared.v2.u32 	[%r340+48], {%r1399, %r1398};
	st.shared.v2.u32 	[%r343+56], {%r1397, %r1396};
	bar.warp.sync 	-1;
	ld.shared.v2.u32 	{%r629, %r628}, [%r314];
	ld.shared.v2.u32 	{%r631, %r630}, [%r315+256];
	ld.shared.v2.u32 	{%r633, %r632}, [%r316+512];
	ld.shared.v2.u32 	{%r635, %r634}, [%r317+768];
	ld.shared.v2.u32 	{%r637, %r636}, [%r318+1024];
	ld.shared.v2.u32 	{%r639, %r638}, [%r319+1280];
	ld.shared.v2.u32 	{%r641, %r640}, [%r320+1536];
	ld.shared.v2.u32 	{%r643, %r642}, [%r321+1792];
	setp.eq.s32 	%p236, %r278, 0;
	@%p236 bra 	$L__BB4_380;
	bra.uni 	$L__BB4_381;
$L__BB4_380:
	st.volatile.shared.u32 	[_ZZN3cub18CUB_300001_SM_10006detail10merge_sort30DeviceMergeSortBlockSortKernelINS2_10policy_hubIN6thrust24THRUST_300001_SM_1000_NS6detail15normal_iteratorINS6_10device_ptrI4edgeEEEEE9Policy600ESC_PNS0_8NullTypeESC_SG_m8cmpStrucSA_SF_EEvbT0_T1_T2_T3_T4_PT6_PT7_T5_NS1_7vsmem_tEE19static_temp_storage+16896], %r277;
$L__BB4_381:
	bar.sync 	0;
	ld.volatile.shared.u32 	%r660, [_ZZN3cub18CUB_300001_SM_10006detail10merge_sort30DeviceMergeSortBlockSortKernelINS2_10policy_hubIN6thrust24THRUST_300001_SM_1000_NS6detail15normal_iteratorINS6_10device_ptrI4edgeEEEEE9Policy600ESC_PNS0_8NullTypeESC_SG_m8cmpStrucSA_SF_EEvbT0_T1_T2_T3_T4_PT6_PT7_T5_NS1_7vsmem_tEE19static_temp_storage+16896];
	mov.u32 	%r846, %tid.x;
	shl.b32 	%r847, %r846, 3;
	and.b32  	%r848, %r847, 7936;
	cvt.u64.u32 	%rd19, %r848;
	and.b32  	%r849, %r846, 31;
	cvt.u64.u32 	%rd20, %r849;
	add.s64 	%rd21, %rd6, %rd20;
	add.s64 	%rd22, %rd21, %rd19;
	setp.ge.s32 	%p237, %r281, %r660;
	shl.b64 	%rd23, %rd22, 3;
	add.s64 	%rd7, %rd2, %rd23;
	@%p237 bra 	$L__BB4_383;
	st.global.u32 	[%rd7], %r629;
	st.global.u32 	[%rd7+4], %r628;
$L__BB4_383:
	setp.ge.s32 	%p238, %r624, %r660;
	@%p238 bra 	$L__BB4_385;
	st.global.u32 	[%rd7+256], %r631;
	st.global.u32 	[%rd7+260], %r630;
$L__BB4_385:
	setp.ge.s32 	%p239, %r626, %r660;
	@%p239 bra 	$L__BB4_387;
	st.global.u32 	[%rd7+512], %r633;
	st.global.u32 	[%rd7+516], %r632;
$L__BB4_387:
	setp.ge.s32 	%p240, %r625, %r660;
	@%p240 bra 	$L__BB4_389;
	st.global.u32 	[%rd7+768], %r635;
	st.global.u32 	[%rd7+772], %r634;
$L__BB4_389:
	setp.ge.s32 	%p241, %r627, %r660;
	@%p241 bra 	$L__BB4_391;
	st.global.u32 	[%rd7+1024], %r637;
	st.global.u32 	[%rd7+1028], %r636;
$L__BB4_391:
	or.b32  	%r854, %r848, %r849;
	or.b32  	%r855, %r854, 160;
	setp.ge.s32 	%p242, %r855, %r660;
	@%p242 bra 	$L__BB4_393;
	st.global.u32 	[%rd7+1280], %r639;
	st.global.u32 	[%rd7+1284], %r638;
$L__BB4_393:
	or.b32  	%r861, %r854, 192;
	setp.ge.s32 	%p243, %r861, %r660;
	@%p243 bra 	$L__BB4_395;
	st.global.u32 	[%rd7+1536], %r641;
	st.global.u32 	[%rd7+1540], %r640;
$L__BB4_395:
	or.b32  	%r867, %r854, 224;
	setp.ge.s32 	%p244, %r867, %r660;
	@%p244 bra 	$L__BB4_415;
	st.global.u32 	[%rd7+1792], %r643;
	st.global.u32 	[%rd7+1796], %r642;
	bra.uni 	$L__BB4_415;
$L__BB4_397:
	st.shared.v2.u32 	[%r322], {%r1411, %r1410};
	st.shared.v2.u32 	[%r325+8], {%r1409, %r1408};
	st.shared.v2.u32 	[%r328+16], {%r1407, %r1406};
	st.shared.v2.u32 	[%r331+24], {%r1405, %r1404};
	st.shared.v2.u32 	[%r334+32], {%r1403, %r1402};
	st.shared.v2.u32 	[%r337+40], {%r1401, %r1400};
	st.shared.v2.u32 	[%r340+48], {%r1399, %r1398};
	st.shared.v2.u32 	[%r343+56], {%r1397, %r1396};
	bar.warp.sync 	-1;
	ld.shared.v2.u32 	{%r645, %r644}, [%r314];
	ld.shared.v2.u32 	{%r647, %r646}, [%r315+256];
	ld.shared.v2.u32 	{%r649, %r648}, [%r316+512];
	ld.shared.v2.u32 	{%r651, %r650}, [%r317+768];
	ld.shared.v2.u32 	{%r653, %r652}, [%r318+1024];
	ld.shared.v2.u32 	{%r655, %r654}, [%r319+1280];
	ld.shared.v2.u32 	{%r657, %r656}, [%r320+1536];
	ld.shared.v2.u32 	{%r659, %r658}, [%r321+1792];
	setp.eq.s32 	%p245, %r278, 0;
	@%p245 bra 	$L__BB4_398;
	bra.uni 	$L__BB4_399;
$L__BB4_398:
	st.volatile.shared.u32 	[_ZZN3cub18CUB_300001_SM_10006detail10merge_sort30DeviceMergeSortBlockSortKernelINS2_10policy_hubIN6thrust24THRUST_300001_SM_1000_NS6detail15normal_iteratorINS6_10device_ptrI4edgeEEEEE9Policy600ESC_PNS0_8NullTypeESC_SG_m8cmpStrucSA_SF_EEvbT0_T1_T2_T3_T4_PT6_PT7_T5_NS1_7vsmem_tEE19static_temp_storage+16896], %r277;
$L__BB4_399:
	ld.param.u64 	%rd41, [_ZN3cub18CUB_300001_SM_10006detail10merge_sort30DeviceMergeSortBlockSortKernelINS2_10policy_hubIN6thrust24THRUST_300001_SM_1000_NS6detail15normal_iteratorINS6_10device_ptrI4edgeEEEEE9Policy600ESC_PNS0_8NullTypeESC_SG_m8cmpStrucSA_SF_EEvbT0_T1_T2_T3_T4_PT6_PT7_T5_NS1_7vsmem_tE_param_6];
	bar.sync 	0;
	ld.volatile.shared.u32 	%r661, [_ZZN3cub18CUB_300001_SM_10006detail10merge_sort30DeviceMergeSortBlockSortKernelINS2_10policy_hubIN6thrust24THRUST_300001_SM_1000_NS6detail15normal_iteratorINS6_10device_ptrI4edgeEEEEE9Policy600ESC_PNS0_8NullTypeESC_SG_m8cmpStrucSA_SF_EEvbT0_T1_T2_T3_T4_PT6_PT7_T5_NS1_7vsmem_tEE19static_temp_storage+16896];
	setp.ge.s32 	%p246, %r281, %r661;
	cvt.u64.u32 	%rd24, %r281;
	add.s64 	%rd25, %rd6, %rd24;
	cvta.to.global.u64 	%rd26, %rd41;
	shl.b64 	%rd27, %rd25, 3;
	add.s64 	%rd8, %rd26, %rd27;
	@%p246 bra 	$L__BB4_401;
	st.global.u32 	[%rd8], %r645;
	st.global.u32 	[%rd8+4], %r644;
$L__BB4_401:
	setp.ge.s32 	%p247, %r624, %r661;
	@%p247 bra 	$L__BB4_403;
	st.global.u32 	[%rd8+256], %r647;
	st.global.u32 	[%rd8+260], %r646;
$L__BB4_403:
	setp.ge.s32 	%p248, %r626, %r661;
	@%p248 bra 	$L__BB4_405;
	st.global.u32 	[%rd8+512], %r649;
	st.global.u32 	[%rd8+516], %r648;
$L__BB4_405:
	setp.ge.s32 	%p249, %r625, %r661;
	@%p249 bra 	$L__BB4_407;
	st.global.u32 	[%rd8+768], %r651;
	st.global.u32 	[%rd8+772], %r650;
$L__BB4_407:
	setp.ge.s32 	%p250, %r627, %r661;
	@%p250 bra 	$L__BB4_409;
	st.global.u32 	[%rd8+1024], %r653;
	st.global.u32 	[%rd8+1028], %r652;
$L__BB4_409:
	mov.u32 	%r868, %tid.x;
	shl.b32 	%r869, %r868, 3;
	and.b32  	%r870, %r869, 7936;
	and.b32  	%r871, %r868, 31;
	or.b32  	%r872, %r870, %r871;
	or.b32  	%r873, %r872, 160;
	setp.ge.s32 	%p251, %r873, %r661;
	@%p251 bra 	$L__BB4_411;
	st.global.u32 	[%rd8+1280], %r655;
	st.global.u32 	[%rd8+1284], %r654;
$L__BB4_411:
	or.b32  	%r879, %r872, 192;
	setp.ge.s32 	%p252, %r879, %r661;
	@%p252 bra 	$L__BB4_413;
	st.global.u32 	[%rd8+1536], %r657;
	st.global.u32 	[%rd8+1540], %r656;
$L__BB4_413:
	or.b32  	%r885, %r872, 224;
	setp.ge.s32 	%p253, %r885, %r661;
	@%p253 bra 	$L__BB4_415;
	st.global.u32 	[%rd8+1792], %r659;
	st.global.u32 	[%rd8+1796], %r658;
$L__BB4_415:
	ret;

}
	// .globl	_ZN3cub18CUB_300001_SM_10006detail10merge_sort30DeviceMergeSortPartitionKernelIN6thrust24THRUST_300001_SM_1000_NS6detail15normal_iteratorINS5_10device_ptrI4edgeEEEEm8cmpStrucS9_EEvbT_PT2_T0_SG_PSG_T1_SG_i
.visible .entry _ZN3cub18CUB_300001_SM_10006detail10merge_sort30DeviceMergeSortPartitionKernelIN6thrust24THRUST_300001_SM_1000_NS6detail15normal_iteratorINS5_10device_ptrI4edgeEEEEm8cmpStrucS9_EEvbT_PT2_T0_SG_PSG_T1_SG_i(
	.param .u8 _ZN3cub18CUB_300001_SM_10006detail10merge_sort30DeviceMergeSortPartitionKernelIN6thrust24THRUST_300001_SM_1000_NS6detail15normal_iteratorINS5_10device_ptrI4edgeEEEEm8cmpStrucS9_EEvbT_PT2_T0_SG_PSG_T1_SG_i_param_0,
	.param .align 8 .b8 _ZN3cub18CUB_300001_SM_10006detail10merge_sort30DeviceMergeSortPartitionKernelIN6thrust24THRUST_300001_SM_1000_NS6detail15normal_iteratorINS5_10device_ptrI4edgeEEEEm8cmpStrucS9_EEvbT_PT2_T0_SG_PSG_T1_SG_i_param_1[8],
	.param .u64 .ptr .align 1 _ZN3cub18CUB_300001_SM_10006detail10merge_sort30DeviceMergeSortPartitionKernelIN6thrust24THRUST_300001_SM_1000_NS6detail15normal_iteratorINS5_10device_ptrI4edgeEEEEm8cmpStrucS9_EEvbT_PT2_T0_SG_PSG_T1_SG_i_param_2,
	.param .u64 _ZN3cub18CUB_300001_SM_10006detail10merge_sort30DeviceMergeSortPartitionKernelIN6thrust24THRUST_300001_SM_1000_NS6detail15normal_iteratorINS5_10device_ptrI4edgeEEEEm8cmpStrucS9_EEvbT_PT2_T0_SG_PSG_T1_SG_i_param_3,
	.param .u64 _ZN3cub18CUB_300001_SM_10006detail10merge_sort30DeviceMergeSortPartitionKernelIN6thrust24THRUST_300001_SM_1000_NS6detail15normal_iteratorINS5_10device_ptrI4edgeEEEEm8cmpStrucS9_EEvbT_PT2_T0_SG_PSG_T1_SG_i_param_4,
	.param .u64 .ptr .align 1 _ZN3cub18CUB_300001_SM_10006detail10merge_sort30DeviceMergeSortPartitionKernelIN6thrust24THRUST_300001_SM_1000_NS6detail15normal_iteratorINS5_10device_ptrI4edgeEEEEm8cmpStrucS9_EEvbT_PT2_T0_SG_PSG_T1_SG_i_param_5,
	.param .align 1 .b8 _ZN3cub18CUB_300001_SM_10006detail10merge_sort30DeviceMergeSortPartitionKernelIN6thrust24THRUST_300001_SM_1000_NS6detail15normal_iteratorINS5_10device_ptrI4edgeEEEEm8cmpStrucS9_EEvbT_PT2_T0_SG_PSG_T1_SG_i_param_6[1],
	.param .u64 _ZN3cub18CUB_300001_SM_10006detail10merge_sort30DeviceMergeSortPartitionKernelIN6thrust24THRUST_300001_SM_1000_NS6detail15normal_iteratorINS5_10device_ptrI4edgeEEEEm8cmpStrucS9_EEvbT_PT2_T0_SG_PSG_T1_SG_i_param_7,
	.param .u32 _ZN3cub18CUB_300001_SM_10006detail10merge_sort30DeviceMergeSortPartitionKernelIN6thrust24THRUST_300001_SM_1000_NS6detail15normal_iteratorINS5_10device_ptrI4edgeEEEEm8cmpStrucS9_EEvbT_PT2_T0_SG_PSG_T1_SG_i_param_8
)
{
	.reg .pred 	%p<22>;
	.reg .b16 	%rs<2>;
	.reg .b32 	%r<18>;
	.reg .b64 	%rd<86>;

	ld.param.u64 	%rd33, [_ZN3cub18CUB_300001_SM_10006detail10merge_sort30DeviceMergeSortPartitionKernelIN6thrust24THRUST_300001_SM_1000_NS6detail15normal_iteratorINS5_10device_ptrI4edgeEEEEm8cmpStrucS9_EEvbT_PT2_T0_SG_PSG_T1_SG_i_param_1];
	ld.param.s8 	%rs1, [_ZN3cub18CUB_300001_SM_10006detail10merge_sort30DeviceMergeSortPartitionKernelIN6thrust24THRUST_300001_SM_1000_NS6detail15normal_iteratorINS5_10device_ptrI4edgeEEEEm8cmpStrucS9_EEvbT_PT2_T0_SG_PSG_T1_SG_i_param_0];
	ld.param.u64 	%rd34, [_ZN3cub18CUB_300001_SM_10006detail10merge_sort30DeviceMergeSortPartitionKernelIN6thrust24THRUST_300001_SM_1000_NS6detail15normal_iteratorINS5_10device_ptrI4edgeEEEEm8cmpStrucS9_EEvbT_PT2_T0_SG_PSG_T1_SG_i_param_2];
	ld.param.u64 	%rd35, [_ZN3cub18CUB_300001_SM_10006detail10merge_sort30DeviceMergeSortPartitionKernelIN6thrust24THRUST_300001_SM_1000_NS6detail15normal_iteratorINS5_10device_ptrI4edgeEEEEm8cmpStrucS9_EEvbT_PT2_T0_SG_PSG_T1_SG_i_param_3];
	ld.param.u64 	%rd36, [_ZN3cub18CUB_300001_SM_10006detail10merge_sort30DeviceMergeSortPartitionKernelIN6thrust24THRUST_300001_SM_1000_NS6detail15normal_iteratorINS5_10device_ptrI4edgeEEEEm8cmpStrucS9_EEvbT_PT2_T0_SG_PSG_T1_SG_i_param_4];
	ld.param.u64 	%rd38, [_ZN3cub18CUB_300001_SM_10006detail10merge_sort30DeviceMergeSortPartitionKernelIN6thrust24THRUST_300001_SM_1000_NS6detail15normal_iteratorINS5_10device_ptrI4edgeEEEEm8cmpStrucS9_EEvbT_PT2_T0_SG_PSG_T1_SG_i_param_5];
	ld.param.u64 	%rd37, [_ZN3cub18CUB_300001_SM_10006detail10merge_sort30DeviceMergeSortPartitionKernelIN6thrust24THRUST_300001_SM_1000_NS6detail15normal_iteratorINS5_10device_ptrI4edgeEEEEm8cmpStrucS9_EEvbT_PT2_T0_SG_PSG_T1_SG_i_param_7];
	ld.param.u32 	%r5, [_ZN3cub18CUB_300001_SM_10006detail10merge_sort30DeviceMergeSortPartitionKernelIN6thrust24THRUST_300001_SM_1000_NS6detail15normal_iteratorINS5_10device_ptrI4edgeEEEEm8cmpStrucS9_EEvbT_PT2_T0_SG_PSG_T1_SG_i_param_8];
	cvta.to.global.u64 	%rd1, %rd38;
	mov.u32 	%r6, %ntid.x;
	mov.u32 	%r7, %ctaid.x;
	mov.u32 	%r8, %tid.x;
	mad.lo.s32 	%r9, %r6, %r7, %r8;
	cvt.u64.u32 	%rd2, %r9;
	setp.le.u64 	%p5, %rd36, %rd2;
	@%p5 bra 	$L__BB5_15;
	shr.u64 	%rd39, %rd37, 1;
	add.s64 	%rd4, %rd37, 4294967295;
	neg.s64 	%rd40, %rd37;
	and.b64  	%rd41, %rd40, %rd2;
	cvt.s64.s32 	%rd5, %r5;
	mul.lo.s64 	%rd42, %rd41, %rd5;
	mul.lo.s64 	%rd43, %rd39, %rd5;
	min.u64 	%rd6, %rd42, %rd35;
	not.b64 	%rd44, %rd42;
	min.u64 	%rd45, %rd43, %rd44;
	add.s64 	%rd46, %rd45, %rd42;
	min.u64 	%rd7, %rd46, %rd35;
	not.b64 	%rd47, %rd7;
	min.u64 	%rd48, %rd43, %rd47;
	add.s64 	%rd49, %rd48, %rd7;
	min.u64 	%rd8, %rd49, %rd35;
	// begin inline asm
	griddepcontrol.wait;
	// end inline asm
	add.s64 	%rd50, %rd2, 1;
	setp.ne.s64 	%p6, %rd50, %rd36;
	@%p6 bra 	$L__BB5_3;
	shl.b64 	%rd79, %rd2, 3;
	add.s64 	%rd80, %rd1, %rd79;
	st.global.u64 	[%rd80], %rd7;
	bra.uni 	$L__BB5_15;
$L__BB5_3:
	sub.s64 	%rd51, %rd8, %rd6;
	and.b64  	%rd52, %rd4, %rd2;
	mul.lo.s64 	%rd53, %rd52, %rd5;
	min.u64 	%rd9, %rd53, %rd51;
	setp.eq.s16 	%p7, %rs1, 0;
	@%p7 bra 	$L__BB5_9;
	sub.s64 	%rd54, %rd7, %rd6;
	sub.s64 	%rd55, %rd8, %rd7;
	max.u64 	%rd56, %rd9, %rd55;
	sub.s64 	%rd85, %rd56, %rd55;
	min.u64 	%rd81, %rd54, %rd9;
	setp.ge.u64 	%p8, %rd85, %rd81;
	@%p8 bra 	$L__BB5_14;
	cvta.to.global.u64 	%rd12, %rd33;
	add.s64 	%rd13, %rd9, %rd7;
$L__BB5_6:
	sub.s64 	%rd57, %rd81, %rd85;
	shr.u64 	%rd58, %rd57, 1;
	add.s64 	%rd16, %rd58, %rd85;
	add.s64 	%rd59, %rd16, %rd6;
	shl.b64 	%rd60, %rd59, 3;
	add.s64 	%rd17, %rd12, %rd60;
	ld.global.u32 	%r1, [%rd17];
	not.b64 	%rd61, %rd16;
	add.s64 	%rd62, %rd13, %rd61;
	shl.b64 	%rd63, %rd62, 3;
	add.s64 	%rd18, %rd12, %rd63;
	ld.global.u32 	%r2, [%rd18];
	setp.lt.s32 	%p10, %r2, %r1;
	mov.pred 	%p20, 0;
	@%p10 bra 	$L__BB5_8;
	ld.global.u32 	%r10, [%rd18+4];
	ld.global.u32 	%r12, [%rd17+4];
	setp.ne.s32 	%p11, %r2, %r1;
	setp.ge.s32 	%p12, %r10, %r12;
	or.pred  	%p20, %p11, %p12;
$L__BB5_8:
	add.s64 	%rd64, %rd16, 1;
	selp.b64 	%rd85, %rd64, %rd85, %p20;
	selp.b64 	%rd81, %rd81, %rd16, %p20;
	setp.lt.u64 	%p13, %rd85, %rd81;
	@%p13 bra 	$L__BB5_6;
	bra.uni 	$L__BB5_14;
$L__BB5_9:
	sub.s64 	%rd65, %rd7, %rd6;
	sub.s64 	%rd66, %rd8, %rd7;
	max.u64 	%rd67, %rd9, %rd66;
	sub.s64 	%rd85, %rd67, %rd66;
	min.u64 	%rd83, %rd65, %rd9;
	setp.ge.u64 	%p14, %rd85, %rd83;
	@%p14 bra 	$L__BB5_14;
	cvta.to.global.u64 	%rd23, %rd34;
	add.s64 	%rd24, %rd9, %rd7;
$L__BB5_11:
	sub.s64 	%rd68, %rd83, %rd85;
	shr.u64 	%rd69, %rd68, 1;
	add.s64 	%rd27, %rd69, %rd85;
	add.s64 	%rd70, %rd27, %rd6;
	shl.b64 	%rd71, %rd70, 3;
	add.s64 	%rd28, %rd23, %rd71;
	ld.global.u32 	%r3, [%rd28];
	not.b64 	%rd72, %rd27;
	add.s64 	%rd73, %rd24, %rd72;
	shl.b64 	%rd74, %rd73, 3;
	add.s64 	%rd29, %rd23, %rd74;
	ld.global.u32 	%r4, [%rd29];
	setp.lt.s32 	%p16, %r4, %r3;
	mov.pred 	%p21, 0;
	@%p16 bra 	$L__BB5_13;
	ld.global.u32 	%r14, [%rd29+4];
	ld.global.u32 	%r16, [%rd28+4];
	setp.ne.s32 	%p17, %r4, %r3;
	setp.ge.s32 	%p18, %r14, %r16;
	or.pred  	%p21, %p17, %p18;
$L__BB5_13:
	add.s64 	%rd75, %rd27, 1;
	selp.b64 	%rd85, %rd75, %rd85, %p21;
	selp.b64 	%rd83, %rd83, %rd27, %p21;
	setp.lt.u64 	%p19, %rd85, %rd83;
	@%p19 bra 	$L__BB5_11;
$L__BB5_14:
	add.s64 	%rd76, %rd85, %rd6;
	shl.b64 	%rd77, %rd2, 3;
	add.s64 	%rd78, %rd1, %rd77;
	st.global.u64 	[%rd78], %rd76;
$L__BB5_15:
	ret;

}
	// .globl	_ZN3cub18CUB_300001_SM_10006detail10merge_sort26DeviceMergeSortMergeKernelINS2_10policy_hubIN6thrust24THRUST_300001_SM_1000_NS6detail15normal_iteratorINS6_10device_ptrI4edgeEEEEE9Policy600ESC_PNS0_8NullTypeESC_SG_m8cmpStrucSA_SF_EEvbT2_T3_T4_PT6_PT7_T5_PSK_SK_NS1_7vsmem_tE
.visible .entry _ZN3cub18CUB_300001_SM_10006detail10merge_sort26DeviceMergeSortMergeKernelINS2_10policy_hubIN6thrust24THRUST_300001_SM_1000_NS6detail15normal_iteratorINS6_10device_ptrI4edgeEEEEE9Policy600ESC_PNS0_8NullTypeESC_SG_m8cmpStrucSA_SF_EEvbT2_T3_T4_PT6_PT7_T5_PSK_SK_NS1_7vsmem_tE(
	.param .u8 _ZN3cub18CUB_300001_SM_10006detail10merge_sort26DeviceMergeSortMergeKernelINS2_10policy_hubIN6thrust24THRUST_300001_SM_1000_NS6detail15normal_iteratorINS6_10device_ptrI4edgeEEEEE9Policy600ESC_PNS0_8NullTypeESC_SG_m8cmpStrucSA_SF_EEvbT2_T3_T4_PT6_PT7_T5_PSK_SK_NS1_7vsmem_tE_param_0,
	.param .align 8 .b8 _ZN3cub18CUB_300001_SM_10006detail10merge_sort26DeviceMergeSortMergeKernelINS2_10policy_hubIN6thrust24THRUST_300001_SM_1000_NS6detail15normal_iteratorINS6_10device_ptrI4edgeEEEEE9Policy600ESC_PNS0_8NullTypeESC_SG_m8cmpStrucSA_SF_EEvbT2_T3_T4_PT6_PT7_T5_PSK_SK_NS1_7vsmem_tE_param_1[8],
	.param .u64 .ptr .align 1 _ZN3cub18CUB_300001_SM_10006detail10merge_sort26DeviceMergeSortMergeKernelINS2_10policy_hubIN6thrust24THRUST_300001_SM_1000_NS6detail15normal_iteratorINS6_10device_ptrI4edgeEEEEE9Policy600ESC_PNS0_8NullTypeESC_SG_m8cmpStrucSA_SF_EEvbT2_T3_T4_PT6_PT7_T5_PSK_SK_NS1_7vsmem_tE_param_2,
	.param .u64 _ZN3cub18CUB_300001_SM_10006detail10merge_sort26DeviceMergeSortMergeKernelINS2_10policy_hubIN6thrust24THRUST_300001_SM_1000_NS6detail15normal_iteratorINS6_10device_ptrI4edgeEEEEE9Policy600ESC_PNS0_8NullTypeESC_SG_m8cmpStrucSA_SF_EEvbT2_T3_T4_PT6_PT7_T5_PSK_SK_NS1_7vsmem_tE_param_3,
	.param .u64 .ptr .align 1 _ZN3cub18CUB_300001_SM_10006detail10merge_sort26DeviceMergeSortMergeKernelINS2_10policy_hubIN6thrust24THRUST_300001_SM_1000_NS6detail15normal_iteratorINS6_10device_ptrI4edgeEEEEE9Policy600ESC_PNS0_8NullTypeESC_SG_m8cmpStrucSA_SF_EEvbT2_T3_T4_PT6_PT7_T5_PSK_SK_NS1_7vsmem_tE_param_4,
	.param .u64 .ptr .align 1 _ZN3cub18CUB_300001_SM_10006detail10merge_sort26DeviceMergeSortMergeKernelINS2_10policy_hubIN6thrust24THRUST_300001_SM_1000_NS6detail15normal_iteratorINS6_10device_ptrI4edgeEEEEE9Policy600ESC_PNS0_8NullTypeESC_SG_m8cmpStrucSA_SF_EEvbT2_T3_T4_PT6_PT7_T5_PSK_SK_NS1_7vsmem_tE_param_5,
	.param .align 1 .b8 _ZN3cub18CUB_300001_SM_10006detail10merge_sort26DeviceMergeSortMergeKernelINS2_10policy_hubIN6thrust24THRUST_300001_SM_1000_NS6detail15normal_iteratorINS6_10device_ptrI4edgeEEEEE9Policy600ESC_PNS0_8NullTypeESC_SG_m8cmpStrucSA_SF_EEvbT2_T3_T4_PT6_PT7_T5_PSK_SK_NS1_7vsmem_tE_param_6[1],
	.param .u64 .ptr .align 1 _ZN3cub18CUB_300001_SM_10006detail10merge_sort26DeviceMergeSortMergeKernelINS2_10policy_hubIN6thrust24THRUST_300001_SM_1000_NS6detail15normal_iteratorINS6_10device_ptrI4edgeEEEEE9Policy600ESC_PNS0_8NullTypeESC_SG_m8cmpStrucSA_SF_EEvbT2_T3_T4_PT6_PT7_T5_PSK_SK_NS1_7vsmem_tE_param_7,
	.param .u64 _ZN3cub18CUB_300001_SM_10006detail10merge_sort26DeviceMergeSortMergeKernelINS2_10policy_hubIN6thrust24THRUST_300001_SM_1000_NS6detail15normal_iteratorINS6_10device_ptrI4edgeEEEEE9Policy600ESC_PNS0_8NullTypeESC_SG_m8cmpStrucSA_SF_EEvbT2_T3_T4_PT6_PT7_T5_PSK_SK_NS1_7vsmem_tE_param_8,
	.param .align 8 .b8 _ZN3cub18CUB_300001_SM_10006detail10merge_sort26DeviceMergeSortMergeKernelINS2_10policy_hubIN6thrust24THRUST_300001_SM_1000_NS6detail15normal_iteratorINS6_10device_ptrI4edgeEEEEE9Policy600ESC_PNS0_8NullTypeESC_SG_m8cmpStrucSA_SF_EEvbT2_T3_T4_PT6_PT7_T5_PSK_SK_NS1_7vsmem_tE_param_9[8]
)
.maxntid 256
{
	.reg .pred 	%p<286>;
	.reg .b16 	%rs<6>;
	.reg .b32 	%r<1078>;
	.reg .b64 	%rd<130>;
	// demoted variable
	.shared .align 16 .b8 _ZZN3cub18CUB_300001_SM_10006detail10merge_sort26DeviceMergeSortMergeKernelINS2_10policy_hubIN6thrust24THRUST_300001_SM_1000_NS6detail15normal_iteratorINS6_10device_ptrI4edgeEEEEE9Policy600ESC_PNS0_8NullTypeESC_SG_m8cmpStrucSA_SF_EEvbT2_T3_T4_PT6_PT7_T5_PSK_SK_NS1_7vsmem_tEE19static_temp_storage[16912];
	ld.param.u64 	%rd26, [_ZN3cub18CUB_300001_SM_10006detail10merge_sort26DeviceMergeSortMergeKernelINS2_10policy_hubIN6thrust24THRUST_300001_SM_1000_NS6detail15normal_iteratorINS6_10device_ptrI4edgeEEEEE9Policy600ESC_PNS0_8NullTypeESC_SG_m8cmpStrucSA_SF_EEvbT2_T3_T4_PT6_PT7_T5_PSK_SK_NS1_7vsmem_tE_param_1];
	ld.param.u64 	%rd27, [_ZN3cub18CUB_300001_SM_10006detail10merge_sort26DeviceMergeSortMergeKernelINS2_10policy_hubIN6thrust24THRUST_300001_SM_1000_NS6detail15normal_iteratorINS6_10device_ptrI4edgeEEEEE9Policy600ESC_PNS0_8NullTypeESC_SG_m8cmpStrucSA_SF_EEvbT2_T3_T4_PT6_PT7_T5_PSK_SK_NS1_7vsmem_tE_param_4];
	cvta.to.global.u64 	%rd1, %rd27;
	cvta.to.global.u64 	%rd2, %rd26;
	mov.u32 	%r494, %ctaid.x;
	mov.u32 	%r495, %nctaid.x;
	cvt.u64.u32 	%rd3, %r494;
	mul.wide.u32 	%rd4, %r494, 2048;
	mov.u32 	%r1, %tid.x;
	add.s32 	%r496, %r495, -1;
	setp.ge.u32 	%p37, %r494, %r496;
	@%p37 bra 	$L__BB6_102;
	ld.param.u64 	%rd129, [_ZN3cub18CUB_300001_SM_10006detail10merge_sort26DeviceMergeSortMergeKernelINS2_10policy_hubIN6thrust24THRUST_300001_SM_1000_NS6detail15normal_iteratorINS6_10device_ptrI4edgeEEEEE9Policy600ESC_PNS0_8NullTypeESC_SG_m8cmpStrucSA_SF_EEvbT2_T3_T4_PT6_PT7_T5_PSK_SK_NS1_7vsmem_tE_param_8];
	ld.param.u64 	%rd127, [_ZN3cub18CUB_300001_SM_10006detail10merge_sort26DeviceMergeSortMergeKernelINS2_10policy_hubIN6thrust24THRUST_300001_SM_1000_NS6detail15normal_iteratorINS6_10device_ptrI4edgeEEEEE9Policy600ESC_PNS0_8NullTypeESC_SG_m8cmpStrucSA_SF_EEvbT2_T3_T4_PT6_PT7_T5_PSK_SK_NS1_7vsmem_tE_param_7];
	ld.param.u64 	%rd125, [_ZN3cub18CUB_300001_SM_10006detail10merge_sort26DeviceMergeSortMergeKernelINS2_10policy_hubIN6thrust24THRUST_300001_SM_1000_NS6detail15normal_iteratorINS6_10device_ptrI4edgeEEEEE9Policy600ESC_PNS0_8NullTypeESC_SG_m8cmpStrucSA_SF_EEvbT2_T3_T4_PT6_PT7_T5_PSK_SK_NS1_7vsmem_tE_param_3];
	ld.param.s8 	%rs4, [_ZN3cub18CUB_300001_SM_10006detail10merge_sort26DeviceMergeSortMergeKernelINS2_10policy_hubIN6thrust24THRUST_300001_SM_1000_NS6detail15normal_iteratorINS6_10device_ptrI4edgeEEEEE9Policy600ESC_PNS0_8NullTypeESC_SG_m8cmpStrucSA_SF_EEvbT2_T3_T4_PT6_PT7_T5_PSK_SK_NS1_7vsmem_tE_param_0];
	cvta.to.global.u64 	%rd75, %rd127;
	shl.b64 	%rd76, %rd3, 3;
	add.s64 	%rd77, %rd75, %rd76;
	ld.global.u64 	%rd5, [%rd77];
	ld.global.u64 	%rd78, [%rd77+8];
	neg.s64 	%rd79, %rd129;
	and.b64  	%rd80, %rd79, %rd3;
	shl.b64 	%rd6, %rd80, 11;
	shl.b64 	%rd81, %rd129, 10;
	and.b64  	%rd7, %rd81, -2048;
	sub.s64 	%rd82, %rd3, %rd80;
	shl.b64 	%rd83, %rd82, 11;
	sub.s64 	%rd84, %rd5, %rd6;
	sub.s64 	%rd85, %rd78, %rd6;
	sub.s64 	%rd86, %rd125, %rd6;
	max.u64 	%rd87, %rd86, %rd7;
	sub.s64 	%rd88, %rd87, %rd7;
	sub.s64 	%rd89, %rd83, %rd84;
	min.u64 	%rd8, %rd89, %rd88;
	setp.eq.s64 	%p170, %rd82, -1;
	selp.b64 	%rd90, 2047, 2048, %p170;
	add.s64 	%rd91, %rd90, %rd83;
	sub.s64 	%rd92, %rd91, %rd85;
	or.b64  	%rd93, %rd79, %rd3;
	setp.eq.s64 	%p171, %rd93, -1;
	min.u64 	%rd94, %rd7, %rd86;
	selp.b64 	%rd95, %rd94, %rd85, %p171;
	selp.b64 	%rd96, %rd7, %rd92, %p171;
	min.u64 	%rd97, %rd96, %rd88;
	cvt.u32.u64 	%r703, %rd84;
	cvt.u32.u64 	%r704, %rd95;
	sub.s32 	%r2, %r704, %r703;
	cvt.u32.u64 	%r705, %rd97;
	cvt.u32.u64 	%r706, %rd8;
	sub.s32 	%r3, %r705, %r706;
	// begin inline asm
	griddepcontrol.wait;
	// end inline asm
	setp.eq.s16 	%p172, %rs4, 0;
	@%p172 bra 	$L__BB6_26;
	add.s64 	%rd98, %rd6, %rd7;
	add.s64 	%rd99, %rd98, %rd8;
	setp.ge.s32 	%p173, %r1, %r2;
	cvt.u64.u32 	%rd100, %r1;
	add.s64 	%rd101, %rd5, %rd100;
	shl.b64 	%rd102, %rd101, 3;
	add.s64 	%rd9, %rd2, %rd102;
	sub.s32 	%r707, %r1, %r2;
	cvt.s64.s32 	%rd103, %r707;
	add.s64 	%rd104, %rd99, %rd103;
	shl.b64 	%rd105, %rd104, 3;
	add.s64 	%rd10, %rd2, %rd105;
	@%p173 bra 	$L__BB6_4;
	ld.global.u32 	%r971, [%rd9];
	ld.global.u32 	%r970, [%rd9+4];
	bra.uni 	$L__BB6_5;
$L__BB6_4:
	ld.global.u32 	%r971, [%rd10];
	ld.global.u32 	%r970, [%rd10+4];
$L__BB6_5:
	add.s32 	%r708, %r1, 256;
	setp.lt.s32 	%p174, %r708, %r2;
	@%p174 bra 	$L__BB6_7;
	ld.global.u32 	%r969, [%rd10+2048];
	ld.global.u32 	%r968, [%rd10+2052];
	bra.uni 	$L__BB6_8;
$L__BB6_7:
	ld.global.u32 	%r969, [%rd9+2048];
	ld.global.u32 	%r968, [%rd9+2052];
$L__BB6_8:
	add.s32 	%r709, %r1, 512;
	setp.lt.s32 	%p175, %r709, %r2;
	@%p175 bra 	$L__BB6_10;
	ld.global.u32 	%r967, [%rd10+4096];
	ld.global.u32 	%r966, [%rd10+4100];
	bra.uni 	$L__BB6_11;
$L__BB6_10:
	ld.global.u32 	%r967, [%rd9+4096];
	ld.global.u32 	%r966, [%rd9+4100];
$L__BB6_11:
	add.s32 	%r710, %r1, 768;
	setp.lt.s32 	%p176, %r710, %r2;
	@%p176 bra 	$L__BB6_13;
	ld.global.u32 	%r965, [%rd10+6144];
	ld.global.u32 	%r964, [%rd10+6148];
	bra.uni 	$L__BB6_14;
$L__BB6_13:
	ld.global.u32 	%r965, [%rd9+6144];
	ld.global.u32 	%r964, [%rd9+6148];
$L__BB6_14:
	or.b32  	%r711, %r1, 1024;
	setp.lt.s32 	%p177, %r711, %r2;
	@%p177 bra 	$L__BB6_16;
	ld.global.u32 	%r963, [%rd10+8192];
	ld.global.u32 	%r962, [%rd10+8196];
	bra.uni 	$L__BB6_17;
$L__BB6_16:
	ld.global.u32 	%r963, [%rd9+8192];
	ld.global.u32 	%r962, [%rd9+8196];
$L__BB6_17:
	add.s32 	%r712, %r1, 1280;
	setp.lt.s32 	%p178, %r712, %r2;
	@%p178 bra 	$L__BB6_19;
	ld.global.u32 	%r961, [%rd10+10240];
	ld.global.u32 	%r960, [%rd10+10244];
	bra.uni 	$L__BB6_20;
$L__BB6_19:
	ld.global.u32 	%r961, [%rd9+10240];
	ld.global.u32 	%r960, [%rd9+10244];
$L__BB6_20:
	add.s32 	%r713, %r1, 1536;
	setp.lt.s32 	%p179, %r713, %r2;
	@%p179 bra 	$L__BB6_22;
	ld.global.u32 	%r959, [%rd10+12288];
	ld.global.u32 	%r958, [%rd10+12292];
	bra.uni 	$L__BB6_23;
$L__BB6_22:
	ld.global.u32 	%r959, [%rd9+12288];
	ld.global.u32 	%r958, [%rd9+12292];
$L__BB6_23:
	add.s32 	%r714, %r1, 1792;
	setp.lt.s32 	%p180, %r714, %r2;
	@%p180 bra 	$L__BB6_25;
	ld.global.u32 	%r957, [%rd10+14336];
	ld.global.u32 	%r956, [%rd10+14340];
	bra.uni 	$L__BB6_50;
$L__BB6_25:
	ld.global.u32 	%r957, [%rd9+14336];
	ld.global.u32 	%r956, [%rd9+14340];
	bra.uni 	$L__BB6_50;
$L__BB6_26:
	add.s64 	%rd106, %rd6, %rd7;
	add.s64 	%rd107, %rd106, %rd8;
	setp.ge.s32 	%p181, %r1, %r2;
	cvt.u64.u32 	%rd108, %r1;
	add.s64 	%rd109, %rd5, %rd108;
	shl.b64 	%rd110, %rd109, 3;
	add.s64 	%rd11, %rd1, %rd110;
	sub.s32 	%r715, %r1, %r2;
	cvt.s64.s32 	%rd111, %r715;
	add.s64 	%rd112, %rd107, %rd111;
	shl.b64 	%rd113, %rd112, 3;
	add.s64 	%rd12, %rd1, %rd113;
	@%p181 bra 	$L__BB6_28;
	ld.global.u32 	%r971, [%rd11];
	ld.global.u32 	%r970, [%rd11+4];
	bra.uni 	$L__BB6_29;
$L__BB6_28:
	ld.global.u32 	%r971, [%rd12];
	ld.global.u32 	%r970, [%rd12+4];
$L__BB6_29:
	add.s32 	%r716, %r1, 256;
	setp.lt.s32 	%p182, %r716, %r2;
	@%p182 bra 	$L__BB6_31;
	ld.global.u32 	%r969, [%rd12+2048];
	ld.global.u32 	%r968, [%rd12+2052];
	bra.uni 	$L__BB6_32;
$L__BB6_31:
	ld.global.u32 	%r969, [%rd11+2048];
	ld.global.u32 	%r968, [%rd11+2052];
$L__BB6_32:
	add.s32 	%r717, %r1, 512;
	setp.lt.s32 	%p183, %r717, %r2;
	@%p183 bra 	$L__BB6_34;
	ld.global.u32 	%r967, [%rd12+4096];
	ld.global.u32 	%r966, [%rd12+4100];
	bra.uni 	$L__BB6_35;
$L__BB6_34:
	ld.global.u32 	%r967, [%rd11+4096];
	ld.global.u32 	%r966, [%rd11+4100];
$L__BB6_35:
	add.s32 	%r718, %r1, 768;
	setp.lt.s32 	%p184, %r718, %r2;
	@%p184 bra 	$L__BB6_37;
	ld.global.u32 	%r965, [%rd12+6144];
	ld.global.u32 	%r964, [%rd12+6148];
	bra.uni 	$L__BB6_38;
$L__BB6_37:
	ld.global.u32 	%r965, [%rd11+6144];
	ld.global.u32 	%r964, [%rd11+6148];
$L__BB6_38:
	or.b32  	%r719, %r1, 1024;
	setp.lt.s32 	%p185, %r719, %r2;
	@%p185 bra 	$L__BB6_40;
	ld.global.u32 	%r963, [%rd12+8192];
	ld.global.u32 	%r962, [%rd12+8196];
	bra.uni 	$L__BB6_41;
$L__BB6_40:
	ld.global.u32 	%r963, [%rd11+8192];
	ld.global.u32 	%r962, [%rd11+8196];
$L__BB6_41:
	add.s32 	%r720, %r1, 1280;
	setp.lt.s32 	%p186, %r720, %r2;
	@%p186 bra 	$L__BB6_43;
	ld.global.u32 	%r961, [%rd12+10240];
	ld.global.u32 	%r960, [%rd12+10244];
	bra.uni 	$L__BB6_44;
$L__BB6_43:
	ld.global.u32 	%r961, [%rd11+10240];
	ld.global.u32 	%r960, [%rd11+10244];
$L__BB6_44:
	add.s32 	%r721, %r1, 1536;
	setp.lt.s32 	%p187, %r721, %r2;
	@%p187 bra 	$L__BB6_46;
	ld.global.u32 	%r959, [%rd12+12288];
	ld.global.u32 	%r958, [%rd12+12292];
	bra.uni 	$L__BB6_47;
$L__BB6_46:
	ld.global.u32 	%r959, [%rd11+12288];
	ld.global.u32 	%r958, [%rd11+12292];
$L__BB6_47:
	add.s32 	%r722, %r1, 1792;
	setp.lt.s32 	%p188, %r722, %r2;
	@%p188 bra 	$L__BB6_49;
	ld.global.u32 	%r957, [%rd12+14336];
	ld.global.u32 	%r956, [%rd12+14340];
	bra.uni 	$L__BB6_50;
$L__BB6_49:
	ld.global.u32 	%r957, [%rd11+14336];
	ld.global.u32 	%r956, [%rd11+14340];
$L__BB6_50:
	shl.b32 	%r113, %r1, 3;
	mov.u32 	%r723, _ZZN3cub18CUB_300001_SM_10006detail10merge_sort26DeviceMergeSortMergeKernelINS2_10policy_hubIN6thrust24THRUST_300001_SM_1000_NS6detail15normal_iteratorINS6_10device_ptrI4edgeEEEEE9Policy600ESC_PNS0_8NullTypeESC_SG_m8cmpStrucSA_SF_EEvbT2_T3_T4_PT6_PT7_T5_PSK_SK_NS1_7vsmem_tEE19static_temp_storage;
	add.s32 	%r724, %r723, %r113;
	st.shared.v2.u32 	[%r724], {%r971, %r970};
	st.shared.v2.u32 	[%r724+2048], {%r969, %r968};
	st.shared.v2.u32 	[%r724+4096], {%r967, %r966};
	st.shared.v2.u32 	[%r724+6144], {%r965, %r964};
	st.shared.v2.u32 	[%r724+8192], {%r963, %r962};
	st.shared.v2.u32 	[%r724+10240], {%r961, %r960};
	st.shared.v2.u32 	[%r724+12288], {%r959, %r958};
	st.shared.v2.u32 	[%r724+14336], {%r957, %r956};
	bar.sync 	0;
	// begin inline asm
	griddepcontrol.launch_dependents;
	// end inline asm
	add.s32 	%r112, %r3, %r2;
	min.s32 	%r114, %r113, %r112;
	shl.b32 	%r725, %r2, 3;
	add.s32 	%r115, %r723, %r725;
	setp.lt.s32 	%p189, %r114, %r3;
	sub.s32 	%r726, %r114, %r3;
	selp.b32 	%r974, 0, %r726, %p189;
	min.s32 	%r972, %r114, %r2;
	setp.ge.s32 	%p190, %r974, %r972;
	@%p190 bra 	$L__BB6_54;
$L__BB6_51:
	sub.s32 	%r727, %r972, %r974;
	shr.u32 	%r728, %r727, 31;
	add.s32 	%r729, %r727, %r728;
	shr.s32 	%r730, %r729, 1;
	add.s32 	%r120, %r730, %r974;
	shl.b32 	%r731, %r120, 3;
	add.s32 	%r121, %r723, %r731;
	ld.shared.u32 	%r122, [%r121];
	not.b32 	%r733, %r120;
	add.s32 	%r734, %r114, %r733;
	shl.b32 	%r735, %r734, 3;
	add.s32 	%r123, %r115, %r735;
	ld.shared.u32 	%r124, [%r123];
	setp.lt.s32 	%p192, %r124, %r122;
	mov.pred 	%p268, 0;
	@%p192 bra 	$L__BB6_53;
	ld.shared.u32 	%r736, [%r123+4];
	ld.shared.u32 	%r738, [%r121+4];
	setp.ne.s32 	%p193, %r124, %r122;
	setp.ge.s32 	%p194, %r736, %r738;
	or.pred  	%p268, %p193, %p194;
$L__BB6_53:
	add.s32 	%r740, %r120, 1;
	selp.b32 	%r974, %r740, %r974, %p268;
	selp.b32 	%r972, %r972, %r120, %p268;
	setp.lt.s32 	%p195, %r974, %r972;
	@%p195 bra 	$L__BB6_51;
$L__BB6_54:
	sub.s32 	%r741, %r114, %r974;
	add.s32 	%r128, %r741, %r2;
	shl.b32 	%r742, %r741, 3;
	add.s32 	%r129, %r115, %r742;
	ld.shared.v2.u32 	{%r975, %r976}, [%r129];
	shl.b32 	%r743, %r974, 3;
	add.s32 	%r132, %r723, %r743;
	ld.shared.v2.u32 	{%r981, %r982}, [%r132];
	setp.ge.s32 	%p197, %r128, %r112;
	mov.pred 	%p269, 0;
	@%p197 bra 	$L__BB6_57;
	setp.ge.s32 	%p199, %r974, %r2;
	setp.lt.s32 	%p200, %r975, %r981;
	or.pred  	%p201, %p199, %p200;
	mov.pred 	%p269, -1;
	@%p201 bra 	$L__BB6_57;
	setp.eq.s32 	%p202, %r975, %r981;
	setp.lt.s32 	%p203, %r976, %r982;
	and.pred  	%p269, %p202, %p203;
$L__BB6_57:
	selp.b32 	%r135, %r976, %r982, %p269;
	selp.b32 	%r136, %r975, %r981, %p269;
	selp.u32 	%r745, 1, 0, %p269;
	add.s32 	%r137, %r128, %r745;
	not.pred 	%p204, %p269;
	selp.u32 	%r746, 1, 0, %p204;
	add.s32 	%r138, %r974, %r746;
	@%p204 bra 	$L__BB6_59;
	ld.shared.v2.u32 	{%r975, %r976}, [%r129+8];
	bra.uni 	$L__BB6_60;
$L__BB6_59:
	ld.shared.v2.u32 	{%r981, %r982}, [%r132+8];
$L__BB6_60:
	setp.ge.s32 	%p206, %r137, %r112;
	mov.pred 	%p270, 0;
	@%p206 bra 	$L__BB6_63;
	setp.ge.s32 	%p208, %r138, %r2;
	setp.lt.s32 	%p209, %r975, %r981;
	or.pred  	%p210, %p208, %p209;
	mov.pred 	%p270, -1;
	@%p210 bra 	$L__BB6_63;
	setp.eq.s32 	%p211, %r975, %r981;
	setp.lt.s32 	%p212, %r976, %r982;
	and.pred  	%p270, %p211, %p212;
$L__BB6_63:
	selp.b32 	%r147, %r976, %r982, %p270;
	selp.b32 	%r148, %r975, %r981, %p270;
	selp.u32 	%r747, 1, 0, %p270;
	add.s32 	%r149, %r137, %r747;
	not.pred 	%p213, %p270;
	selp.u32 	%r748, 1, 0, %p213;
	add.s32 	%r150, %r138, %r748;
	@%p270 bra 	$L__BB6_65;
	shl.b32 	%r749, %r150, 3;
	add.s32 	%r751, %r723, %r749;
	ld.shared.v2.u32 	{%r981, %r982}, [%r751];
	bra.uni 	$L__BB6_66;
$L__BB6_65:
	shl.b32 	%r752, %r149, 3;
	add.s32 	%r754, %r723, %r752;
	ld.shared.v2.u32 	{%r975, %r976}, [%r754];
$L__BB6_66:
	setp.ge.s32 	%p215, %r149, %r112;
	mov.pred 	%p271, 0;
	@%p215 bra 	$L__BB6_69;
	setp.ge.s32 	%p217, %r150, %r2;
	setp.lt.s32 	%p218, %r975, %r981;
	or.pred  	%p219, %p217, %p218;
	mov.pred 	%p271, -1;
	@%p219 bra 	$L__BB6_69;
	setp.eq.s32 	%p220, %r975, %r981;
	setp.lt.s32 	%p221, %r976, %r982;
	and.pred  	%p271, %p220, %p221;
$L__BB6_69:
	selp.b32 	%r159, %r976, %r982, %p271;
	selp.b32 	%r160, %r975, %r981, %p271;
	selp.u32 	%r755, 1, 0, %p271;
	add.s32 	%r161, %r149, %r755;
	not.pred 	%p222, %p271;
	selp.u32 	%r756, 1, 0, %p222;
	add.s32 	%r162, %r150, %r756;
	@%p271 bra 	$L__BB6_71;
	shl.b32 	%r757, %r162, 3;
	add.s32 	%r759, %r723, %r757;
	ld.shared.v2.u32 	{%r981, %r982}, [%r759];
	bra.uni 	$L__BB6_72;
$L__BB6_71:
	shl.b32 	%r760, %r161, 3;
	add.s32 	%r762, %r723, %r760;
	ld.shared.v2.u32 	{%r975, %r976}, [%r762];
$L__BB6_72:
	setp.ge.s32 	%p224, %r161, %r112;
	mov.pred 	%p272, 0;
	@%p224 bra 	$L__BB6_75;
	setp.ge.s32 	%p226, %r162, %r2;
	setp.lt.s32 	%p227, %r975, %r981;
	or.pred  	%p228, %p226, %p227;
	mov.pred 	%p272, -1;
	@%p228 bra 	$L__BB6_75;
	setp.eq.s32 	%p229, %r975, %r981;
	setp.lt.s32 	%p230, %r976, %r982;
	and.pred  	%p272, %p229, %p230;
$L__BB6_75:
	selp.b32 	%r171, %r976, %r982, %p272;
	selp.b32 	%r172, %r975, %r981, %p272;
	selp.u32 	%r763, 1, 0, %p272;
	add.s32 	%r173, %r161, %r763;
	not.pred 	%p231, %p272;
	selp.u32 	%r764, 1, 0, %p231;
	add.s32 	%r174, %r162, %r764;
	@%p272 bra 	$L__BB6_77;
	shl.b32 	%r765, %r174, 3;
	add.s32 	%r767, %r723, %r765;
	ld.shared.v2.u32 	{%r981, %r982}, [%r767];
	bra.uni 	$L__BB6_78;
$L__BB6_77:
	shl.b32 	%r768, %r173, 3;
	add.s32 	%r770, %r723, %r768;
	ld.shared.v2.u32 	{%r975, %r976}, [%r770];
$L__BB6_78:
	setp.ge.s32 	%p233, %r173, %r112;
	mov.pred 	%p273, 0;
	@%p233 bra 	$L__BB6_81;
	setp.ge.s32 	%p235, %r174, %r2;
	setp.lt.s32 	%p236, %r975, %r981;
	or.pred  	%p237, %p235, %p236;
	mov.pred 	%p273, -1;
	@%p237 bra 	$L__BB6_81;
	setp.eq.s32 	%p238, %r975, %r981;
	setp.lt.s32 	%p239, %r976, %r982;
	and.pred  	%p273, %p238, %p239;
$L__BB6_81:
	selp.b32 	%r183, %r976, %r982, %p273;
	selp.b32 	%r184, %r975, %r981, %p273;
	selp.u32 	%r771, 1, 0, %p273;
	add.s32 	%r185, %r173, %r771;
	not.pred 	%p240, %p273;
	selp.u32 	%r772, 1, 0, %p240;
	add.s32 	%r186, %r174, %r772;
	@%p273 bra 	$L__BB6_83;
	shl.b32 	%r773, %r186, 3;
	add.s32 	%r775, %r723, %r773;
	ld.shared.v2.u32 	{%r981, %r982}, [%r775];
	bra.uni 	$L__BB6_84;
$L__BB6_83:
	shl.b32 	%r776, %r185, 3;
	add.s32 	%r778, %r723, %r776;
	ld.shared.v2.u32 	{%r975, %r976}, [%r778];
$L__BB6_84:
	setp.ge.s32 	%p242, %r185, %r112;
	mov.pred 	%p274, 0;
	@%p242 bra 	$L__BB6_87;
	setp.ge.s32 	%p244, %r186, %r2;
	setp.lt.s32 	%p245, %r975, %r981;
	or.pred  	%p246, %p244, %p245;
	mov.pred 	%p274, -1;
	@%p246 bra 	$L__BB6_87;
	setp.eq.s32 	%p247, %r975, %r981;
	setp.lt.s32 	%p248, %r976, %r982;
	and.pred  	%p274, %p247, %p248;
$L__BB6_87:
	selp.b32 	%r195, %r976, %r982, %p274;
	selp.b32 	%r196, %r975, %r981, %p274;
	selp.u32 	%r779, 1, 0, %p274;
	add.s32 	%r197, %r185, %r779;
	not.pred 	%p249, %p274;
	selp.u32 	%r780, 1, 0, %p249;
	add.s32 	%r198, %r186, %r780;
	@%p274 bra 	$L__BB6_89;
	shl.b32 	%r781, %r198, 3;
	add.s32 	%r783, %r723, %r781;
	ld.shared.v2.u32 	{%r981, %r982}, [%r783];
	bra.uni 	$L__BB6_90;
$L__BB6_89:
	shl.b32 	%r784, %r197, 3;
	add.s32 	%r786, %r723, %r784;
	ld.shared.v2.u32 	{%r975, %r976}, [%r786];
$L__BB6_90:
	setp.ge.s32 	%p251, %r197, %r112;
	mov.pred 	%p275, 0;
	@%p251 bra 	$L__BB6_93;
	setp.ge.s32 	%p253, %r198, %r2;
	setp.lt.s32 	%p254, %r975, %r981;
	or.pred  	%p255, %p253, %p254;
	mov.pred 	%p275, -1;
	@%p255 bra 	$L__BB6_93;
	setp.eq.s32 	%p256, %r975, %r981;
	setp.lt.s32 	%p257, %r976, %r982;
	and.pred  	%p275, %p256, %p257;
$L__BB6_93:
	selp.b32 	%r207, %r976, %r982, %p275;
	selp.b32 	%r208, %r975, %r981, %p275;
	selp.u32 	%r787, 1, 0, %p275;
	add.s32 	%r209, %r197, %r787;
	not.pred 	%p258, %p275;
	selp.u32 	%r788, 1, 0, %p258;
	add.s32 	%r210, %r198, %r788;
	@%p275 bra 	$L__BB6_95;
	shl.b32 	%r789, %r210, 3;
	mov.u32 	%r790, _ZZN3cub18CUB_300001_SM_10006detail10merge_sort26DeviceMergeSortMergeKernelINS2_10policy_hubIN6thrust24THRUST_300001_SM_1000_NS6detail15normal_iteratorINS6_10device_ptrI4edgeEEEEE9Policy600ESC_PNS0_8NullTypeESC_SG_m8cmpStrucSA_SF_EEvbT2_T3_T4_PT6_PT7_T5_PSK_SK_NS1_7vsmem_tEE19static_temp_storage;
	add.s32 	%r791, %r790, %r789;
	ld.shared.v2.u32 	{%r981, %r982}, [%r791];
	bra.uni 	$L__BB6_96;
$L__BB6_95:
	shl.b32 	%r792, %r209, 3;
	mov.u32 	%r793, _ZZN3cub18CUB_300001_SM_10006detail10merge_sort26DeviceMergeSortMergeKernelINS2_10policy_hubIN6thrust24THRUST_300001_SM_1000_NS6detail15normal_iteratorINS6_10device_ptrI4edgeEEEEE9Policy600ESC_PNS0_8NullTypeESC_SG_m8cmpStrucSA_SF_EEvbT2_T3_T4_PT6_PT7_T5_PSK_SK_NS1_7vsmem_tEE19static_temp_storage;
	add.s32 	%r794, %r793, %r792;
	ld.shared.v2.u32 	{%r975, %r976}, [%r794];
$L__BB6_96:
	setp.ge.s32 	%p260, %r209, %r112;
	mov.pred 	%p276, 0;
	@%p260 bra 	$L__BB6_99;
	setp.ge.s32 	%p262, %r210, %r2;
	setp.lt.s32 	%p263, %r975, %r981;
	or.pred  	%p264, %p262, %p263;
	mov.pred 	%p276, -1;
	@%p264 bra 	$L__BB6_99;
	setp.eq.s32 	%p265, %r975, %r981;
	setp.lt.s32 	%p266, %r976, %r982;
	and.pred  	%p276, %p265, %p266;
$L__BB6_99:
	ld.param.s8 	%rs5, [_ZN3cub18CUB_300001_SM_10006detail10merge_sort26DeviceMergeSortMergeKernelINS2_10policy_hubIN6thrust24THRUST_300001_SM_1000_NS6detail15normal_iteratorINS6_10device_ptrI4edgeEEEEE9Policy600ESC_PNS0_8NullTypeESC_SG_m8cmpStrucSA_SF_EEvbT2_T3_T4_PT6_PT7_T5_PSK_SK_NS1_7vsmem_tE_param_0];
	setp.eq.s16 	%p267, %rs5, 0;
	selp.b32 	%r219, %r976, %r982, %p276;
	selp.b32 	%r220, %r975, %r981, %p276;
	bar.sync 	0;
	@%p267 bra 	$L__BB6_101;
	// begin inline asm
	mov.u32 %r795, %laneid;
	// end inline asm
	and.b32  	%r796, %r113, 7936;
	shl.b32 	%r797, %r795, 3;
	add.s32 	%r798, %r797, %r796;
	shr.s32 	%r799, %r798, 5;
	add.s32 	%r800, %r799, %r798;
	shl.b32 	%r801, %r800, 3;
	mov.u32 	%r802, _ZZN3cub18CUB_300001_SM_10006detail10merge_sort26DeviceMergeSortMergeKernelINS2_10policy_hubIN6thrust24THRUST_300001_SM_1000_NS6detail15normal_iteratorINS6_10device_ptrI4edgeEEEEE9Policy600ESC_PNS0_8NullTypeESC_SG_m8cmpStrucSA_SF_EEvbT2_T3_T4_PT6_PT7_T5_PSK_SK_NS1_7vsmem_tEE19static_temp_storage;
	add.s32 	%r803, %r802, %r801;
	st.shared.v2.u32 	[%r803], {%r136, %r135};
	st.shared.v2.u32 	[%r803+8], {%r148, %r147};
	st.shared.v2.u32 	[%r803+16], {%r160, %r159};
	st.shared.v2.u32 	[%r803+24], {%r172, %r171};
	st.shared.v2.u32 	[%r803+32], {%r184, %r183};
	st.shared.v2.u32 	[%r803+40], {%r196, %r195};
	st.shared.v2.u32 	[%r803+48], {%r208, %r207};
	st.shared.v2.u32 	[%r803+56], {%r220, %r219};
	bar.warp.sync 	-1;
	mad.lo.s32 	%r804, %r795, -7, %r798;
	shr.s32 	%r805, %r804, 5;
	add.s32 	%r806, %r805, %r804;
	shl.b32 	%r807, %r806, 3;
	add.s32 	%r808, %r802, %r807;
	ld.shared.v2.u32 	{%r809, %r810}, [%r808];
	add.s32 	%r811, %r804, 32;
	shr.s32 	%r812, %r811, 5;
	add.s32 	%r813, %r812, %r804;
	shl.b32 	%r814, %r813, 3;
	add.s32 	%r815, %r802, %r814;
	ld.shared.v2.u32 	{%r816, %r817}, [%r815+256];
	add.s32 	%r818, %r804, 64;
	shr.s32 	%r819, %r818, 5;
	add.s32 	%r820, %r819, %r804;
	shl.b32 	%r821, %r820, 3;
	add.s32 	%r822, %r802, %r821;
	ld.shared.v2.u32 	{%r823, %r824}, [%r822+512];
	add.s32 	%r825, %r804, 96;
	shr.s32 	%r826, %r825, 5;
	add.s32 	%r827, %r826, %r804;
	shl.b32 	%r828, %r827, 3;
	add.s32 	%r829, %r802, %r828;
	ld.shared.v2.u32 	{%r830, %r831}, [%r829+768];
	add.s32 	%r832, %r804, 128;
	shr.s32 	%r833, %r832, 5;
	add.s32 	%r834, %r833, %r804;
	shl.b32 	%r835, %r834, 3;
	add.s32 	%r836, %r802, %r835;
	ld.shared.v2.u32 	{%r837, %r838}, [%r836+1024];
	add.s32 	%r839, %r804, 160;
	shr.s32 	%r840, %r839, 5;
	add.s32 	%r841, %r840, %r804;
	shl.b32 	%r842, %r841, 3;
	add.s32 	%r843, %r802, %r842;
	ld.shared.v2.u32 	{%r844, %r845}, [%r843+1280];
	add.s32 	%r846, %r804, 192;
	shr.s32 	%r847, %r846, 5;
	add.s32 	%r848, %r847, %r804;
	shl.b32 	%r849, %r848, 3;
	add.s32 	%r850, %r802, %r849;
	ld.shared.v2.u32 	{%r851, %r852}, [%r850+1536];
	add.s32 	%r853, %r804, 224;
	shr.s32 	%r854, %r853, 5;
	add.s32 	%r855, %r854, %r804;
	shl.b32 	%r856, %r855, 3;
	add.s32 	%r857, %r802, %r856;
	ld.shared.v2.u32 	{%r858, %r859}, [%r857+1792];
	and.b32  	%r860, %r1, 31;
	or.b32  	%r861, %r796, %r860;
	cvt.u64.u32 	%rd114, %r861;
	add.s64 	%rd115, %rd4, %rd114;
	shl.b64 	%rd116, %rd115, 3;
	add.s64 	%rd117, %rd1, %rd116;
	st.global.u32 	[%rd117], %r809;
	st.global.u32 	[%rd117+4], %r810;
	st.global.u32 	[%rd117+256], %r816;
	st.global.u32 	[%rd117+260], %r817;
	st.global.u32 	[%rd117+512], %r823;
	st.global.u32 	[%rd117+516], %r824;
	st.global.u32 	[%rd117+768], %r830;
	st.global.u32 	[%rd117+772], %r831;
	st.global.u32 	[%rd117+1024], %r837;
	st.global.u32 	[%rd117+1028], %r838;
	st.global.u32 	[%rd117+1280], %r844;
	st.global.u32 	[%rd117+1284], %r845;
	st.global.u32 	[%rd117+1536], %r851;
	st.global.u32 	[%rd117+1540], %r852;
	st.global.u32 	[%rd117+1792], %r858;
	st.global.u32 	[%rd117+1796], %r859;
	bra.uni 	$L__BB6_253;
$L__BB6_101:
	// begin inline asm
	mov.u32 %r862, %laneid;
	// end inline asm
	and.b32  	%r863, %r113, 7936;
	shl.b32 	%r864, %r862, 3;
	add.s32 	%r865, %r864, %r863;
	shr.s32 	%r866, %r865, 5;
	add.s32 	%r867, %r866, %r865;
	shl.b32 	%r868, %r867, 3;
	mov.u32 	%r869, _ZZN3cub18CUB_300001_SM_10006detail10merge_sort26DeviceMergeSortMergeKernelINS2_10policy_hubIN6thrust24THRUST_300001_SM_1000_NS6detail15normal_iteratorINS6_10device_ptrI4edgeEEEEE9Policy600ESC_PNS0_8NullTypeESC_SG_m8cmpStrucSA_SF_EEvbT2_T3_T4_PT6_PT7_T5_PSK_SK_NS1_7vsmem_tEE19static_temp_storage;
	add.s32 	%r870, %r869, %r868;
	st.shared.v2.u32 	[%r870], {%r136, %r135};
	st.shared.v2.u32 	[%r870+8], {%r148, %r147};
	st.shared.v2.u32 	[%r870+16], {%r160, %r159};
	st.shared.v2.u32 	[%r870+24], {%r172, %r171};
	st.shared.v2.u32 	[%r870+32], {%r184, %r183};
	st.shared.v2.u32 	[%r870+40], {%r196, %r195};
	st.shared.v2.u32 	[%r870+48], {%r208, %r207};
	st.shared.v2.u32 	[%r870+56], {%r220, %r219};
	bar.warp.sync 	-1;
	mad.lo.s32 	%r871, %r862, -7, %r865;
	shr.s32 	%r872, %r871, 5;
	add.s32 	%r873, %r872, %r871;
	shl.b32 	%r874, %r873, 3;
	add.s32 	%r875, %r869, %r874;
	ld.shared.v2.u32 	{%r876, %r877}, [%r875];
	add.s32 	%r878, %r871, 32;
	shr.s32 	%r879, %r878, 5;
	add.s32 	%r880, %r879, %r871;
	shl.b32 	%r881, %r880, 3;
	add.s32 	%r882, %r869, %r881;
	ld.shared.v2.u32 	{%r883, %r884}, [%r882+256];
	add.s32 	%r885, %r871, 64;
	shr.s32 	%r886, %r885, 5;
	add.s32 	%r887, %r886, %r871;
	shl.b32 	%r888, %r887, 3;
	add.s32 	%r889, %r869, %r888;
	ld.shared.v2.u32 	{%r890, %r891}, [%r889+512];
	add.s32 	%r892, %r871, 96;
	shr.s32 	%r893, %r892, 5;
	add.s32 	%r894, %r893, %r871;
	shl.b32 	%r895, %r894, 3;
	add.s32 	%r896, %r869, %r895;
	ld.shared.v2.u32 	{%r897, %r898}, [%r896+768];
	add.s32 	%r899, %r871, 128;
	shr.s32 	%r900, %r899, 5;
	add.s32 	%r901, %r900, %r871;
	shl.b32 	%r902, %r901, 3;
	add.s32 	%r903, %r869, %r902;
	ld.shared.v2.u32 	{%r904, %r905}, [%r903+1024];
	add.s32 	%r906, %r871, 160;
	shr.s32 	%r907, %r906, 5;
	add.s32 	%r908, %r907, %r871;
	shl.b32 	%r909, %r908, 3;
	add.s32 	%r910, %r869, %r909;
	ld.shared.v2.u32 	{%r911, %r912}, [%r910+1280];
	add.s32 	%r913, %r871, 192;
	shr.s32 	%r914, %r913, 5;
	add.s32 	%r915, %r914, %r871;
	shl.b32 	%r916, %r915, 3;
	add.s32 	%r917, %r869, %r916;
	ld.shared.v2.u32 	{%r918, %r919}, [%r917+1536];
	add.s32 	%r920, %r871, 224;
	shr.s32 	%r921, %r920, 5;
	add.s32 	%r922, %r921, %r871;
	shl.b32 	%r923, %r922, 3;
	add.s32 	%r924, %r869, %r923;
	ld.shared.v2.u32 	{%r925, %r926}, [%r924+1792];
	and.b32  	%r927, %r1, 31;
	cvt.u64.u32 	%rd118, %r863;
	cvt.u64.u32 	%rd119, %r927;
	add.s64 	%rd120, %rd4, %rd119;
	add.s64 	%rd121, %rd120, %rd118;
	shl.b64 	%rd122, %rd121, 3;
	add.s64 	%rd123, %rd2, %rd122;
	st.global.u32 	[%rd123], %r876;
	st.global.u32 	[%rd123+4], %r877;
	st.global.u32 	[%rd123+256], %r883;
	st.global.u32 	[%rd123+260], %r884;
	st.global.u32 	[%rd123+512], %r890;
	st.global.u32 	[%rd123+516], %r891;
	st.global.u32 	[%rd123+768], %r897;
	st.global.u32 	[%rd123+772], %r898;
	st.global.u32 	[%rd123+1024], %r904;
	st.global.u32 	[%rd123+1028], %r905;
	st.global.u32 	[%rd123+1280], %r911;
	st.global.u32 	[%rd123+1284], %r912;
	st.global.u32 	[%rd123+1536], %r918;
	st.global.u32 	[%rd123+1540], %r919;
	st.global.u32 	[%rd123+1792], %r925;
	st.global.u32 	[%rd123+1796], %r926;
	bra.uni 	$L__BB6_253;
$L__BB6_102:
	ld.param.u64 	%rd128, [_ZN3cub18CUB_300001_SM_10006detail10merge_sort26DeviceMergeSortMergeKernelINS2_10policy_hubIN6thrust24THRUST_300001_SM_1000_NS6detail15normal_iteratorINS6_10device_ptrI4edgeEEEEE9Policy600ESC_PNS0_8NullTypeESC_SG_m8cmpStrucSA_SF_EEvbT2_T3_T4_PT6_PT7_T5_PSK_SK_NS1_7vsmem_tE_param_8];
	ld.param.u64 	%rd126, [_ZN3cub18CUB_300001_SM_10006detail10merge_sort26DeviceMergeSortMergeKernelINS2_10policy_hubIN6thrust24THRUST_300001_SM_1000_NS6detail15normal_iteratorINS6_10device_ptrI4edgeEEEEE9Policy600ESC_PNS0_8NullTypeESC_SG_m8cmpStrucSA_SF_EEvbT2_T3_T4_PT6_PT7_T5_PSK_SK_NS1_7vsmem_tE_param_7];
	ld.param.u64 	%rd124, [_ZN3cub18CUB_300001_SM_10006detail10merge_sort26DeviceMergeSortMergeKernelINS2_10policy_hubIN6thrust24THRUST_300001_SM_1000_NS6detail15normal_iteratorINS6_10device_ptrI4edgeEEEEE9Policy600ESC_PNS0_8NullTypeESC_SG_m8cmpStrucSA_SF_EEvbT2_T3_T4_PT6_PT7_T5_PSK_SK_NS1_7vsmem_tE_param_3];
	ld.param.s8 	%rs2, [_ZN3cub18CUB_300001_SM_10006detail10merge_sort26DeviceMergeSortMergeKernelINS2_10policy_hubIN6thrust24THRUST_300001_SM_1000_NS6detail15normal_iteratorINS6_10device_ptrI4edgeEEEEE9Policy600ESC_PNS0_8NullTypeESC_SG_m8cmpStrucSA_SF_EEvbT2_T3_T4_PT6_PT7_T5_PSK_SK_NS1_7vsmem_tE_param_0];
	cvta.to.global.u64 	%rd28, %rd126;
	shl.b64 	%rd29, %rd3, 3;
	add.s64 	%rd30, %rd28, %rd29;
	ld.global.u64 	%rd13, [%rd30];
	ld.global.u64 	%rd31, [%rd30+8];
	neg.s64 	%rd32, %rd128;
	and.b64  	%rd33, %rd32, %rd3;
	shl.b64 	%rd14, %rd33, 11;
	shl.b64 	%rd34, %rd128, 10;
	and.b64  	%rd15, %rd34, -2048;
	sub.s64 	%rd35, %rd3, %rd33;
	shl.b64 	%rd36, %rd35, 11;
	sub.s64 	%rd37, %rd13, %rd14;
	sub.s64 	%rd38, %rd31, %rd14;
	sub.s64 	%rd39, %rd124, %rd14;
	max.u64 	%rd40, %rd39, %rd15;
	sub.s64 	%rd41, %rd40, %rd15;
	sub.s64 	%rd42, %rd36, %rd37;
	min.u64 	%rd16, %rd42, %rd41;
	setp.eq.s64 	%p38, %rd35, -1;
	selp.b64 	%rd43, 2047, 2048, %p38;
	add.s64 	%rd44, %rd43, %rd36;
	sub.s64 	%rd45, %rd44, %rd38;
	or.b64  	%rd46, %rd32, %rd3;
	setp.eq.s64 	%p39, %rd46, -1;
	min.u64 	%rd47, %rd15, %rd39;
	selp.b64 	%rd48, %rd47, %rd38, %p39;
	selp.b64 	%rd49, %rd15, %rd45, %p39;
	min.u64 	%rd50, %rd49, %rd41;
	cvt.u32.u64 	%r497, %rd37;
	cvt.u32.u64 	%r498, %rd48;
	sub.s32 	%r221, %r498, %r497;
	cvt.u32.u64 	%r499, %rd50;
	cvt.u32.u64 	%r500, %rd16;
	sub.s32 	%r222, %r499, %r500;
	// begin inline asm
	griddepcontrol.wait;
	// end inline asm
	setp.eq.s16 	%p40, %rs2, 0;
	@%p40 bra 	$L__BB6_135;
	add.s64 	%rd51, %rd14, %rd15;
	add.s64 	%rd52, %rd51, %rd16;
	add.s32 	%r223, %r222, %r221;
	setp.ge.s32 	%p41, %r1, %r223;
	cvt.u64.u32 	%rd53, %r1;
	add.s64 	%rd54, %rd13, %rd53;
	shl.b64 	%rd55, %rd54, 3;
	add.s64 	%rd17, %rd2, %rd55;
	sub.s32 	%r502, %r1, %r221;
	cvt.s64.s32 	%rd56, %r502;
	add.s64 	%rd57, %rd52, %rd56;
	shl.b64 	%rd58, %rd57, 3;
	add.s64 	%rd18, %rd2, %rd58;
	@%p41 bra 	$L__BB6_107;
	setp.ge.s32 	%p42, %r1, %r221;
	@%p42 bra 	$L__BB6_106;
	ld.global.u32 	%r1046, [%rd17];
	ld.global.u32 	%r1045, [%rd17+4];
	bra.uni 	$L__BB6_107;
$L__BB6_106:
	ld.global.u32 	%r1046, [%rd18];
	ld.global.u32 	%r1045, [%rd18+4];
$L__BB6_107:
	add.s32 	%r230, %r1, 256;
	setp.ge.s32 	%p43, %r230, %r223;
	@%p43 bra 	$L__BB6_111;
	setp.lt.s32 	%p44, %r230, %r221;
	@%p44 bra 	$L__BB6_110;
	ld.global.u32 	%r1044, [%rd18+2048];
	ld.global.u32 	%r1043, [%rd18+2052];
	bra.uni 	$L__BB6_111;
$L__BB6_110:
	ld.global.u32 	%r1044, [%rd17+2048];
	ld.global.u32 	%r1043, [%rd17+2052];
$L__BB6_111:
	add.s32 	%r237, %r1, 512;
	setp.ge.s32 	%p45, %r237, %r223;
	@%p45 bra 	$L__BB6_115;
	setp.lt.s32 	%p46, %r237, %r221;
	@%p46 bra 	$L__BB6_114;
	ld.global.u32 	%r1042, [%rd18+4096];
	ld.global.u32 	%r1041, [%rd18+4100];
	bra.uni 	$L__BB6_115;
$L__BB6_114:
	ld.global.u32 	%r1042, [%rd17+4096];
	ld.global.u32 	%r1041, [%rd17+4100];
$L__BB6_115:
	add.s32 	%r244, %r1, 768;
	setp.ge.s32 	%p47, %r244, %r223;
	@%p47 bra 	$L__BB6_119;
	setp.lt.s32 	%p48, %r244, %r221;
	@%p48 bra 	$L__BB6_118;
	ld.global.u32 	%r1040, [%rd18+6144];
	ld.global.u32 	%r1039, [%rd18+6148];
	bra.uni 	$L__BB6_119;
$L__BB6_118:
	ld.global.u32 	%r1040, [%rd17+6144];
	ld.global.u32 	%r1039, [%rd17+6148];
$L__BB6_119:
	or.b32  	%r251, %r1, 1024;
	setp.ge.s32 	%p49, %r251, %r223;
	@%p49 bra 	$L__BB6_123;
	setp.lt.s32 	%p50, %r251, %r221;
	@%p50 bra 	$L__BB6_122;
	ld.global.u32 	%r1038, [%rd18+8192];
	ld.global.u32 	%r1037, [%rd18+8196];
	bra.uni 	$L__BB6_123;
$L__BB6_122:
	ld.global.u32 	%r1038, [%rd17+8192];
	ld.global.u32 	%r1037, [%rd17+8196];
$L__BB6_123:
	add.s32 	%r258, %r1, 1280;
	setp.ge.s32 	%p51, %r258, %r223;
	@%p51 bra 	$L__BB6_127;
	setp.lt.s32 	%p52, %r258, %r221;
	@%p52 bra 	$L__BB6_126;
	ld.global.u32 	%r1036, [%rd18+10240];
	ld.global.u32 	%r1035, [%rd18+10244];
	bra.uni 	$L__BB6_127;
$L__BB6_126:
	ld.global.u32 	%r1036, [%rd17+10240];
	ld.global.u32 	%r1035, [%rd17+10244];
$L__BB6_127:
	add.s32 	%r265, %r1, 1536;
	setp.ge.s32 	%p53, %r265, %r223;
	@%p53 bra 	$L__BB6_131;
	setp.lt.s32 	%p54, %r265, %r221;
	@%p54 bra 	$L__BB6_130;
	ld.global.u32 	%r1034, [%rd18+12288];
	ld.global.u32 	%r1033, [%rd18+12292];
	bra.uni 	$L__BB6_131;
$L__BB6_130:
	ld.global.u32 	%r1034, [%rd17+12288];
	ld.global.u32 	%r1033, [%rd17+12292];
$L__BB6_131:
	add.s32 	%r272, %r1, 1792;
	setp.ge.s32 	%p55, %r272, %r223;
	@%p55 bra 	$L__BB6_167;
	setp.lt.s32 	%p56, %r272, %r221;
	@%p56 bra 	$L__BB6_134;
	ld.global.u32 	%r1032, [%rd18+14336];
	ld.global.u32 	%r1031, [%rd18+14340];
	bra.uni 	$L__BB6_167;
$L__BB6_134:
	ld.global.u32 	%r1032, [%rd17+14336];
	ld.global.u32 	%r1031, [%rd17+14340];
	bra.uni 	$L__BB6_167;
$L__BB6_135:
	add.s64 	%rd59, %rd14, %rd15;
	add.s64 	%rd60, %rd59, %rd16;
	add.s32 	%r277, %r222, %r221;
	setp.ge.s32 	%p57, %r1, %r277;
	cvt.u64.u32 	%rd61, %r1;
	add.s64 	%rd62, %rd13, %rd61;
	shl.b64 	%rd63, %rd62, 3;
	add.s64 	%rd19, %rd1, %rd63;
	sub.s32 	%r511, %r1, %r221;
	cvt.s64.s32 	%rd64, %r511;
	add.s64 	%rd65, %rd60, %rd64;
	shl.b64 	%rd66, %rd65, 3;
	add.s64 	%rd20, %rd1, %rd66;
	@%p57 bra 	$L__BB6_139;
	setp.ge.s32 	%p58, %r1, %r221;
	@%p58 bra 	$L__BB6_138;
	ld.global.u32 	%r1046, [%rd19];
	ld.global.u32 	%r1045, [%rd19+4];
	bra.uni 	$L__BB6_139;
$L__BB6_138:
	ld.global.u32 	%r1046, [%rd20];
	ld.global.u32 	%r1045, [%rd20+4];
$L__BB6_139:
	add.s32 	%r284, %r1, 256;
	setp.ge.s32 	%p59, %r284, %r277;
	@%p59 bra 	$L__BB6_143;
	setp.lt.s32 	%p60, %r284, %r221;
	@%p60 bra 	$L__BB6_142;
	ld.global.u32 	%r1044, [%rd20+2048];
	ld.global.u32 	%r1043, [%rd20+2052];
	bra.uni 	$L__BB6_143;
$L__BB6_142:
	ld.global.u32 	%r1044, [%rd19+2048];
	ld.global.u32 	%r1043, [%rd19+2052];
$L__BB6_143:
	add.s32 	%r291, %r1, 512;
	setp.ge.s32 	%p61, %r291, %r277;
	@%p61 bra 	$L__BB6_147;
	setp.lt.s32 	%p62, %r291, %r221;
	@%p62 bra 	$L__BB6_146;
	ld.global.u32 	%r1042, [%rd20+4096];
	ld.global.u32 	%r1041, [%rd20+4100];
	bra.uni 	$L__BB6_147;
$L__BB6_146:
	ld.global.u32 	%r1042, [%rd19+4096];
	ld.global.u32 	%r1041, [%rd19+4100];
$L__BB6_147:
	add.s32 	%r298, %r1, 768;
	setp.ge.s32 	%p63, %r298, %r277;
	@%p63 bra 	$L__BB6_151;
	setp.lt.s32 	%p64, %r298, %r221;
	@%p64 bra 	$L__BB6_150;
	ld.global.u32 	%r1040, [%rd20+6144];
	ld.global.u32 	%r1039, [%rd20+6148];
	bra.uni 	$L__BB6_151;
$L__BB6_150:
	ld.global.u32 	%r1040, [%rd19+6144];
	ld.global.u32 	%r1039, [%rd19+6148];
$L__BB6_151:
	or.b32  	%r305, %r1, 1024;
	setp.ge.s32 	%p65, %r305, %r277;
	@%p65 bra 	$L__BB6_155;
	setp.lt.s32 	%p66, %r305, %r221;
	@%p66 bra 	$L__BB6_154;
	ld.global.u32 	%r1038, [%rd20+8192];
	ld.global.u32 	%r1037, [%rd20+8196];
	bra.uni 	$L__BB6_155;
$L__BB6_154:
	ld.global.u32 	%r1038, [%rd19+8192];
	ld.global.u32 	%r1037, [%rd19+8196];
$L__BB6_155:
	add.s32 	%r312, %r1, 1280;
	setp.ge.s32 	%p67, %r312, %r277;
	@%p67 bra 	$L__BB6_159;
	setp.lt.s32 	%p68, %r312, %r221;
	@%p68 bra 	$L__BB6_158;
	ld.global.u32 	%r1036, [%rd20+10240];
	ld.global.u32 	%r1035, [%rd20+10244];
	bra.uni 	$L__BB6_159;
$L__BB6_158:
	ld.global.u32 	%r1036, [%rd19+10240];
	ld.global.u32 	%r1035, [%rd19+10244];
$L__BB6_159:
	add.s32 	%r319, %r1, 1536;
	setp.ge.s32 	%p69, %r319, %r277;
	@%p69 bra 	$L__BB6_163;
	setp.lt.s32 	%p70, %r319, %r221;
	@%p70 bra 	$L__BB6_162;
	ld.global.u32 	%r1034, [%rd20+12288];
	ld.global.u32 	%r1033, [%rd20+12292];
	bra.uni 	$L__BB6_163;
$L__BB6_162:
	ld.global.u32 	%r1034, [%rd19+12288];
	ld.global.u32 	%r1033, [%rd19+12292];
$L__BB6_163:
	add.s32 	%r326, %r1, 1792;
	setp.ge.s32 	%p71, %r326, %r277;
	@%p71 bra 	$L__BB6_167;
	setp.lt.s32 	%p72, %r326, %r221;
	@%p72 bra 	$L__BB6_166;
	ld.global.u32 	%r1032, [%rd20+14336];
	ld.global.u32 	%r1031, [%rd20+14340];
	bra.uni 	$L__BB6_167;
$L__BB6_166:
	ld.global.u32 	%r1032, [%rd19+14336];
	ld.global.u32 	%r1031, [%rd19+14340];
$L__BB6_167:
	shl.b32 	%r348, %r1, 3;
	mov.u32 	%r519, _ZZN3cub18CUB_300001_SM_10006detail10merge_sort26DeviceMergeSortMergeKernelINS2_10policy_hubIN6thrust24THRUST_300001_SM_1000_NS6detail15normal_iteratorINS6_10device_ptrI4edgeEEEEE9Policy600ESC_PNS0_8NullTypeESC_SG_m8cmpStrucSA_SF_EEvbT2_T3_T4_PT6_PT7_T5_PSK_SK_NS1_7vsmem_tEE19static_temp_storage;
	add.s32 	%r520, %r519, %r348;
	st.shared.v2.u32 	[%r520], {%r1046, %r1045};
	st.shared.v2.u32 	[%r520+2048], {%r1044, %r1043};
	st.shared.v2.u32 	[%r520+4096], {%r1042, %r1041};
	st.shared.v2.u32 	[%r520+6144], {%r1040, %r1039};
	st.shared.v2.u32 	[%r520+8192], {%r1038, %r1037};
	st.shared.v2.u32 	[%r520+10240], {%r1036, %r1035};
	st.shared.v2.u32 	[%r520+12288], {%r1034, %r1033};
	st.shared.v2.u32 	[%r520+14336], {%r1032, %r1031};
	bar.sync 	0;
	// begin inline asm
	griddepcontrol.launch_dependents;
	// end inline asm
	add.s32 	%r347, %r222, %r221;
	min.s32 	%r349, %r348, %r347;
	shl.b32 	%r521, %r221, 3;
	add.s32 	%r350, %r519, %r521;
	setp.lt.s32 	%p73, %r349, %r222;
	sub.s32 	%r522, %r349, %r222;
	selp.b32 	%r1049, 0, %r522, %p73;
	min.s32 	%r1047, %r349, %r221;
	setp.ge.s32 	%p74, %r1049, %r1047;
	@%p74 bra 	$L__BB6_171;
$L__BB6_168:
	sub.s32 	%r523, %r1047, %r1049;
	shr.u32 	%r524, %r523, 31;
	add.s32 	%r525, %r523, %r524;
	shr.s32 	%r526, %r525, 1;
	add.s32 	%r355, %r526, %r1049;
	shl.b32 	%r527, %r355, 3;
	add.s32 	%r356, %r519, %r527;
	ld.shared.u32 	%r357, [%r356];
	not.b32 	%r529, %r355;
	add.s32 	%r530, %r349, %r529;
	shl.b32 	%r531, %r530, 3;
	add.s32 	%r358, %r350, %r531;
	ld.shared.u32 	%r359, [%r358];
	setp.lt.s32 	%p76, %r359, %r357;
	mov.pred 	%p277, 0;
	@%p76 bra 	$L__BB6_170;
	ld.shared.u32 	%r532, [%r358+4];
	ld.shared.u32 	%r534, [%r356+4];
	setp.ne.s32 	%p77, %r359, %r357;
	setp.ge.s32 	%p78, %r532, %r534;
	or.pred  	%p277, %p77, %p78;
$L__BB6_170:
	add.s32 	%r536, %r355, 1;
	selp.b32 	%r1049, %r536, %r1049, %p277;
	selp.b32 	%r1047, %r1047, %r355, %p277;
	setp.lt.s32 	%p79, %r1049, %r1047;
	@%p79 bra 	$L__BB6_168;
$L__BB6_171:
	sub.s32 	%r537, %r349, %r1049;
	add.s32 	%r363, %r537, %r221;
	shl.b32 	%r538, %r537, 3;
	add.s32 	%r364, %r350, %r538;
	ld.shared.v2.u32 	{%r1050, %r1051}, [%r364];
	shl.b32 	%r539, %r1049, 3;
	add.s32 	%r367, %r519, %r539;
	ld.shared.v2.u32 	{%r1056, %r1057}, [%r367];
	setp.ge.s32 	%p81, %r363, %r347;
	mov.pred 	%p278, 0;
	@%p81 bra 	$L__BB6_174;
	setp.ge.s32 	%p83, %r1049, %r221;
	setp.lt.s32 	%p84, %r1050, %r1056;
	or.pred  	%p85, %p83, %p84;
	mov.pred 	%p278, -1;
	@%p85 bra 	$L__BB6_174;
	setp.eq.s32 	%p86, %r1050, %r1056;
	setp.lt.s32 	%p87, %r1051, %r1057;
	and.pred  	%p278, %p86, %p87;
$L__BB6_174:
	selp.b32 	%r370, %r1051, %r1057, %p278;
	selp.b32 	%r371, %r1050, %r1056, %p278;
	selp.u32 	%r541, 1, 0, %p278;
	add.s32 	%r372, %r363, %r541;
	not.pred 	%p88, %p278;
	selp.u32 	%r542, 1, 0, %p88;
	add.s32 	%r373, %r1049, %r542;
	@%p88 bra 	$L__BB6_176;
	ld.shared.v2.u32 	{%r1050, %r1051}, [%r364+8];
	bra.uni 	$L__BB6_177;
$L__BB6_176:
	ld.shared.v2.u32 	{%r1056, %r1057}, [%r367+8];
$L__BB6_177:
	setp.ge.s32 	%p90, %r372, %r347;
	mov.pred 	%p279, 0;
	@%p90 bra 	$L__BB6_180;
	setp.ge.s32 	%p92, %r373, %r221;
	setp.lt.s32 	%p93, %r1050, %r1056;
	or.pred  	%p94, %p92, %p93;
	mov.pred 	%p279, -1;
	@%p94 bra 	$L__BB6_180;
	setp.eq.s32 	%p95, %r1050, %r1056;
	setp.lt.s32 	%p96, %r1051, %r1057;
	and.pred  	%p279, %p95, %p96;
$L__BB6_180:
	selp.b32 	%r382, %r1051, %r1057, %p279;
	selp.b32 	%r383, %r1050, %r1056, %p279;
	selp.u32 	%r543, 1, 0, %p279;
	add.s32 	%r384, %r372, %r543;
	not.pred 	%p97, %p279;
	selp.u32 	%r544, 1, 0, %p97;
	add.s32 	%r385, %r373, %r544;
	@%p279 bra 	$L__BB6_182;
	shl.b32 	%r545, %r385, 3;
	add.s32 	%r547, %r519, %r545;
	ld.shared.v2.u32 	{%r1056, %r1057}, [%r547];
	bra.uni 	$L__BB6_183;
$L__BB6_182:
	shl.b32 	%r548, %r384, 3;
	add.s32 	%r550, %r519, %r548;
	ld.shared.v2.u32 	{%r1050, %r1051}, [%r550];
$L__BB6_183:
	setp.ge.s32 	%p99, %r384, %r347;
	mov.pred 	%p280, 0;
	@%p99 bra 	$L__BB6_186;
	setp.ge.s32 	%p101, %r385, %r221;
	setp.lt.s32 	%p102, %r1050, %r1056;
	or.pred  	%p103, %p101, %p102;
	mov.pred 	%p280, -1;
	@%p103 bra 	$L__BB6_186;
	setp.eq.s32 	%p104, %r1050, %r1056;
	setp.lt.s32 	%p105, %r1051, %r1057;
	and.pred  	%p280, %p104, %p105;
$L__BB6_186:
	selp.b32 	%r394, %r1051, %r1057, %p280;
	selp.b32 	%r395, %r1050, %r1056, %p280;
	selp.u32 	%r551, 1, 0, %p280;
	add.s32 	%r396, %r384, %r551;
	not.pred 	%p106, %p280;
	selp.u32 	%r552, 1, 0, %p106;
	add.s32 	%r397, %r385, %r552;
	@%p280 bra 	$L__BB6_188;
	shl.b32 	%r553, %r397, 3;
	add.s32 	%r555, %r519, %r553;
	ld.shared.v2.u32 	{%r1056, %r1057}, [%r555];
	bra.uni 	$L__BB6_189;
$L__BB6_188:
	shl.b32 	%r556, %r396, 3;
	add.s32 	%r558, %r519, %r556;
	ld.shared.v2.u32 	{%r1050, %r1051}, [%r558];
$L__BB6_189:
	setp.ge.s32 	%p108, %r396, %r347;
	mov.pred 	%p281, 0;
	@%p108 bra 	$L__BB6_192;
	setp.ge.s32 	%p110, %r397, %r221;
	setp.lt.s32 	%p111, %r1050, %r1056;
	or.pred  	%p112, %p110, %p111;
	mov.pred 	%p281, -1;
	@%p112 bra 	$L__BB6_192;
	setp.eq.s32 	%p113, %r1050, %r1056;
	setp.lt.s32 	%p114, %r1051, %r1057;
	and.pred  	%p281, %p113, %p114;
$L__BB6_192:
	selp.b32 	%r406, %r1051, %r1057, %p281;
	selp.b32 	%r407, %r1050, %r1056, %p281;
	selp.u32 	%r559, 1, 0, %p281;
	add.s32 	%r408, %r396, %r559;
	not.pred 	%p115, %p281;
	selp.u32 	%r560, 1, 0, %p115;
	add.s32 	%r409, %r397, %r560;
	@%p281 bra 	$L__BB6_194;
	shl.b32 	%r561, %r409, 3;
	add.s32 	%r563, %r519, %r561;
	ld.shared.v2.u32 	{%r1056, %r1057}, [%r563];
	bra.uni 	$L__BB6_195;
$L__BB6_194:
	shl.b32 	%r564, %r408, 3;
	add.s32 	%r566, %r519, %r564;
	ld.shared.v2.u32 	{%r1050, %r1051}, [%r566];
$L__BB6_195:
	setp.ge.s32 	%p117, %r408, %r347;
	mov.pred 	%p282, 0;
	@%p117 bra 	$L__BB6_198;
	setp.ge.s32 	%p119, %r409, %r221;
	setp.lt.s32 	%p120, %r1050, %r1056;
	or.pred  	%p121, %p119, %p120;
	mov.pred 	%p282, -1;
	@%p121 bra 	$L__BB6_198;
	setp.eq.s32 	%p122, %r1050, %r1056;
	setp.lt.s32 	%p123, %r1051, %r1057;
	and.pred  	%p282, %p122, %p123;
$L__BB6_198:
	selp.b32 	%r418, %r1051, %r1057, %p282;
	selp.b32 	%r419, %r1050, %r1056, %p282;
	selp.u32 	%r567, 1, 0, %p282;
	add.s32 	%r420, %r408, %r567;
	not.pred 	%p124, %p282;
	selp.u32 	%r568, 1, 0, %p124;
	add.s32 	%r421, %r409, %r568;
	@%p282 bra 	$L__BB6_200;
	shl.b32 	%r569, %r421, 3;
	add.s32 	%r571, %r519, %r569;
	ld.shared.v2.u32 	{%r1056, %r1057}, [%r571];
	bra.uni 	$L__BB6_201;
$L__BB6_200:
	shl.b32 	%r572, %r420, 3;
	add.s32 	%r574, %r519, %r572;
	ld.shared.v2.u32 	{%r1050, %r1051}, [%r574];
$L__BB6_201:
	setp.ge.s32 	%p126, %r420, %r347;
	mov.pred 	%p283, 0;
	@%p126 bra 	$L__BB6_204;
	setp.ge.s32 	%p128, %r421, %r221;
	setp.lt.s32 	%p129, %r1050, %r1056;
	or.pred  	%p130, %p128, %p129;
	mov.pred 	%p283, -1;
	@%p130 bra 	$L__BB6_204;
	setp.eq.s32 	%p131, %r1050, %r1056;
	setp.lt.s32 	%p132, %r1051, %r1057;
	and.pred  	%p283, %p131, %p132;
$L__BB6_204:
	selp.b32 	%r430, %r1051, %r1057, %p283;
	selp.b32 	%r431, %r1050, %r1056, %p283;
	selp.u32 	%r575, 1, 0, %p283;
	add.s32 	%r432, %r420, %r575;
	not.pred 	%p133, %p283;
	selp.u32 	%r576, 1, 0, %p133;
	add.s32 	%r433, %r421, %r576;
	@%p283 bra 	$L__BB6_206;
	shl.b32 	%r577, %r433, 3;
	add.s32 	%r579, %r519, %r577;
	ld.shared.v2.u32 	{%r1056, %r1057}, [%r579];
	bra.uni 	$L__BB6_207;
$L__BB6_206:
	shl.b32 	%r580, %r432, 3;
	add.s32 	%r582, %r519, %r580;
	ld.shared.v2.u32 	{%r1050, %r1051}, [%r582];
$L__BB6_207:
	setp.ge.s32 	%p135, %r432, %r347;
	mov.pred 	%p284, 0;
	@%p135 bra 	$L__BB6_210;
	setp.ge.s32 	%p137, %r433, %r221;
	setp.lt.s32 	%p138, %r1050, %r1056;
	or.pred  	%p139, %p137, %p138;
	mov.pred 	%p284, -1;
	@%p139 bra 	$L__BB6_210;
	setp.eq.s32 	%p140, %r1050, %r1056;
	setp.lt.s32 	%p141, %r1051, %r1057;
	and.pred  	%p284, %p140, %p141;
$L__BB6_210:
	selp.b32 	%r442, %r1051, %r1057, %p284;
	selp.b32 	%r443, %r1050, %r1056, %p284;
	selp.u32 	%r583, 1, 0, %p284;
	add.s32 	%r444, %r432, %r583;
	not.pred 	%p142, %p284;
	selp.u32 	%r584, 1, 0, %p142;
	add.s32 	%r445, %r433, %r584;
	@%p284 bra 	$L__BB6_212;
	shl.b32 	%r585, %r445, 3;
	mov.u32 	%r586, _ZZN3cub18CUB_300001_SM_10006detail10merge_sort26DeviceMergeSortMergeKernelINS2_10policy_hubIN6thrust24THRUST_300001_SM_1000_NS6detail15normal_iteratorINS6_10device_ptrI4edgeEEEEE9Policy600ESC_PNS0_8NullTypeESC_SG_m8cmpStrucSA_SF_EEvbT2_T3_T4_PT6_PT7_T5_PSK_SK_NS1_7vsmem_tEE19static_temp_storage;
	add.s32 	%r587, %r586, %r585;
	ld.shared.v2.u32 	{%r1056, %r1057}, [%r587];
	bra.uni 	$L__BB6_213;
$L__BB6_212:
	shl.b32 	%r588, %r444, 3;
	mov.u32 	%r589, _ZZN3cub18CUB_300001_SM_10006detail10merge_sort26DeviceMergeSortMergeKernelINS2_10policy_hubIN6thrust24THRUST_300001_SM_1000_NS6detail15normal_iteratorINS6_10device_ptrI4edgeEEEEE9Policy600ESC_PNS0_8NullTypeESC_SG_m8cmpStrucSA_SF_EEvbT2_T3_T4_PT6_PT7_T5_PSK_SK_NS1_7vsmem_tEE19static_temp_storage;
	add.s32 	%r590, %r589, %r588;
	ld.shared.v2.u32 	{%r1050, %r1051}, [%r590];
$L__BB6_213:
	setp.ge.s32 	%p144, %r444, %r347;
	mov.pred 	%p285, 0;
	@%p144 bra 	$L__BB6_216;
	setp.ge.s32 	%p146, %r445, %r221;
	setp.lt.s32 	%p147, %r1050, %r1056;
	or.pred  	%p148, %p146, %p147;
	mov.pred 	%p285, -1;
	@%p148 bra 	$L__BB6_216;
	setp.eq.s32 	%p149, %r1050, %r1056;
	setp.lt.s32 	%p150, %r1051, %r1057;
	and.pred  	%p285, %p149, %p150;
$L__BB6_216:
	ld.param.s8 	%rs3, [_ZN3cub18CUB_300001_SM_10006detail10merge_sort26DeviceMergeSortMergeKernelINS2_10policy_hubIN6thrust24THRUST_300001_SM_1000_NS6detail15normal_iteratorINS6_10device_ptrI4edgeEEEEE9Policy600ESC_PNS0_8NullTypeESC_SG_m8cmpStrucSA_SF_EEvbT2_T3_T4_PT6_PT7_T5_PSK_SK_NS1_7vsmem_tE_param_0];
	setp.eq.s16 	%p151, %rs3, 0;
	selp.b32 	%r454, %r1051, %r1057, %p285;
	selp.b32 	%r455, %r1050, %r1056, %p285;
	bar.sync 	0;
	@%p151 bra 	$L__BB6_235;
	// begin inline asm
	mov.u32 %r591, %laneid;
	// end inline asm
	and.b32  	%r456, %r348, 7936;
	shl.b32 	%r592, %r591, 3;
	add.s32 	%r593, %r592, %r456;
	shr.s32 	%r594, %r593, 5;
	add.s32 	%r595, %r594, %r593;
	shl.b32 	%r596, %r595, 3;
	mov.u32 	%r597, _ZZN3cub18CUB_300001_SM_10006detail10merge_sort26DeviceMergeSortMergeKernelINS2_10policy_hubIN6thrust24THRUST_300001_SM_1000_NS6detail15normal_iteratorINS6_10device_ptrI4edgeEEEEE9Policy600ESC_PNS0_8NullTypeESC_SG_m8cmpStrucSA_SF_EEvbT2_T3_T4_PT6_PT7_T5_PSK_SK_NS1_7vsmem_tEE19static_temp_storage;
	add.s32 	%r598, %r597, %r596;
	st.shared.v2.u32 	[%r598], {%r371, %r370};
	st.shared.v2.u32 	[%r598+8], {%r383, %r382};
	st.shared.v2.u32 	[%r598+16], {%r395, %r394};
	st.shared.v2.u32 	[%r598+24], {%r407, %r406};
	st.shared.v2.u32 	[%r598+32], {%r419, %r418};
	st.shared.v2.u32 	[%r598+40], {%r431, %r430};
	st.shared.v2.u32 	[%r598+48], {%r443, %r442};
	st.shared.v2.u32 	[%r598+56], {%r455, %r454};
	bar.warp.sync 	-1;
	mad.lo.s32 	%r599, %r591, -7, %r593;
	shr.s32 	%r600, %r599, 5;
	add.s32 	%r601, %r600, %r599;
	shl.b32 	%r602, %r601, 3;
	add.s32 	%r603, %r597, %r602;
	ld.shared.v2.u32 	{%r458, %r457}, [%r603];
	add.s32 	%r604, %r599, 32;
	shr.s32 	%r605, %r604, 5;
	add.s32 	%r606, %r605, %r599;
	shl.b32 	%r607, %r606, 3;
	add.s32 	%r608, %r597, %r607;
	ld.shared.v2.u32 	{%r460, %r459}, [%r608+256];
	add.s32 	%r609, %r599, 64;
	shr.s32 	%r610, %r609, 5;
	add.s32 	%r611, %r610, %r599;
	shl.b32 	%r612, %r611, 3;
	add.s32 	%r613, %r597, %r612;
	ld.shared.v2.u32 	{%r462, %r461}, [%r613+512];
	add.s32 	%r614, %r599, 96;
	shr.s32 	%r615, %r614, 5;
	add.s32 	%r616, %r615, %r599;
	shl.b32 	%r617, %r616, 3;
	add.s32 	%r618, %r597, %r617;
	ld.shared.v2.u32 	{%r464, %r463}, [%r618+768];
	add.s32 	%r619, %r599, 128;
	shr.s32 	%r620, %r619, 5;
	add.s32 	%r621, %r620, %r599;
	shl.b32 	%r622, %r621, 3;
	add.s32 	%r623, %r597, %r622;
	ld.shared.v2.u32 	{%r466, %r465}, [%r623+1024];
	add.s32 	%r624, %r599, 160;
	shr.s32 	%r625, %r624, 5;
	add.s32 	%r626, %r625, %r599;
	shl.b32 	%r627, %r626, 3;
	add.s32 	%r628, %r597, %r627;
	ld.shared.v2.u32 	{%r468, %r467}, [%r628+1280];
	add.s32 	%r629, %r599, 192;
	shr.s32 	%r630, %r629, 5;
	add.s32 	%r631, %r630, %r599;
	shl.b32 	%r632, %r631, 3;
	add.s32 	%r633, %r597, %r632;
	ld.shared.v2.u32 	{%r470, %r469}, [%r633+1536];
	add.s32 	%r634, %r599, 224;
	shr.s32 	%r635, %r634, 5;
	add.s32 	%r636, %r635, %r599;
	shl.b32 	%r637, %r636, 3;
	add.s32 	%r638, %r597, %r637;
	ld.shared.v2.u32 	{%r472, %r471}, [%r638+1792];
	setp.ne.s32 	%p152, %r1, 0;
	@%p152 bra 	$L__BB6_219;
	st.volatile.shared.u32 	[_ZZN3cub18CUB_300001_SM_10006detail10merge_sort26DeviceMergeSortMergeKernelINS2_10policy_hubIN6thrust24THRUST_300001_SM_1000_NS6detail15normal_iteratorINS6_10device_ptrI4edgeEEEEE9Policy600ESC_PNS0_8NullTypeESC_SG_m8cmpStrucSA_SF_EEvbT2_T3_T4_PT6_PT7_T5_PSK_SK_NS1_7vsmem_tEE19static_temp_storage+16896], %r347;
$L__BB6_219:
	bar.sync 	0;
	ld.volatile.shared.u32 	%r473, [_ZZN3cub18CUB_300001_SM_10006detail10merge_sort26DeviceMergeSortMergeKernelINS2_10policy_hubIN6thrust24THRUST_300001_SM_1000_NS6detail15normal_iteratorINS6_10device_ptrI4edgeEEEEE9Policy600ESC_PNS0_8NullTypeESC_SG_m8cmpStrucSA_SF_EEvbT2_T3_T4_PT6_PT7_T5_PSK_SK_NS1_7vsmem_tEE19static_temp_storage+16896];
	and.b32  	%r639, %r1, 31;
	add.s32 	%r474, %r456, %r639;
	setp.ge.s32 	%p153, %r474, %r473;
	cvt.u64.u32 	%rd67, %r474;
	add.s64 	%rd68, %rd4, %rd67;
	shl.b64 	%rd69, %rd68, 3;
	add.s64 	%rd21, %rd1, %rd69;
	@%p153 bra 	$L__BB6_221;
	st.global.u32 	[%rd21], %r458;
	st.global.u32 	[%rd21+4], %r457;
$L__BB6_221:
	add.s32 	%r640, %r474, 32;
	setp.ge.s32 	%p154, %r640, %r473;
	@%p154 bra 	$L__BB6_223;
	st.global.u32 	[%rd21+256], %r460;
	st.global.u32 	[%rd21+260], %r459;
$L__BB6_223:
	add.s32 	%r641, %r474, 64;
	setp.ge.s32 	%p155, %r641, %r473;
	@%p155 bra 	$L__BB6_225;
	st.global.u32 	[%rd21+512], %r462;
	st.global.u32 	[%rd21+516], %r461;
$L__BB6_225:
	add.s32 	%r642, %r474, 96;
	setp.ge.s32 	%p156, %r642, %r473;
	@%p156 bra 	$L__BB6_227;
	st.global.u32 	[%rd21+768], %r464;
	st.global.u32 	[%rd21+772], %r463;
$L__BB6_227:
	add.s32 	%r643, %r474, 128;
	setp.ge.s32 	%p157, %r643, %r473;
	@%p157 bra 	$L__BB6_229;
	st.global.u32 	[%rd21+1024], %r466;
	st.global.u32 	[%rd21+1028], %r465;
$L__BB6_229:
	add.s32 	%r644, %r474, 160;
	setp.ge.s32 	%p158, %r644, %r473;
	@%p158 bra 	$L__BB6_231;
	st.global.u32 	[%rd21+1280], %r468;
	st.global.u32 	[%rd21+1284], %r467;
$L__BB6_231:
	add.s32 	%r645, %r474, 192;
	setp.ge.s32 	%p159, %r645, %r473;
	@%p159 bra 	$L__BB6_233;
	st.global.u32 	[%rd21+1536], %r470;
	st.global.u32 	[%rd21+1540], %r469;
$L__BB6_233:
	add.s32 	%r646, %r474, 224;
	setp.ge.s32 	%p160, %r646, %r473;
	@%p160 bra 	$L__BB6_253;
	st.global.u32 	[%rd21+1792], %r472;
	st.global.u32 	[%rd21+1796], %r471;
	bra.uni 	$L__BB6_253;
$L__BB6_235:
	// begin inline asm
	mov.u32 %r647, %laneid;
	// end inline asm
	and.b32  	%r475, %r348, 7936;
	shl.b32 	%r648, %r647, 3;
	add.s32 	%r649, %r648, %r475;
	shr.s32 	%r650, %r649, 5;
	add.s32 	%r651, %r650, %r649;
	shl.b32 	%r652, %r651, 3;
	mov.u32 	%r653, _ZZN3cub18CUB_300001_SM_10006detail10merge_sort26DeviceMergeSortMergeKernelINS2_10policy_hubIN6thrust24THRUST_300001_SM_1000_NS6detail15normal_iteratorINS6_10device_ptrI4edgeEEEEE9Policy600ESC_PNS0_8NullTypeESC_SG_m8cmpStrucSA_SF_EEvbT2_T3_T4_PT6_PT7_T5_PSK_SK_NS1_7vsmem_tEE19static_temp_storage;
	add.s32 	%r654, %r653, %r652;
	st.shared.v2.u32 	[%r654], {%r371, %r370};
	st.shared.v2.u32 	[%r654+8], {%r383, %r382};
	st.shared.v2.u32 	[%r654+16], {%r395, %r394};
	st.shared.v2.u32 	[%r654+24], {%r407, %r406};
	st.shared.v2.u32 	[%r654+32], {%r419, %r418};
	st.shared.v2.u32 	[%r654+40], {%r431, %r430};
	st.shared.v2.u32 	[%r654+48], {%r443, %r442};
	st.shared.v2.u32 	[%r654+56], {%r455, %r454};
	bar.warp.sync 	-1;
	mad.lo.s32 	%r655, %r647, -7, %r649;
	shr.s32 	%r656, %r655, 5;
	add.s32 	%r657, %r656, %r655;
	shl.b32 	%r658, %r657, 3;
	add.s32 	%r659, %r653, %r658;
	ld.shared.v2.u32 	{%r477, %r476}, [%r659];
	add.s32 	%r660, %r655, 32;
	shr.s32 	%r661, %r660, 5;
	add.s32 	%r662, %r661, %r655;
	shl.b32 	%r663, %r662, 3;
	add.s32 	%r664, %r653, %r663;
	ld.shared.v2.u32 	{%r479, %r478}, [%r664+256];
	add.s32 	%r665, %r655, 64;
	shr.s32 	%r666, %r665, 5;
	add.s32 	%r667, %r666, %r655;
	shl.b32 	%r668, %r667, 3;
	add.s32 	%r669, %r653, %r668;
	ld.shared.v2.u32 	{%r481, %r480}, [%r669+512];
	add.s32 	%r670, %r655, 96;
	shr.s32 	%r671, %r670, 5;
	add.s32 	%r672, %r671, %r655;
	shl.b32 	%r673, %r672, 3;
	add.s32 	%r674, %r653, %r673;
	ld.shared.v2.u32 	{%r483, %r482}, [%r674+768];
	add.s32 	%r675, %r655, 128;
	shr.s32 	%r676, %r675, 5;
	add.s32 	%r677, %r676, %r655;
	shl.b32 	%r678, %r677, 3;
	add.s32 	%r679, %r653, %r678;
	ld.shared.v2.u32 	{%r485, %r484}, [%r679+1024];
	add.s32 	%r680, %r655, 160;
	shr.s32 	%r681, %r680, 5;
	add.s32 	%r682, %r681, %r655;
	shl.b32 	%r683, %r682, 3;
	add.s32 	%r684, %r653, %r683;
	ld.shared.v2.u32 	{%r487, %r486}, [%r684+1280];
	add.s32 	%r685, %r655, 192;
	shr.s32 	%r686, %r685, 5;
	add.s32 	%r687, %r686, %r655;
	shl.b32 	%r688, %r687, 3;
	add.s32 	%r689, %r653, %r688;
	ld.shared.v2.u32 	{%r489, %r488}, [%r689+1536];
	add.s32 	%r690, %r655, 224;
	shr.s32 	%r691, %r690, 5;
	add.s32 	%r692, %r691, %r655;
	shl.b32 	%r693, %r692, 3;
	add.s32 	%r694, %r653, %r693;
	ld.shared.v2.u32 	{%r491, %r490}, [%r694+1792];
	setp.ne.s32 	%p161, %r1, 0;
	@%p161 bra 	$L__BB6_237;
	st.volatile.shared.u32 	[_ZZN3cub18CUB_300001_SM_10006detail10merge_sort26DeviceMergeSortMergeKernelINS2_10policy_hubIN6thrust24THRUST_300001_SM_1000_NS6detail15normal_iteratorINS6_10device_ptrI4edgeEEEEE9Policy600ESC_PNS0_8NullTypeESC_SG_m8cmpStrucSA_SF_EEvbT2_T3_T4_PT6_PT7_T5_PSK_SK_NS1_7vsmem_tEE19static_temp_storage+16896], %r347;
$L__BB6_237:
	bar.sync 	0;
	ld.volatile.shared.u32 	%r492, [_ZZN3cub18CUB_300001_SM_10006detail10merge_sort26DeviceMergeSortMergeKernelINS2_10policy_hubIN6thrust24THRUST_300001_SM_1000_NS6detail15normal_iteratorINS6_10device_ptrI4edgeEEEEE9Policy600ESC_PNS0_8NullTypeESC_SG_m8cmpStrucSA_SF_EEvbT2_T3_T4_PT6_PT7_T5_PSK_SK_NS1_7vsmem_tEE19static_temp_storage+16896];
	and.b32  	%r695, %r1, 31;
	cvt.u64.u32 	%rd70, %r475;
	cvt.u64.u32 	%rd71, %r695;
	add.s32 	%r493, %r475, %r695;
	add.s64 	%rd72, %rd4, %rd71;
	add.s64 	%rd73, %rd72, %rd70;
	setp.ge.s32 	%p162, %r493, %r492;
	shl.b64 	%rd74, %rd73, 3;
	add.s64 	%rd22, %rd2, %rd74;
	@%p162 bra 	$L__BB6_239;
	st.global.u32 	[%rd22], %r477;
	st.global.u32 	[%rd22+4], %r476;
$L__BB6_239:
	add.s32 	%r696, %r493, 32;
	setp.ge.s32 	%p163, %r696, %r492;
	@%p163 bra 	$L__BB6_241;
	st.global.u32 	[%rd22+256], %r479;
	st.global.u32 	[%rd22+260], %r478;
$L__BB6_241:
	add.s32 	%r697, %r493, 64;
	setp.ge.s32 	%p164, %r697, %r492;
	@%p164 bra 	$L__BB6_243;
	st.global.u32 	[%rd22+512], %r481;
	st.global.u32 	[%rd22+516], %r480;
$L__BB6_243:
	add.s32 	%r698, %r493, 96;
	setp.ge.s32 	%p165, %r698, %r492;
	@%p165 bra 	$L__BB6_245;
	st.global.u32 	[%rd22+768], %r483;
	st.global.u32 	[%rd22+772], %r482;
$L__BB6_245:
	add.s32 	%r699, %r493, 128;
	setp.ge.s32 	%p166, %r699, %r492;
	@%p166 bra 	$L__BB6_247;
	st.global.u32 	[%rd22+1024], %r485;
	st.global.u32 	[%rd22+1028], %r484;
$L__BB6_247:
	add.s32 	%r700, %r493, 160;
	setp.ge.s32 	%p167, %r700, %r492;
	@%p167 bra 	$L__BB6_249;
	st.global.u32 	[%rd22+1280], %r487;
	st.global.u32 	[%rd22+1284], %r486;
$L__BB6_249:
	add.s32 	%r701, %r493, 192;
	setp.ge.s32 	%p168, %r701, %r492;
	@%p168 bra 	$L__BB6_251;
	st.global.u32 	[%rd22+1536], %r489;
	st.global.u32 	[%rd22+1540], %r488;
$L__BB6_251:
	add.s32 	%r702, %r493, 224;
	setp.ge.s32 	%p169, %r702, %r492;
	@%p169 bra 	$L__BB6_253;
	st.global.u32 	[%rd22+1792], %r491;
	st.global.u32 	[%rd22+1796], %r490;
$L__BB6_253:
	ret;

}


// ===== COMPILED SASS (sm_100) =====

	.target	sm_100

	.elftype	@"ET_EXEC"


//--------------------- .note.nv.tkinfo           --------------------------
	.section	.note.nv.tkinfo,"",@"SHT_NOTE"
	.sectionflags	@"SHF_NOTE_NV_TKINFO"
	.tkinfo
        /*0018*/ 	.word	0x00000002
        /*0030*/ 	.string	""
        /*0030*/ 	.string	"ptxas"
        /*0030*/ 	.string	"Cuda compilation tools, release 13.0, V13.0.88"
        /*0030*/ 	.string	"Build cuda_13.0.r13.0/compiler.36424714_0"
        /*0030*/ 	.string	"-arch sm_100 -m 64 "



//--------------------- .note.nv.cuinfo           --------------------------
	.section	.note.nv.cuinfo,"",@"SHT_NOTE"
	.sectionflags	@"SHF_NOTE_NV_CUINFO"
        /*0018*/ 	.short	0x0002
        /*001a*/ 	.short	0x0064
        /*001c*/ 	.short	0x0082
	.zero		2


//--------------------- .nv.info                  --------------------------
	.section	.nv.info,"",@"SHT_CUDA_INFO"
	.align	4


	//----- nvinfo : EIATTR_REGCOUNT
	.align		4
        /*0000*/ 	.byte	0x04, 0x2f
        /*0002*/ 	.short	(.L_46 - .L_45)
	.align		4
.L_45:
        /*0004*/ 	.word	index@(_ZN3cub18CUB_300001_SM_10006detail11EmptyKernelIvEEvv)
        /*0008*/ 	.word	0x00000004


	//----- nvinfo : EIATTR_FRAME_SIZE
	.align		4
.L_46:
        /*000c*/ 	.byte	0x04, 0x11
        /*000e*/ 	.short	(.L_48 - .L_47)
	.align		4
.L_47:
        /*0010*/ 	.word	index@(_ZN3cub18CUB_300001_SM_10006detail11EmptyKernelIvEEvv)
        /*0014*/ 	.word	0x00000000


	//----- nvinfo : EIATTR_REGCOUNT
	.align		4
.L_48:
        /*0018*/ 	.byte	0x04, 0x2f
        /*001a*/ 	.short	(.L_50 - .L_49)
	.align		4
.L_49:
        /*001c*/ 	.word	index@(_ZN3cub18CUB_300001_SM_10006detail10merge_sort30DeviceMergeSortBlockSortKernelINS2_10policy_hubIN6thrust24THRUST_300001_SM_1000_NS6detail15normal_iteratorINS6_10device_ptrI4edgeEEEEE9Policy600ESC_PNS0_8NullTypeESC_SG_j8cmpStrucSA_SF_EEvbT0_T1_T2_T3_T4_PT6_PT7_T5_NS1_7vsmem_tE)
        /*0020*/ 	.word	0x00000030


	//----- nvinfo : EIATTR_FRAME_SIZE
	.align		4
.L_50:
        /*0024*/ 	.byte	0x04, 0x11
        /*0026*/ 	.short	(.L_52 - .L_51)
	.align		4
.L_51:
        /*0028*/ 	.word	index@(_ZN3cub18CUB_300001_SM_10006detail10merge_sort30DeviceMergeSortBlockSortKernelINS2_10policy_hubIN6thrust24THRUST_300001_SM_1000_NS6detail15normal_iteratorINS6_10device_ptrI4edgeEEEEE9Policy600ESC_PNS0_8NullTypeESC_SG_j8cmpStrucSA_SF_EEvbT0_T1_T2_T3_T4_PT6_PT7_T5_NS1_7vsmem_tE)
        /*002c*/ 	.word	0x00000000


	//----- nvinfo : EIATTR_REGCOUNT
	.align		4
.L_52:
        /*0030*/ 	.byte	0x04, 0x2f
        /*0032*/ 	.short	(.L_54 - .L_53)
	.align		4
.L_53:
        /*0034*/ 	.word	index@(_ZN3cub18CUB_300001_SM_10006detail10merge_sort30DeviceMergeSortPartitionKernelIN6thrust24THRUST_300001_SM_1000_NS6detail15normal_iteratorINS5_10device_ptrI4edgeEEEEj8cmpStrucS9_EEvbT_PT2_T0_SG_PSG_T1_SG_i)
        /*0038*/ 	.word	0x00000013


	//----- nvinfo : EIATTR_FRAME_SIZE
	.align		4
.L_54:
        /*003c*/ 	.byte	0x04, 0x11
        /*003e*/ 	.short	(.L_56 - .L_55)
	.align		4
.L_55:
        /*0040*/ 	.word	index@(_ZN3cub18CUB_300001_SM_10006detail10merge_sort30DeviceMergeSortPartitionKernelIN6thrust24THRUST_300001_SM_1000_NS6detail15normal_iteratorINS5_10device_ptrI4edgeEEEEj8cmpStrucS9_EEvbT_PT2_T0_SG_PSG_T1_SG_i)
        /*0044*/ 	.word	0x00000000


	//----- nvinfo : EIATTR_REGCOUNT
	.align		4
.L_56:
        /*0048*/ 	.byte	0x04, 0x2f
        /*004a*/ 	.short	(.L_58 - .L_57)
	.align		4
.L_57:
        /*004c*/ 	.word	index@(_ZN3cub18CUB_300001_SM_10006detail10merge_sort26DeviceMergeSortMergeKernelINS2_10policy_hubIN6thrust24THRUST_300001_SM_1000_NS6detail15normal_iteratorINS6_10device_ptrI4edgeEEEEE9Policy600ESC_PNS0_8NullTypeESC_SG_j8cmpStrucSA_SF_EEvbT2_T3_T4_PT6_PT7_T5_PSK_SK_NS1_7vsmem_tE)
        /*0050*/ 	.word	0x00000020


	//----- nvinfo : EIATTR_FRAME_SIZE
	.align		4
.L_58:
        /*0054*/ 	.byte	0x04, 0x11
        /*0056*/ 	.short	(.L_60 - .L_59)
	.align		4
.L_59:
        /*0058*/ 	.word	index@(_ZN3cub18CUB_300001_SM_10006detail10merge_sort26DeviceMergeSortMergeKernelINS2_10policy_hubIN6thrust24THRUST_300001_SM_1000_NS6detail15normal_iteratorINS6_10device_ptrI4edgeEEEEE9Policy600ESC_PNS0_8NullTypeESC_SG_j8cmpStrucSA_SF_EEvbT2_T3_T4_PT6_PT7_T5_PSK_SK_NS1_7vsmem_tE)
        /*005c*/ 	.word	0x00000000


	//----- nvinfo : EIATTR_REGCOUNT
	.align		4
.L_60:
        /*0060*/ 	.byte	0x04, 0x2f
        /*0062*/ 	.short	(.L_62 - .L_61)
	.align		4
.L_61:
        /*0064*/ 	.word	index@(_ZN3cub18CUB_300001_SM_10006detail10merge_sort30DeviceMergeSortBlockSortKernelINS2_10policy_hubIN6thrust24THRUST_300001_SM_1000_NS6detail15normal_iteratorINS6_10device_ptrI4edgeEEEEE9Policy600ESC_PNS0_8NullTypeESC_SG_m8cmpStrucSA_SF_EEvbT0_T1_T2_T3_T4_PT6_PT7_T5_NS1_7vsmem_tE)
        /*0068*/ 	.word	0x00000030


	//----- nvinfo : EIATTR_FRAME_SIZE
	.align		4
.L_62:
        /*006c*/ 	.byte	0x04, 0x11
        /*006e*/ 	.short	(.L_64 - .L_63)
	.align		4
.L_63:
        /*0070*/ 	.word	index@(_ZN3cub18CUB_300001_SM_10006detail10merge_sort30DeviceMergeSortBlockSortKernelINS2_10policy_hubIN6thrust24THRUST_300001_SM_1000_NS6detail15normal_iteratorINS6_10device_ptrI4edgeEEEEE9Policy600ESC_PNS0_8NullTypeESC_SG_m8cmpStrucSA_SF_EEvbT0_T1_T2_T3_T4_PT6_PT7_T5_NS1_7vsmem_tE)
        /*0074*/ 	.word	0x00000000


	//----- nvinfo : EIATTR_REGCOUNT
	.align		4
.L_64:
        /*0078*/ 	.byte	0x04, 0x2f
        /*007a*/ 	.short	(.L_66 - .L_65)
	.align		4
.L_65:
        /*007c*/ 	.word	index@(_ZN3cub18CUB_300001_SM_10006detail10merge_sort30DeviceMergeSortPartitionKernelIN6thrust24THRUST_300001_SM_1000_NS6detail15normal_iteratorINS5_10device_ptrI4edgeEEEEm8cmpStrucS9_EEvbT_PT2_T0_SG_PSG_T1_SG_i)
        /*0080*/ 	.word	0x00000017


	//----- nvinfo : EIATTR_FRAME_SIZE
	.align		4
.L_66:
        /*0084*/ 	.byte	0x04, 0x11
        /*0086*/ 	.short	(.L_68 - .L_67)
	.align		4
.L_67:
        /*0088*/ 	.word	index@(_ZN3cub18CUB_300001_SM_10006detail10merge_sort30DeviceMergeSortPartitionKernelIN6thrust24THRUST_300001_SM_1000_NS6detail15normal_iteratorINS5_10device_ptrI4edgeEEEEm8cmpStrucS9_EEvbT_PT2_T0_SG_PSG_T1_SG_i)
        /*008c*/ 	.word	0x00000000


	//----- nvinfo : EIATTR_REGCOUNT
	.align		4
.L_68:
        /*0090*/ 	.byte	0x04, 0x2f
        /*0092*/ 	.short	(.L_70 - .L_69)
	.align		4
.L_69:
        /*0094*/ 	.word	index@(_ZN3cub18CUB_300001_SM_10006detail10merge_sort26DeviceMergeSortMergeKernelINS2_10policy_hubIN6thrust24THRUST_300001_SM_1000_NS6detail15normal_iteratorINS6_10device_ptrI4edgeEEEEE9Policy600ESC_PNS0_8NullTypeESC_SG_m8cmpStrucSA_SF_EEvbT2_T3_T4_PT6_PT7_T5_PSK_SK_NS1_7vsmem_tE)
        /*0098*/ 	.word	0x00000020


	//----- nvinfo : EIATTR_FRAME_SIZE
	.align		4
.L_70:
        /*009c*/ 	.byte	0x04, 0x11
        /*009e*/ 	.short	(.L_72 - .L_71)
	.align		4
.L_71:
        /*00a0*/ 	.word	index@(_ZN3cub18CUB_300001_SM_10006detail10merge_sort26DeviceMergeSortMergeKernelINS2_10policy_hubIN6thrust24THRUST_300001_SM_1000_NS6detail15normal_iteratorINS6_10device_ptrI4edgeEEEEE9Policy600ESC_PNS0_8NullTypeESC_SG_m8cmpStrucSA_SF_EEvbT2_T3_T4_PT6_PT7_T5_PSK_SK_NS1_7vsmem_tE)
        /*00a4*/ 	.word	0x00000000


	//----- nvinfo : EIATTR_MIN_STACK_SIZE
	.align		4
.L_72:
        /*00a8*/ 	.byte	0x04, 0x12
        /*00aa*/ 	.short	(.L_74 - .L_73)
	.align		4
.L_73:
        /*00ac*/ 	.word	index@(_ZN3cub18CUB_300001_SM_10006detail10merge_sort26DeviceMergeSortMergeKernelINS2_10policy_hubIN6thrust24THRUST_300001_SM_1000_NS6detail15normal_iteratorINS6_10device_ptrI4edgeEEEEE9Policy600ESC_PNS0_8NullTypeESC_SG_m8cmpStrucSA_SF_EEvbT2_T3_T4_PT6_PT7_T5_PSK_SK_NS1_7vsmem_tE)
        /*00b0*/ 	.word	0x00000000


	//----- nvinfo : EIATTR_MIN_STACK_SIZE
	.align		4
.L_74:
        /*00b4*/ 	.byte	0x04, 0x12
        /*00b6*/ 	.short	(.L_76 - .L_75)
	.align		4
.L_75:
        /*00b8*/ 	.word	index@(_ZN3cub18CUB_300001_SM_10006detail10merge_sort30DeviceMergeSortPartitionKernelIN6thrust24THRUST_300001_SM_1000_NS6detail15normal_iteratorINS5_10device_ptrI4edgeEEEEm8cmpStrucS9_EEvbT_PT2_T0_SG_PSG_T1_SG_i)
        /*00bc*/ 	.word	0x00000000


	//----- nvinfo : EIATTR_MIN_STACK_SIZE
	.align		4
.L_76:
        /*00c0*/ 	.byte	0x04, 0x12
        /*00c2*/ 	.short	(.L_78 - .L_77)
	.align		4
.L_77:
        /*00c4*/ 	.word	index@(_ZN3cub18CUB_300001_SM_10006detail10merge_sort30DeviceMergeSortBlockSortKernelINS2_10policy_hubIN6thrust24THRUST_300001_SM_1000_NS6detail15normal_iteratorINS6_10device_ptrI4edgeEEEEE9Policy600ESC_PNS0_8NullTypeESC_SG_m8cmpStrucSA_SF_EEvbT0_T1_T2_T3_T4_PT6_PT7_T5_NS1_7vsmem_tE)
        /*00c8*/ 	.word	0x00000000


	//----- nvinfo : EIATTR_MIN_STACK_SIZE
	.align		4
.L_78:
        /*00cc*/ 	.byte	0x04, 0x12
        /*00ce*/ 	.short	(.L_80 - .L_79)
	.align		4
.L_79:
        /*00d0*/ 	.word	index@(_ZN3cub18CUB_300001_SM_10006detail10merge_sort26DeviceMergeSortMergeKernelINS2_10policy_hubIN6thrust24THRUST_300001_SM_1000_NS6detail15normal_iteratorINS6_10device_ptrI4edgeEEEEE9Policy600ESC_PNS0_8NullTypeESC_SG_j8cmpStrucSA_SF_EEvbT2_T3_T4_PT6_PT7_T5_PSK_SK_NS1_7vsmem_tE)
        /*00d4*/ 	.word	0x00000000


	//----- nvinfo : EIATTR_MIN_STACK_SIZE
	.align		4
.L_80:
        /*00d8*/ 	.byte	0x04, 0x12
        /*00da*/ 	.short	(.L_82 - .L_81)
	.align		4
.L_81:
        /*00dc*/ 	.word	index@(_ZN3cub18CUB_300001_SM_10006detail10merge_sort30DeviceMergeSortPartitionKernelIN6thrust24THRUST_300001_SM_1000_NS6detail15normal_iteratorINS5_10device_ptrI4edgeEEEEj8cmpStrucS9_EEvbT_PT2_T0_SG_PSG_T1_SG_i)
        /*00e0*/ 	.word	0x00000000


	//----- nvinfo : EIATTR_MIN_STACK_SIZE
	.align		4
.L_82:
        /*00e4*/ 	.byte	0x04, 0x12
        /*00e6*/ 	.short	(.L_84 - .L_83)
	.align		4
.L_83:
        /*00e8*/ 	.word	index@(_ZN3cub18CUB_300001_SM_10006detail10merge_sort30DeviceMergeSortBlockSortKernelINS2_10policy_hubIN6thrust24THRUST_300001_SM_1000_NS6detail15normal_iteratorINS6_10device_ptrI4edgeEEEEE9Policy600ESC_PNS0_8NullTypeESC_SG_j8cmpStrucSA_SF_EEvbT0_T1_T2_T3_T4_PT6_PT7_T5_NS1_7vsmem_tE)
        /*00ec*/ 	.word	0x00000000


	//----- nvinfo : EIATTR_MIN_STACK_SIZE
	.align		4
.L_84:
        /*00f0*/ 	.byte	0x04, 0x12
        /*00f2*/ 	.short	(.L_86 - .L_85)
	.align		4
.L_85:
        /*00f4*/ 	.word	index@(_ZN3cub18CUB_300001_SM_10006detail11EmptyKernelIvEEvv)
        /*00f8*/ 	.word	0x00000000
.L_86:


//--------------------- .nv.compat                --------------------------
	.section	.nv.compat,"",@"SHT_CUDA_COMPAT_INFO"
	.align	4
        /*0000*/ 	.byte	0x02, 0x09, 0x00, 0x00, 0x02, 0x02, 0x01, 0x00, 0x02, 0x05, 0x05, 0x00, 0x03, 0x07, 0x01, 0x01
        /*0010*/ 	.byte	0x02, 0x03, 0x00, 0x00, 0x02, 0x06, 0x01, 0x00, 0x04, 0x0b, 0x08, 0x00, 0x09, 0x00, 0x00, 0x00
        /*0020*/ 	.byte	0x00, 0x00, 0x00, 0x00


//--------------------- .nv.info._ZN3cub18CUB_300001_SM_10006detail10merge_sort26DeviceMergeSortMergeKernelINS2_10policy_hubIN6thrust24THRUST_300001_SM_1000_NS6detail15normal_iteratorINS6_10device_ptrI4edgeEEEEE9Policy600ESC_PNS0_8NullTypeESC_SG_m8cmpStrucSA_SF_EEvbT2_T3_T4_PT6_PT7_T5_PSK_SK_NS1_7vsmem_tE --------------------------
	.section	.nv.info._ZN3cub18CUB_300001_SM_10006detail10merge_sort26DeviceMergeSortMergeKernelINS2_10policy_hubIN6thrust24THRUST_300001_SM_1000_NS6detail15normal_iteratorINS6_10device_ptrI4edgeEEEEE9Policy600ESC_PNS0_8NullTypeESC_SG_m8cmpStrucSA_SF_EEvbT2_T3_T4_PT6_PT7_T5_PSK_SK_NS1_7vsmem_tE,"",@"SHT_CUDA_INFO"
	.sectionflags	@""
	.align	4


	//----- nvinfo : EIATTR_CUDA_API_VERSION
	.align		4
        /*0000*/ 	.byte	0x04, 0x37
        /*0002*/ 	.short	(.L_88 - .L_87)
.L_87:
        /*0004*/ 	.word	0x00000082


	//----- nvinfo : EIATTR_KPARAM_INFO
	.align		4
.L_88:
        /*0008*/ 	.byte	0x04, 0x17
        /*000a*/ 	.short	(.L_90 - .L_89)
.L_89:
        /*000c*/ 	.word	0x00000000
        /*0010*/ 	.short	0x0009
        /*0012*/ 	.short	0x0048
        /*0014*/ 	.byte	0x00, 0xf0, 0x21, 0x00


	//----- nvinfo : EIATTR_KPARAM_INFO
	.align		4
.L_90:
        /*0018*/ 	.byte	0x04, 0x17
        /*001a*/ 	.short	(.L_92 - .L_91)
.L_91:
        /*001c*/ 	.word	0x00000000
        /*0020*/ 	.short	0x0008
        /*0022*/ 	.short	0x0040
        /*0024*/ 	.byte	0x00, 0xf0, 0x21, 0x00


	//----- nvinfo : EIATTR_KPARAM_INFO
	.align		4
.L_92:
        /*0028*/ 	.byte	0x04, 0x17
        /*002a*/ 	.short	(.L_94 - .L_93)
.L_93:
        /*002c*/ 	.word	0x00000000
        /*0030*/ 	.short	0x0007
        /*0032*/ 	.short	0x0038
        /*0034*/ 	.byte	0x00, 0xf5, 0x21, 0x00


	//----- nvinfo : EIATTR_KPARAM_INFO
	.align		4
.L_94:
        /*0038*/ 	.byte	0x04, 0x17
        /*003a*/ 	.short	(.L_96 - .L_95)
.L_95:
        /*003c*/ 	.word	0x00000000
        /*0040*/ 	.short	0x0006
        /*0042*/ 	.short	0x0030
        /*0044*/ 	.byte	0x00, 0xf0, 0x05, 0x00


	//----- nvinfo : EIATTR_KPARAM_INFO
	.align		4
.L_96:
        /*0048*/ 	.byte	0x04, 0x17
        /*004a*/ 	.short	(.L_98 - .L_97)
.L_97:
        /*004c*/ 	.word	0x00000000
        /*0050*/ 	.short	0x0005
        /*0052*/ 	.short	0x0028
        /*0054*/ 	.byte	0x00, 0xf5, 0x21, 0x00


	//----- nvinfo : EIATTR_KPARAM_INFO
	.align		4
.L_98:
        /*0058*/ 	.byte	0x04, 0x17
        /*005a*/ 	.short	(.L_100 - .L_99)
.L_99:
        /*005c*/ 	.word	0x00000000
        /*0060*/ 	.short	0x0004
        /*0062*/ 	.short	0x0020
        /*0064*/ 	.byte	0x00, 0xf5, 0x21, 0x00


	//----- nvinfo : EIATTR_KPARAM_INFO
	.align		4
.L_100:
        /*0068*/ 	.byte	0x04, 0x17
        /*006a*/ 	.short	(.L_102 - .L_101)
.L_101:
        /*006c*/ 	.word	0x00000000
        /*0070*/ 	.short	0x0003
        /*0072*/ 	.short	0x0018
        /*0074*/ 	.byte	0x00, 0xf0, 0x21, 0x00


	//----- nvinfo : EIATTR_KPARAM_INFO
	.align		4
.L_102:
        /*0078*/ 	.byte	0x04, 0x17
        /*007a*/ 	.short	(.L_104 - .L_103)
.L_103:
        /*007c*/ 	.word	0x00000000
        /*0080*/ 	.short	0x0002
        /*0082*/ 	.short	0x0010
        /*0084*/ 	.byte	0x00, 0xf5, 0x21, 0x00


	//----- nvinfo : EIATTR_KPARAM_INFO
	.align		4
.L_104:
        /*0088*/ 	.byte	0x04, 0x17
        /*008a*/ 	.short	(.L_106 - .L_105)
.L_105:
        /*008c*/ 	.word	0x00000000
        /*0090*/ 	.short	0x0001
        /*0092*/ 	.short	0x0008
        /*0094*/ 	.byte	0x00, 0xf0, 0x21, 0x00


	//----- nvinfo : EIATTR_KPARAM_INFO
	.align		4
.L_106:
        /*0098*/ 	.byte	0x04, 0x17
        /*009a*/ 	.short	(.L_108 - .L_107)
.L_107:
        /*009c*/ 	.word	0x00000000
        /*00a0*/ 	.short	0x0000
        /*00a2*/ 	.short	0x0000
        /*00a4*/ 	.byte	0x00, 0xf0, 0x05, 0x00


	//----- nvinfo : EIATTR_SPARSE_MMA_MASK
	.align		4
.L_108:
        /*00a8*/ 	.byte	0x03, 0x50
        /*00aa*/ 	.short	0x0000


	//----- nvinfo : EIATTR_MAXREG_COUNT
	.align		4
        /*00ac*/ 	.byte	0x03, 0x1b
        /*00ae*/ 	.short	0x00ff


	//----- nvinfo : EIATTR_NUM_BARRIERS
	.align		4
        /*00b0*/ 	.byte	0x02, 0x4c
        /*00b2*/ 	.byte	0x01
	.zero		1


	//----- nvinfo : EIATTR_MERCURY_ISA_VERSION
	.align		4
        /*00b4*/ 	.byte	0x03, 0x5f
        /*00b6*/ 	.short	0x0101


	//----- nvinfo : EIATTR_COOP_GROUP_MASK_REGIDS
	.align		4
        /*00b8*/ 	.byte	0x04, 0x29
        /*00ba*/ 	.short	(.L_110 - .L_109)


	//   ....[0]....
.L_109:
        /*00bc*/ 	.word	0xffffffff


	//   ....[1]....
        /*00c0*/ 	.word	0xffffffff


	//   ....[2]....
        /*00c4*/ 	.word	0xffffffff


	//   ....[3]....
        /*00c8*/ 	.word	0xffffffff


	//----- nvinfo : EIATTR_COOP_GROUP_INSTR_OFFSETS
	.align		4
.L_110:
        /*00cc*/ 	.byte	0x04, 0x28
        /*00ce*/ 	.short	(.L_112 - .L_111)


	//   ....[0]....
.L_111:
        /*00d0*/ 	.word	0x00001ad0


	//   ....[1]....
        /*00d4*/ 	.word	0x00001f20


	//   ....[2]....
        /*00d8*/ 	.word	0x00004020


	//   ....[3]....
        /*00dc*/ 	.word	0x000045c0


	//----- nvinfo : EIATTR_VRC_CTA_INIT_COUNT
	.align		4
.L_112:
        /*00e0*/ 	.byte	0x02, 0x4a
	.zero		1
	.zero		1


	//----- nvinfo : EIATTR_EXIT_INSTR_OFFSETS
	.align		4
        /*00e4*/ 	.byte	0x04, 0x1c
        /*00e6*/ 	.short	(.L_114 - .L_113)


	//   ....[0]....
.L_113:
        /*00e8*/ 	.word	0x00001d20


	//   ....[1]....
        /*00ec*/ 	.word	0x00002190


	//   ....[2]....
        /*00f0*/ 	.word	0x00004330


	//   ....[3]....
        /*00f4*/ 	.word	0x00004360


	//   ....[4]....
        /*00f8*/ 	.word	0x000048f0


	//   ....[5]....
        /*00fc*/ 	.word	0x00004920


	//----- nvinfo : EIATTR_MAX_THREADS
	.align		4
.L_114:
        /*0100*/ 	.byte	0x04, 0x05
        /*0102*/ 	.short	(.L_116 - .L_115)
.L_115:
        /*0104*/ 	.word	0x00000100
        /*0108*/ 	.word	0x00000001
        /*010c*/ 	.word	0x00000001


	//----- nvinfo : EIATTR_CRS_STACK_SIZE
	.align		4
.L_116:
        /*0110*/ 	.byte	0x04, 0x1e
        /*0112*/ 	.short	(.L_118 - .L_117)
.L_117:
        /*0114*/ 	.word	0x00000000


	//----- nvinfo : EIATTR_CBANK_PARAM_SIZE
	.align		4
.L_118:
        /*0118*/ 	.byte	0x03, 0x19
        /*011a*/ 	.short	0x0050


	//----- nvinfo : EIATTR_PARAM_CBANK
	.align		4
        /*011c*/ 	.byte	0x04, 0x0a
        /*011e*/ 	.short	(.L_120 - .L_119)
	.align		4
.L_119:
        /*0120*/ 	.word	index@(.nv.constant0._ZN3cub18CUB_300001_SM_10006detail10merge_sort26DeviceMergeSortMergeKernelINS2_10policy_hubIN6thrust24THRUST_300001_SM_1000_NS6detail15normal_iteratorINS6_10device_ptrI4edgeEEEEE9Policy600ESC_PNS0_8NullTypeESC_SG_m8cmpStrucSA_SF_EEvbT2_T3_T4_PT6_PT7_T5_PSK_SK_NS1_7vsmem_tE)
        /*0124*/ 	.short	0x0380
        /*0126*/ 	.short	0x0050


	//----- nvinfo : EIATTR_SW_WAR
	.align		4
.L_120:
        /*0128*/ 	.byte	0x04, 0x36
        /*012a*/ 	.short	(.L_122 - .L_121)
.L_121:
        /*012c*/ 	.word	0x00000008
.L_122:


//--------------------- .nv.info._ZN3cub18CUB_300001_SM_10006detail10merge_sort30DeviceMergeSortPartitionKernelIN6thrust24THRUST_300001_SM_1000_NS6detail15normal_iteratorINS5_10device_ptrI4edgeEEEEm8cmpStrucS9_EEvbT_PT2_T0_SG_PSG_T1_SG_i --------------------------
	.section	.nv.info._ZN3cub18CUB_300001_SM_10006detail10merge_sort30DeviceMergeSortPartitionKernelIN6thrust24THRUST_300001_SM_1000_NS6detail15normal_iteratorINS5_10device_ptrI4edgeEEEEm8cmpStrucS9_EEvbT_PT2_T0_SG_PSG_T1_SG_i,"",@"SHT_CUDA_INFO"
	.sectionflags	@""
	.align	4


	//----- nvinfo : EIATTR_CUDA_API_VERSION
	.align		4
        /*0000*/ 	.byte	0x04, 0x37
        /*0002*/ 	.short	(.L_124 - .L_123)
.L_123:
        /*0004*/ 	.word	0x00000082


	//----- nvinfo : EIATTR_KPARAM_INFO
	.align		4
.L_124:
        /*0008*/ 	.byte	0x04, 0x17
        /*000a*/ 	.short	(.L_126 - .L_125)
.L_125:
        /*000c*/ 	.word	0x00000000
        /*0010*/ 	.short	0x0008
        /*0012*/ 	.short	0x0040
        /*0014*/ 	.byte	0x00, 0xf0, 0x11, 0x00


	//----- nvinfo : EIATTR_KPARAM_INFO
	.align		4
.L_126:
        /*0018*/ 	.byte	0x04, 0x17
        /*001a*/ 	.short	(.L_128 - .L_127)
.L_127:
        /*001c*/ 	.word	0x00000000
        /*0020*/ 	.short	0x0007
        /*0022*/ 	.short	0x0038
        /*0024*/ 	.byte	0x00, 0xf0, 0x21, 0x00


	//----- nvinfo : EIATTR_KPARAM_INFO
	.align		4
.L_128:
        /*0028*/ 	.byte	0x04, 0x17
        /*002a*/ 	.short	(.L_130 - .L_129)
.L_129:
        /*002c*/ 	.word	0x00000000
        /*0030*/ 	.short	0x0006
        /*0032*/ 	.short	0x0030
        /*0034*/ 	.byte	0x00, 0xf0, 0x05, 0x00


	//----- nvinfo : EIATTR_KPARAM_INFO
	.align		4
.L_130:
        /*0038*/ 	.byte	0x04, 0x17
        /*003a*/ 	.short	(.L_132 - .L_131)
.L_131:
        /*003c*/ 	.word	0x00000000
        /*0040*/ 	.short	0x0005
        /*0042*/ 	.short	0x0028
        /*0044*/ 	.byte	0x00, 0xf5, 0x21, 0x00


	//----- nvinfo : EIATTR_KPARAM_INFO
	.align		4
.L_132:
        /*0048*/ 	.byte	0x04, 0x17
        /*004a*/ 	.short	(.L_134 - .L_133)
.L_133:
        /*004c*/ 	.word	0x00000000
        /*0050*/ 	.short	0x0004
        /*0052*/ 	.short	0x0020
        /*0054*/ 	.byte	0x00, 0xf0, 0x21, 0x00


	//----- nvinfo : EIATTR_KPARAM_INFO
	.align		4
.L_134:
        /*0058*/ 	.byte	0x04, 0x17
        /*005a*/ 	.short	(.L_136 - .L_135)
.L_135:
        /*005c*/ 	.word	0x00000000
        /*0060*/ 	.short	0x0003
        /*0062*/ 	.short	0x0018
        /*0064*/ 	.byte	0x00, 0xf0, 0x21, 0x00


	//----- nvinfo : EIATTR_KPARAM_INFO
	.align		4
.L_136:
        /*0068*/ 	.byte	0x04, 0x17
        /*006a*/ 	.short	(.L_138 - .L_137)
.L_137:
        /*006c*/ 	.word	0x00000000
        /*0070*/ 	.short	0x0002
        /*0072*/ 	.short	0x0010
        /*0074*/ 	.byte	0x00, 0xf5, 0x21, 0x00


	//----- nvinfo : EIATTR_KPARAM_INFO
	.align		4
.L_138:
        /*0078*/ 	.byte	0x04, 0x17
        /*007a*/ 	.short	(.L_140 - .L_139)
.L_139:
        /*007c*/ 	.word	0x00000000
        /*0080*/ 	.short	0x0001
        /*0082*/ 	.short	0x0008
        /*0084*/ 	.byte	0x00, 0xf0, 0x21, 0x00


	//----- nvinfo : EIATTR_KPARAM_INFO
	.align		4
.L_140:
        /*0088*/ 	.byte	0x04, 0x17
        /*008a*/ 	.short	(.L_142 - .L_141)
.L_141:
        /*008c*/ 	.word	0x00000000
        /*0090*/ 	.short	0x0000
        /*0092*/ 	.short	0x0000
        /*0094*/ 	.byte	0x00, 0xf0, 0x05, 0x00


	//----- nvinfo : EIATTR_SPARSE_MMA_MASK
	.align		4
.L_142:
        /*0098*/ 	.byte	0x03, 0x50
        /*009a*/ 	.short	0x0000


	//----- nvinfo : EIATTR_MAXREG_COUNT
	.align		4
        /*009c*/ 	.byte	0x03, 0x1b
        /*009e*/ 	.short	0x00ff


	//----- nvinfo : EIATTR_MERCURY_ISA_VERSION
	.align		4
        /*00a0*/ 	.byte	0x03, 0x5f
        /*00a2*/ 	.short	0x0101


	//----- nvinfo : EIATTR_VRC_CTA_INIT_COUNT
	.align		4
        /*00a4*/ 	.byte	0x02, 0x4a
	.zero		1
	.zero		1


	//----- nvinfo : EIATTR_EXIT_INSTR_OFFSETS
	.align		4
        /*00a8*/ 	.byte	0x04, 0x1c
        /*00aa*/ 	.short	(.L_144 - .L_143)


	//   ....[0]....
.L_143:
        /*00ac*/ 	.word	0x00000080


	//   ....[1]....
        /*00b0*/ 	.word	0x000003d0


	//   ....[2]....
        /*00b4*/ 	.word	0x00000c70


	//----- nvinfo : EIATTR_CRS_STACK_SIZE
	.align		4
.L_144:
        /*00b8*/ 	.byte	0x04, 0x1e
        /*00ba*/ 	.short	(.L_146 - .L_145)
.L_145:
        /*00bc*/ 	.word	0x00000000


	//----- nvinfo : EIATTR_CBANK_PARAM_SIZE
	.align		4
.L_146:
        /*00c0*/ 	.byte	0x03, 0x19
        /*00c2*/ 	.short	0x0044


	//----- nvinfo : EIATTR_PARAM_CBANK
	.align		4
        /*00c4*/ 	.byte	0x04, 0x0a
        /*00c6*/ 	.short	(.L_148 - .L_147)
	.align		4
.L_147:
        /*00c8*/ 	.word	index@(.nv.constant0._ZN3cub18CUB_300001_SM_10006detail10merge_sort30DeviceMergeSortPartitionKernelIN6thrust24THRUST_300001_SM_1000_NS6detail15normal_iteratorINS5_10device_ptrI4edgeEEEEm8cmpStrucS9_EEvbT_PT2_T0_SG_PSG_T1_SG_i)
        /*00cc*/ 	.short	0x0380
        /*00ce*/ 	.short	0x0044


	//----- nvinfo : EIATTR_SW_WAR
	.align		4
.L_148:
        /*00d0*/ 	.byte	0x04, 0x36
        /*00d2*/ 	.short	(.L_150 - .L_149)
.L_149:
        /*00d4*/ 	.word	0x00000008
.L_150:


//--------------------- .nv.info._ZN3cub18CUB_300001_SM_10006detail10merge_sort30DeviceMergeSortBlockSortKernelINS2_10policy_hubIN6thrust24THRUST_300001_SM_1000_NS6detail15normal_iteratorINS6_10device_ptrI4edgeEEEEE9Policy600ESC_PNS0_8NullTypeESC_SG_m8cmpStrucSA_SF_EEvbT0_T1_T2_T3_T4_PT6_PT7_T5_NS1_7vsmem_tE --------------------------
	.section	.nv.info._ZN3cub18CUB_300001_SM_10006detail10merge_sort30DeviceMergeSortBlockSortKernelINS2_10policy_hubIN6thrust24THRUST_300001_SM_1000_NS6detail15normal_iteratorINS6_10device_ptrI4edgeEEEEE9Policy600ESC_PNS0_8NullTypeESC_SG_m8cmpStrucSA_SF_EEvbT0_T1_T2_T3_T4_PT6_PT7_T5_NS1_7vsmem_tE,"",@"SHT_CUDA_INFO"
	.sectionflags	@""
	.align	4


	//----- nvinfo : EIATTR_CUDA_API_VERSION
	.align		4
        /*0000*/ 	.byte	0x04, 0x37
        /*0002*/ 	.short	(.L_152 - .L_151)
.L_151:
        /*0004*/ 	.word	0x00000082


	//----- nvinfo : EIATTR_KPARAM_INFO
	.align		4
.L_152:
        /*0008*/ 	.byte	0x04, 0x17
        /*000a*/ 	.short	(.L_154 - .L_153)
.L_153:
        /*000c*/ 	.word	0x00000000
        /*0010*/ 	.short	0x0009
        /*0012*/ 	.short	0x0048
        /*0014*/ 	.byte	0x00, 0xf0, 0x21, 0x00


	//----- nvinfo : EIATTR_KPARAM_INFO
	.align		4
.L_154:
        /*0018*/ 	.byte	0x04, 0x17
        /*001a*/ 	.short	(.L_156 - .L_155)
.L_155:
        /*001c*/ 	.word	0x00000000
        /*0020*/ 	.short	0x0008
        /*0022*/ 	.short	0x0040
        /*0024*/ 	.byte	0x00, 0xf0, 0x05, 0x00


	//----- nvinfo : EIATTR_KPARAM_INFO
	.align		4
.L_156:
        /*0028*/ 	.byte	0x04, 0x17
        /*002a*/ 	.short	(.L_158 - .L_157)
.L_157:
        /*002c*/ 	.word	0x00000000
        /*0030*/ 	.short	0x0007
        /*0032*/ 	.short	0x0038
        /*0034*/ 	.byte	0x00, 0xf5, 0x21, 0x00


	//----- nvinfo : EIATTR_KPARAM_INFO
	.align		4
.L_158:
        /*0038*/ 	.byte	0x04, 0x17
        /*003a*/ 	.short	(.L_160 - .L_159)
.L_159:
        /*003c*/ 	.word	0x00000000
        /*0040*/ 	.short	0x0006
        /*0042*/ 	.short	0x0030
        /*0044*/ 	.byte	0x00, 0xf5, 0x21, 0x00


	//----- nvinfo : EIATTR_KPARAM_INFO
	.align		4
.L_160:
        /*0048*/ 	.byte	0x04, 0x17
        /*004a*/ 	.short	(.L_162 - .L_161)
.L_161:
        /*004c*/ 	.word	0x00000000
        /*0050*/ 	.short	0x0005
        /*0052*/ 	.short	0x0028
        /*0054*/ 	.byte	0x00, 0xf0, 0x21, 0x00


	//----- nvinfo : EIATTR_KPARAM_INFO
	.align		4
.L_162:
        /*0058*/ 	.byte	0x04, 0x17
        /*005a*/ 	.short	(.L_164 - .L_163)
.L_163:
        /*005c*/ 	.word	0x00000000
        /*0060*/ 	.short	0x0004
        /*0062*/ 	.short	0x0020
        /*0064*/ 	.byte	0x00, 0xf5, 0x21, 0x00


	//----- nvinfo : EIATTR_KPARAM_INFO
	.align		4
.L_164:
        /*0068*/ 	.byte	0x04, 0x17
        /*006a*/ 	.short	(.L_166 - .L_165)
.L_165:
        /*006c*/ 	.word	0x00000000
        /*0070*/ 	.short	0x0003
        /*0072*/ 	.short	0x0018
        /*0074*/ 	.byte	0x00, 0xf0, 0x21, 0x00


	//----- nvinfo : EIATTR_KPARAM_INFO
	.align		4
.L_166:
        /*0078*/ 	.byte	0x04, 0x17
        /*007a*/ 	.short	(.L_168 - .L_167)
.L_167:
        /*007c*/ 	.word	0x00000000
        /*0080*/ 	.short	0x0002
        /*0082*/ 	.short	0x0010
        /*0084*/ 	.byte	0x00, 0xf5, 0x21, 0x00


	//----- nvinfo : EIATTR_KPARAM_INFO
	.align		4
.L_168:
        /*0088*/ 	.byte	0x04, 0x17
        /*008a*/ 	.short	(.L_170 - .L_169)
.L_169:
        /*008c*/ 	.word	0x00000000
        /*0090*/ 	.short	0x0001
        /*0092*/ 	.short	0x0008
        /*0094*/ 	.byte	0x00, 0xf0, 0x21, 0x00


	//----- nvinfo : EIATTR_KPARAM_INFO
	.align		4
.L_170:
        /*0098*/ 	.byte	0x04, 0x17
        /*009a*/ 	.short	(.L_172 - .L_171)
.L_171:
        /*009c*/ 	.word	0x00000000
        /*00a0*/ 	.short	0x0000
        /*00a2*/ 	.short	0x0000
        /*00a4*/ 	.byte	0x00, 0xf0, 0x05, 0x00


	//----- nvinfo : EIATTR_SPARSE_MMA_MASK
	.align		4
.L_172:
        /*00a8*/ 	.byte	0x03, 0x50
        /*00aa*/ 	.short	0x0000


	//----- nvinfo : EIATTR_MAXREG_COUNT
	.align		4
        /*00ac*/ 	.byte	0x03, 0x1b
        /*00ae*/ 	.short	0x00ff


	//----- nvinfo : EIATTR_NUM_BARRIERS
	.align		4
        /*00b0*/ 	.byte	0x02, 0x4c
        /*00b2*/ 	.byte	0x01
	.zero		1


	//----- nvinfo : EIATTR_MERCURY_ISA_VERSION
	.align		4
        /*00b4*/ 	.byte	0x03, 0x5f
        /*00b6*/ 	.short	0x0101


	//----- nvinfo : EIATTR_COOP_GROUP_MASK_REGIDS
	.align		4
        /*00b8*/ 	.byte	0x04, 0x29
        /*00ba*/ 	.short	(.L_174 - .L_173)


	//   ....[0]....
.L_173:
        /*00bc*/ 	.word	0xffffffff


	//   ....[1]....
        /*00c0*/ 	.word	0xffffffff


	//   ....[2]....
        /*00c4*/ 	.word	0xffffffff


	//   ....[3]....
        /*00c8*/ 	.word	0xffffffff


	//   ....[4]....
        /*00cc*/ 	.word	0xffffffff


	//   ....[5]....
        /*00d0*/ 	.word	0xffffffff


	//----- nvinfo : EIATTR_COOP_GROUP_INSTR_OFFSETS
	.align		4
.L_174:
        /*00d4*/ 	.byte	0x04, 0x28
        /*00d6*/ 	.short	(.L_176 - .L_175)


	//   ....[0]....
.L_175:
        /*00d8*/ 	.word	0x00000630


	//   ....[1]....
        /*00dc*/ 	.word	0x00002fc0


	//   ....[2]....
        /*00e0*/ 	.word	0x00003270


	//   ....[3]....
        /*00e4*/ 	.word	0x00003ba0


	//   ....[4]....
        /*00e8*/ 	.word	0x00006e70


	//   ....[5]....
        /*00ec*/ 	.word	0x00007260


	//----- nvinfo : EIATTR_VRC_CTA_INIT_COUNT
	.align		4
.L_176:
        /*00f0*/ 	.byte	0x02, 0x4a
	.zero		1
	.zero		1


	//----- nvinfo : EIATTR_EXIT_INSTR_OFFSETS
	.align		4
        /*00f4*/ 	.byte	0x04, 0x1c
        /*00f6*/ 	.short	(.L_178 - .L_177)


	//   ....[0]....
.L_177:
        /*00f8*/ 	.word	0x000031d0


	//   ....[1]....
        /*00fc*/ 	.word	0x00003420


	//   ....[2]....
        /*0100*/ 	.word	0x00007170


	//   ....[3]....
        /*0104*/ 	.word	0x000071a0


	//   ....[4]....
        /*0108*/ 	.word	0x00007520


	//   ....[5]....
        /*010c*/ 	.word	0x00007550


	//----- nvinfo : EIATTR_MAX_THREADS
	.align		4
.L_178:
        /*0110*/ 	.byte	0x04, 0x05
        /*0112*/ 	.short	(.L_180 - .L_179)
.L_179:
        /*0114*/ 	.word	0x00000100
        /*0118*/ 	.word	0x00000001
        /*011c*/ 	.word	0x00000001


	//----- nvinfo : EIATTR_CRS_STACK_SIZE
	.align		4
.L_180:
        /*0120*/ 	.byte	0x04, 0x1e
        /*0122*/ 	.short	(.L_182 - .L_181)
.L_181:
        /*0124*/ 	.word	0x00000000


	//----- nvinfo : EIATTR_CBANK_PARAM_SIZE
	.align		4
.L_182:
        /*0128*/ 	.byte	0x03, 0x19
        /*012a*/ 	.short	0x0050


	//----- nvinfo : EIATTR_PARAM_CBANK
	.align		4
        /*012c*/ 	.byte	0x04, 0x0a
        /*012e*/ 	.short	(.L_184 - .L_183)
	.align		4
.L_183:
        /*0130*/ 	.word	index@(.nv.constant0._ZN3cub18CUB_300001_SM_10006detail10merge_sort30DeviceMergeSortBlockSortKernelINS2_10policy_hubIN6thrust24THRUST_300001_SM_1000_NS6detail15normal_iteratorINS6_10device_ptrI4edgeEEEEE9Policy600ESC_PNS0_8NullTypeESC_SG_m8cmpStrucSA_SF_EEvbT0_T1_T2_T3_T4_PT6_PT7_T5_NS1_7vsmem_tE)
        /*0134*/ 	.short	0x0380
        /*0136*/ 	.short	0x0050


	//----- nvinfo : EIATTR_SW_WAR
	.align		4
.L_184:
        /*0138*/ 	.byte	0x04, 0x36
        /*013a*/ 	.short	(.L_186 - .L_185)
.L_185:
        /*013c*/ 	.word	0x00000008
.L_186:


//--------------------- .nv.info._ZN3cub18CUB_300001_SM_10006detail10merge_sort26DeviceMergeSortMergeKernelINS2_10policy_hubIN6thrust24THRUST_300001_SM_1000_NS6detail15normal_iteratorINS6_10device_ptrI4edgeEEEEE9Policy600ESC_PNS0_8NullTypeESC_SG_j8cmpStrucSA_SF_EEvbT2_T3_T4_PT6_PT7_T5_PSK_SK_NS1_7vsmem_tE --------------------------
	.section	.nv.info._ZN3cub18CUB_300001_SM_10006detail10merge_sort26DeviceMergeSortMergeKernelINS2_10policy_hubIN6thrust24THRUST_300001_SM_1000_NS6detail15normal_iteratorINS6_10device_ptrI4edgeEEEEE9Policy600ESC_PNS0_8NullTypeESC_SG_j8cmpStrucSA_SF_EEvbT2_T3_T4_PT6_PT7_T5_PSK_SK_NS1_7vsmem_tE,"",@"SHT_CUDA_INFO"
	.sectionflags	@""
	.align	4


	//----- nvinfo : EIATTR_CUDA_API_VERSION
	.align		4
        /*0000*/ 	.byte	0x04, 0x37
        /*0002*/ 	.short	(.L_188 - .L_187)
.L_187:
        /*0004*/ 	.word	0x00000082


	//----- nvinfo : EIATTR_KPARAM_INFO
	.align		4
.L_188:
        /*0008*/ 	.byte	0x04, 0x17
        /*000a*/ 	.short	(.L_190 - .L_189)
.L_189:
        /*000c*/ 	.word	0x00000000
        /*0010*/ 	.short	0x0009
        /*0012*/ 	.short	0x0048
        /*0014*/ 	.byte	0x00, 0xf0, 0x21, 0x00


	//----- nvinfo : EIATTR_KPARAM_INFO
	.align		4
.L_190:
        /*0018*/ 	.byte	0x04, 0x17
        /*001a*/ 	.short	(.L_192 - .L_191)
.L_191:
        /*001c*/ 	.word	0x00000000
        /*0020*/ 	.short	0x0008
        /*0022*/ 	.short	0x0040
        /*0024*/ 	.byte	0x00, 0xf0, 0x11, 0x00


	//----- nvinfo : EIATTR_KPARAM_INFO
	.align		4
.L_192:
        /*0028*/ 	.byte	0x04, 0x17
        /*002a*/ 	.short	(.L_194 - .L_193)
.L_193:
        /*002c*/ 	.word	0x00000000
        /*0030*/ 	.short	0x0007
        /*0032*/ 	.short	0x0038
        /*0034*/ 	.byte	0x00, 0xf5, 0x21, 0x00


	//----- nvinfo : EIATTR_KPARAM_INFO
	.align		4
.L_194:
        /*0038*/ 	.byte	0x04, 0x17
        /*003a*/ 	.short	(.L_196 - .L_195)
.L_195:
        /*003c*/ 	.word	0x00000000
        /*0040*/ 	.short	0x0006
        /*0042*/ 	.short	0x0030
        /*0044*/ 	.byte	0x00, 0xf0, 0x05, 0x00


	//----- nvinfo : EIATTR_KPARAM_INFO
	.align		4
.L_196:
        /*0048*/ 	.byte	0x04, 0x17
        /*004a*/ 	.short	(.L_198 - .L_197)
.L_197:
        /*004c*/ 	.word	0x00000000
        /*0050*/ 	.short	0x0005
        /*0052*/ 	.short	0x0028
        /*0054*/ 	.byte	0x00, 0xf5, 0x21, 0x00


	//----- nvinfo : EIATTR_KPARAM_INFO
	.align		4
.L_198:
        /*0058*/ 	.byte	0x04, 0x17
        /*005a*/ 	.short	(.L_200 - .L_199)
.L_199:
        /*005c*/ 	.word	0x00000000
        /*0060*/ 	.short	0x0004
        /*0062*/ 	.short	0x0020
        /*0064*/ 	.byte	0x00, 0xf5, 0x21, 0x00


	//----- nvinfo : EIATTR_KPARAM_INFO
	.align		4
.L_200:
        /*0068*/ 	.byte	0x04, 0x17
        /*006a*/ 	.short	(.L_202 - .L_201)
.L_201:
        /*006c*/ 	.word	0x00000000
        /*0070*/ 	.short	0x0003
        /*0072*/ 	.short	0x0018
        /*0074*/ 	.byte	0x00, 0xf0, 0x11, 0x00


	//----- nvinfo : EIATTR_KPARAM_INFO
	.align		4
.L_202:
        /*0078*/ 	.byte	0x04, 0x17
        /*007a*/ 	.short	(.L_204 - .L_203)
.L_203:
        /*007c*/ 	.word	0x00000000
        /*0080*/ 	.short	0x0002
        /*0082*/ 	.short	0x0010
        /*0084*/ 	.byte	0x00, 0xf5, 0x21, 0x00


	//----- nvinfo : EIATTR_KPARAM_INFO
	.align		4
.L_204:
        /*0088*/ 	.byte	0x04, 0x17
        /*008a*/ 	.short	(.L_206 - .L_205)
.L_205:
        /*008c*/ 	.word	0x00000000
        /*0090*/ 	.short	0x0001
        /*0092*/ 	.short	0x0008
        /*0094*/ 	.byte	0x00, 0xf0, 0x21, 0x00


	//----- nvinfo : EIATTR_KPARAM_INFO
	.align		4
.L_206:
        /*0098*/ 	.byte	0x04, 0x17
        /*009a*/ 	.short	(.L_208 - .L_207)
.L_207:
        /*009c*/ 	.word	0x00000000
        /*00a0*/ 	.short	0x0000
        /*00a2*/ 	.short	0x0000
        /*00a4*/ 	.byte	0x00, 0xf0, 0x05, 0x00


	//----- nvinfo : EIATTR_SPARSE_MMA_MASK
	.align		4
.L_208:
        /*00a8*/ 	.byte	0x03, 0x50
        /*00aa*/ 	.short	0x0000


	//----- nvinfo : EIATTR_MAXREG_COUNT
	.align		4
        /*00ac*/ 	.byte	0x03, 0x1b
        /*00ae*/ 	.short	0x00ff


	//----- nvinfo : EIATTR_NUM_BARRIERS
	.align		4
        /*00b0*/ 	.byte	0x02, 0x4c
        /*00b2*/ 	.byte	0x01
	.zero		1


	//----- nvinfo : EIATTR_MERCURY_ISA_VERSION
	.align		4
        /*00b4*/ 	.byte	0x03, 0x5f
        /*00b6*/ 	.short	0x0101


	//----- nvinfo : EIATTR_COOP_GROUP_MASK_REGIDS
	.align		4
        /*00b8*/ 	.byte	0x04, 0x29
        /*00ba*/ 	.short	(.L_210 - .L_209)


	//   ....[0]....
.L_209:
        /*00bc*/ 	.word	0xffffffff


	//   ....[1]....
        /*00c0*/ 	.word	0xffffffff


	//   ....[2]....
        /*00c4*/ 	.word	0xffffffff


	//   ....[3]....
        /*00c8*/ 	.word	0xffffffff


	//----- nvinfo : EIATTR_COOP_GROUP_INSTR_OFFSETS
	.align		4
.L_210:
        /*00cc*/ 	.byte	0x04, 0x28
        /*00ce*/ 	.short	(.L_212 - .L_211)


	//   ....[0]....
.L_211:
        /*00d0*/ 	.word	0x00001970


	//   ....[1]....
        /*00d4*/ 	.word	0x00001d60


	//   ....[2]....
        /*00d8*/ 	.word	0x00003c90


	//   ....[3]....
        /*00dc*/ 	.word	0x00004230


	//----- nvinfo : EIATTR_VRC_CTA_INIT_COUNT
	.align		4
.L_212:
        /*00e0*/ 	.byte	0x02, 0x4a
	.zero		1
	.zero		1


	//----- nvinfo : EIATTR_EXIT_INSTR_OFFSETS
	.align		4
        /*00e4*/ 	.byte	0x04, 0x1c
        /*00e6*/ 	.short	(.L_214 - .L_213)


	//   ....[0]....
.L_213:
        /*00e8*/ 	.word	0x00001b70


	//   ....[1]....
        /*00ec*/ 	.word	0x00001fd0


	//   ....[2]....
        /*00f0*/ 	.word	0x00003fb0


	//   ....[3]....
        /*00f4*/ 	.word	0x00003fe0


	//   ....[4]....
        /*00f8*/ 	.word	0x00004560


	//   ....[5]....
        /*00fc*/ 	.word	0x00004590


	//----- nvinfo : EIATTR_MAX_THREADS
	.align		4
.L_214:
        /*0100*/ 	.byte	0x04, 0x05
        /*0102*/ 	.short	(.L_216 - .L_215)
.L_215:
        /*0104*/ 	.word	0x00000100
        /*0108*/ 	.word	0x00000001
        /*010c*/ 	.word	0x00000001


	//----- nvinfo : EIATTR_CRS_STACK_SIZE
	.align		4
.L_216:
        /*0110*/ 	.byte	0x04, 0x1e
        /*0112*/ 	.short	(.L_218 - .L_217)
.L_217:
        /*0114*/ 	.word	0x00000000


	//----- nvinfo : EIATTR_CBANK_PARAM_SIZE
	.align		4
.L_218:
        /*0118*/ 	.byte	0x03, 0x19
        /*011a*/ 	.short	0x0050


	//----- nvinfo : EIATTR_PARAM_CBANK
	.align		4
        /*011c*/ 	.byte	0x04, 0x0a
        /*011e*/ 	.short	(.L_220 - .L_219)
	.align		4
.L_219:
        /*0120*/ 	.word	index@(.nv.constant0._ZN3cub18CUB_300001_SM_10006detail10merge_sort26DeviceMergeSortMergeKernelINS2_10policy_hubIN6thrust24THRUST_300001_SM_1000_NS6detail15normal_iteratorINS6_10device_ptrI4edgeEEEEE9Policy600ESC_PNS0_8NullTypeESC_SG_j8cmpStrucSA_SF_EEvbT2_T3_T4_PT6_PT7_T5_PSK_SK_NS1_7vsmem_tE)
        /*0124*/ 	.short	0x0380
        /*0126*/ 	.short	0x0050


	//----- nvinfo : EIATTR_SW_WAR
	.align		4
.L_220:
        /*0128*/ 	.byte	0x04, 0x36
        /*012a*/ 	.short	(.L_222 - .L_221)
.L_221:
        /*012c*/ 	.word	0x00000008
.L_222:


//--------------------- .nv.info._ZN3cub18CUB_300001_SM_10006detail10merge_sort30DeviceMergeSortPartitionKernelIN6thrust24THRUST_300001_SM_1000_NS6detail15normal_iteratorINS5_10device_ptrI4edgeEEEEj8cmpStrucS9_EEvbT_PT2_T0_SG_PSG_T1_SG_i --------------------------
	.section	.nv.info._ZN3cub18CUB_300001_SM_10006detail10merge_sort30DeviceMergeSortPartitionKernelIN6thrust24THRUST_300001_SM_1000_NS6detail15normal_iteratorINS5_10device_ptrI4edgeEEEEj8cmpStrucS9_EEvbT_PT2_T0_SG_PSG_T1_SG_i,"",@"SHT_CUDA_INFO"
	.sectionflags	@""
	.align	4


	//----- nvinfo : EIATTR_CUDA_API_VERSION
	.align		4
        /*0000*/ 	.byte	0x04, 0x37
        /*0002*/ 	.short	(.L_224 - .L_223)
.L_223:
        /*0004*/ 	.word	0x00000082


	//----- nvinfo : EIATTR_KPARAM_INFO
	.align		4
.L_224:
        /*0008*/ 	.byte	0x04, 0x17
        /*000a*/ 	.short	(.L_226 - .L_225)
.L_225:
        /*000c*/ 	.word	0x00000000
        /*0010*/ 	.short	0x0008
        /*0012*/ 	.short	0x0030
        /*0014*/ 	.byte	0x00, 0xf0, 0x11, 0x00


	//----- nvinfo : EIATTR_KPARAM_INFO
	.align		4
.L_226:
        /*0018*/ 	.byte	0x04, 0x17
        /*001a*/ 	.short	(.L_228 - .L_227)
.L_227:
        /*001c*/ 	.word	0x00000000
        /*0020*/ 	.short	0x0007
        /*0022*/ 	.short	0x002c
        /*0024*/ 	.byte	0x00, 0xf0, 0x11, 0x00


	//----- nvinfo : EIATTR_KPARAM_INFO
	.align		4
.L_228:
        /*0028*/ 	.byte	0x04, 0x17
        /*002a*/ 	.short	(.L_230 - .L_229)
.L_229:
        /*002c*/ 	.word	0x00000000
        /*0030*/ 	.short	0x0006
        /*0032*/ 	.short	0x0028
        /*0034*/ 	.byte	0x00, 0xf0, 0x05, 0x00


	//----- nvinfo : EIATTR_KPARAM_INFO
	.align		4
.L_230:
        /*0038*/ 	.byte	0x04, 0x17
        /*003a*/ 	.short	(.L_232 - .L_231)
.L_231:
        /*003c*/ 	.word	0x00000000
        /*0040*/ 	.short	0x0005
        /*0042*/ 	.short	0x0020
        /*0044*/ 	.byte	0x00, 0xf5, 0x21, 0x00


	//----- nvinfo : EIATTR_KPARAM_INFO
	.align		4
.L_232:
        /*0048*/ 	.byte	0x04, 0x17
        /*004a*/ 	.short	(.L_234 - .L_233)
.L_233:
        /*004c*/ 	.word	0x00000000
        /*0050*/ 	.short	0x0004
        /*0052*/ 	.short	0x001c
        /*0054*/ 	.byte	0x00, 0xf0, 0x11, 0x00


	//----- nvinfo : EIATTR_KPARAM_INFO
	.align		4
.L_234:
        /*0058*/ 	.byte	0x04, 0x17
        /*005a*/ 	.short	(.L_236 - .L_235)
.L_235:
        /*005c*/ 	.word	0x00000000
        /*0060*/ 	.short	0x0003
        /*0062*/ 	.short	0x0018
        /*0064*/ 	.byte	0x00, 0xf0, 0x11, 0x00


	//----- nvinfo : EIATTR_KPARAM_INFO
	.align		4
.L_236:
        /*0068*/ 	.byte	0x04, 0x17
        /*006a*/ 	.short	(.L_238 - .L_237)
.L_237:
        /*006c*/ 	.word	0x00000000
        /*0070*/ 	.short	0x0002
        /*0072*/ 	.short	0x0010
        /*0074*/ 	.byte	0x00, 0xf5, 0x21, 0x00


	//----- nvinfo : EIATTR_KPARAM_INFO
	.align		4
.L_238:
        /*0078*/ 	.byte	0x04, 0x17
        /*007a*/ 	.short	(.L_240 - .L_239)
.L_239:
        /*007c*/ 	.word	0x00000000
        /*0080*/ 	.short	0x0001
        /*0082*/ 	.short	0x0008
        /*0084*/ 	.byte	0x00, 0xf0, 0x21, 0x00


	//----- nvinfo : EIATTR_KPARAM_INFO
	.align		4
.L_240:
        /*0088*/ 	.byte	0x04, 0x17
        /*008a*/ 	.short	(.L_242 - .L_241)
.L_241:
        /*008c*/ 	.word	0x00000000
        /*0090*/ 	.short	0x0000
        /*0092*/ 	.short	0x0000
        /*0094*/ 	.byte	0x00, 0xf0, 0x05, 0x00


	//----- nvinfo : EIATTR_SPARSE_MMA_MASK
	.align		4
.L_242:
        /*0098*/ 	.byte	0x03, 0x50
        /*009a*/ 	.short	0x0000


	//----- nvinfo : EIATTR_MAXREG_COUNT
	.align		4
        /*009c*/ 	.byte	0x03, 0x1b
        /*009e*/ 	.short	0x00ff


	//----- nvinfo : EIATTR_MERCURY_ISA_VERSION
	.align		4
        /*00a0*/ 	.byte	0x03, 0x5f
        /*00a2*/ 	.short	0x0101


	//----- nvinfo : EIATTR_VRC_CTA_INIT_COUNT
	.align		4
        /*00a4*/ 	.byte	0x02, 0x4a
	.zero		1
	.zero		1


	//----- nvinfo : EIATTR_EXIT_INSTR_OFFSETS
	.align		4
        /*00a8*/ 	.byte	0x04, 0x1c
        /*00aa*/ 	.short	(.L_244 - .L_243)


	//   ....[0]....
.L_243:
        /*00ac*/ 	.word	0x00000070


	//   ....[1]....
        /*00b0*/ 	.word	0x000001e0


	//   ....[2]....
        /*00b4*/ 	.word	0x00000790


	//----- nvinfo : EIATTR_CRS_STACK_SIZE
	.align		4
.L_244:
        /*00b8*/ 	.byte	0x04, 0x1e
        /*00ba*/ 	.short	(.L_246 - .L_245)
.L_245:
        /*00bc*/ 	.word	0x00000000


	//----- nvinfo : EIATTR_CBANK_PARAM_SIZE
	.align		4
.L_246:
        /*00c0*/ 	.byte	0x03, 0x19
        /*00c2*/ 	.short	0x0034


	//----- nvinfo : EIATTR_PARAM_CBANK
	.align		4
        /*00c4*/ 	.byte	0x04, 0x0a
        /*00c6*/ 	.short	(.L_248 - .L_247)
	.align		4
.L_247:
        /*00c8*/ 	.word	index@(.nv.constant0._ZN3cub18CUB_300001_SM_10006detail10merge_sort30DeviceMergeSortPartitionKernelIN6thrust24THRUST_300001_SM_1000_NS6detail15normal_iteratorINS5_10device_ptrI4edgeEEEEj8cmpStrucS9_EEvbT_PT2_T0_SG_PSG_T1_SG_i)
        /*00cc*/ 	.short	0x0380
        /*00ce*/ 	.short	0x0034


	//----- nvinfo : EIATTR_SW_WAR
	.align		4
.L_248:
        /*00d0*/ 	.byte	0x04, 0x36
        /*00d2*/ 	.short	(.L_250 - .L_249)
.L_249:
        /*00d4*/ 	.word	0x00000008
.L_250:


//--------------------- .nv.info._ZN3cub18CUB_300001_SM_10006detail10merge_sort30DeviceMergeSortBlockSortKernelINS2_10policy_hubIN6thrust24THRUST_300001_SM_1000_NS6detail15normal_iteratorINS6_10device_ptrI4edgeEEEEE9Policy600ESC_PNS0_8NullTypeESC_SG_j8cmpStrucSA_SF_EEvbT0_T1_T2_T3_T4_PT6_PT7_T5_NS1_7vsmem_tE --------------------------
	.section	.nv.info._ZN3cub18CUB_300001_SM_10006detail10merge_sort30DeviceMergeSortBlockSortKernelINS2_10policy_hubIN6thrust24THRUST_300001_SM_1000_NS6detail15normal_iteratorINS6_10device_ptrI4edgeEEEEE9Policy600ESC_PNS0_8NullTypeESC_SG_j8cmpStrucSA_SF_EEvbT0_T1_T2_T3_T4_PT6_PT7_T5_NS1_7vsmem_tE,"",@"SHT_CUDA_INFO"
	.sectionflags	@""
	.align	4


	//----- nvinfo : EIATTR_CUDA_API_VERSION
	.align		4
        /*0000*/ 	.byte	0x04, 0x37
        /*0002*/ 	.short	(.L_252 - .L_251)
.L_251:
        /*0004*/ 	.word	0x00000082


	//----- nvinfo : EIATTR_KPARAM_INFO
	.align		4
.L_252:
        /*0008*/ 	.byte	0x04, 0x17
        /*000a*/ 	.short	(.L_254 - .L_253)
.L_253:
        /*000c*/ 	.word	0x00000000
        /*0010*/ 	.short	0x0009
        /*0012*/ 	.short	0x0048
        /*0014*/ 	.byte	0x00, 0xf0, 0x21, 0x00


	//----- nvinfo : EIATTR_KPARAM_INFO
	.align		4
.L_254:
        /*0018*/ 	.byte	0x04, 0x17
        /*001a*/ 	.short	(.L_256 - .L_255)
.L_255:
        /*001c*/ 	.word	0x00000000
        /*0020*/ 	.short	0x0008
        /*0022*/ 	.short	0x0040
        /*0024*/ 	.byte	0x00, 0xf0, 0x05, 0x00


	//----- nvinfo : EIATTR_KPARAM_INFO
	.align		4
.L_256:
        /*0028*/ 	.byte	0x04, 0x17
        /*002a*/ 	.short	(.L_258 - .L_257)
.L_257:
        /*002c*/ 	.word	0x00000000
        /*0030*/ 	.short	0x0007
        /*0032*/ 	.short	0x0038
        /*0034*/ 	.byte	0x00, 0xf5, 0x21, 0x00


	//----- nvinfo : EIATTR_KPARAM_INFO
	.align		4
.L_258:
        /*0038*/ 	.byte	0x04, 0x17
        /*003a*/ 	.short	(.L_260 - .L_259)
.L_259:
        /*003c*/ 	.word	0x00000000
        /*0040*/ 	.short	0x0006
        /*0042*/ 	.short	0x0030
        /*0044*/ 	.byte	0x00, 0xf5, 0x21, 0x00


	//----- nvinfo : EIATTR_KPARAM_INFO
	.align		4
.L_260:
        /*0048*/ 	.byte	0x04, 0x17
        /*004a*/ 	.short	(.L_262 - .L_261)
.L_261:
        /*004c*/ 	.word	0x00000000
        /*0050*/ 	.short	0x0005
        /*0052*/ 	.short	0x0028
        /*0054*/ 	.byte	0x00, 0xf0, 0x11, 0x00


	//----- nvinfo : EIATTR_KPARAM_INFO
	.align		4
.L_262:
        /*0058*/ 	.byte	0x04, 0x17
        /*005a*/ 	.short	(.L_264 - .L_263)
.L_263:
        /*005c*/ 	.word	0x00000000
        /*0060*/ 	.short	0x0004
        /*0062*/ 	.short	0x0020
        /*0064*/ 	.byte	0x00, 0xf5, 0x21, 0x00


	//----- nvinfo : EIATTR_KPARAM_INFO
	.align		4
.L_264:
        /*0068*/ 	.byte	0x04, 0x17
        /*006a*/ 	.short	(.L_266 - .L_265)
.L_265:
        /*006c*/ 	.word	0x00000000
        /*0070*/ 	.short	0x0003
        /*0072*/ 	.short	0x0018
        /*0074*/ 	.byte	0x00, 0xf0, 0x21, 0x00


	//----- nvinfo : EIATTR_KPARAM_INFO
	.align		4
.L_266:
        /*0078*/ 	.byte	0x04, 0x17
        /*007a*/ 	.short	(.L_268 - .L_267)
.L_267:
        /*007c*/ 	.word	0x00000000
        /*0080*/ 	.short	0x0002
        /*0082*/ 	.short	0x0010
        /*0084*/ 	.byte	0x00, 0xf5, 0x21, 0x00


	//----- nvinfo : EIATTR_KPARAM_INFO
	.align		4
.L_268:
        /*0088*/ 	.byte	0x04, 0x17
        /*008a*/ 	.short	(.L_270 - .L_269)
.L_269:
        /*008c*/ 	.word	0x00000000
        /*0090*/ 	.short	0x0001
        /*0092*/ 	.short	0x0008
        /*0094*/ 	.byte	0x00, 0xf0, 0x21, 0x00


	//----- nvinfo : EIATTR_KPARAM_INFO
	.align		4
.L_270:
        /*0098*/ 	.byte	0x04, 0x17
        /*009a*/ 	.short	(.L_272 - .L_271)
.L_271:
        /*009c*/ 	.word	0x00000000
        /*00a0*/ 	.short	0x0000
        /*00a2*/ 	.short	0x0000
        /*00a4*/ 	.byte	0x00, 0xf0, 0x05, 0x00


	//----- nvinfo : EIATTR_SPARSE_MMA_MASK
	.align		4
.L_272:
        /*00a8*/ 	.byte	0x03, 0x50
        /*00aa*/ 	.short	0x0000


	//----- nvinfo : EIATTR_MAXREG_COUNT
	.align		4
        /*00ac*/ 	.byte	0x03, 0x1b
        /*00ae*/ 	.short	0x00ff


	//----- nvinfo : EIATTR_NUM_BARRIERS
	.align		4
        /*00b0*/ 	.byte	0x02, 0x4c
        /*00b2*/ 	.byte	0x01
	.zero		1


	//----- nvinfo : EIATTR_MERCURY_ISA_VERSION
	.align		4
        /*00b4*/ 	.byte	0x03, 0x5f
        /*00b6*/ 	.short	0x0101


	//----- nvinfo : EIATTR_COOP_GROUP_MASK_REGIDS
	.align		4
        /*00b8*/ 	.byte	0x04, 0x29
        /*00ba*/ 	.short	(.L_274 - .L_273)


	//   ....[0]....
.L_273:
        /*00bc*/ 	.word	0xffffffff


	//   ....[1]....
        /*00c0*/ 	.word	0xffffffff


	//   ....[2]....
        /*00c4*/ 	.word	0xffffffff


	//   ....[3]....
        /*00c8*/ 	.word	0xffffffff


	//   ....[4]....
        /*00cc*/ 	.word	0xffffffff


	//   ....[5]....
        /*00d0*/ 	.word	0xffffffff


	//----- nvinfo : EIATTR_COOP_GROUP_INSTR_OFFSETS
	.align		4
.L_274:
        /*00d4*/ 	.byte	0x04, 0x28
        /*00d6*/ 	.short	(.L_276 - .L_275)


	//   ....[0]....
.L_275:
        /*00d8*/ 	.word	0x00000600


	//   ....[1]....
        /*00dc*/ 	.word	0x00002f90


	//   ....[2]....
        /*00e0*/ 	.word	0x00003240


	//   ....[3]....
        /*00e4*/ 	.word	0x00003b70


	//   ....[4]....
        /*00e8*/ 	.word	0x00006e30


	//   ....[5]....
        /*00ec*/ 	.word	0x00007250


	//----- nvinfo : EIATTR_VRC_CTA_INIT_COUNT
	.align		4
.L_276:
        /*00f0*/ 	.byte	0x02, 0x4a
	.zero		1
	.zero		1


	//----- nvinfo : EIATTR_EXIT_INSTR_OFFSETS
	.align		4
        /*00f4*/ 	.byte	0x04, 0x1c
        /*00f6*/ 	.short	(.L_278 - .L_277)


	//   ....[0]....
.L_277:
        /*00f8*/ 	.word	0x000031a0


	//   ....[1]....
        /*00fc*/ 	.word	0x000033f0


	//   ....[2]....
        /*0100*/ 	.word	0x00007170


	//   ....[3]....
        /*0104*/ 	.word	0x000071a0


	//   ....[4]....
        /*0108*/ 	.word	0x00007570


	//   ....[5]....
        /*010c*/ 	.word	0x000075a0


	//----- nvinfo : EIATTR_MAX_THREADS
	.align		4
.L_278:
        /*0110*/ 	.byte	0x04, 0x05
        /*0112*/ 	.short	(.L_280 - .L_279)
.L_279:
        /*0114*/ 	.word	0x00000100
        /*0118*/ 	.word	0x00000001
        /*011c*/ 	.word	0x00000001


	//----- nvinfo : EIATTR_CRS_STACK_SIZE
	.align		4
.L_280:
        /*0120*/ 	.byte	0x04, 0x1e
        /*0122*/ 	.short	(.L_282 - .L_281)
.L_281:
        /*0124*/ 	.word	0x00000000


	//----- nvinfo : EIATTR_CBANK_PARAM_SIZE
	.align		4
.L_282:
        /*0128*/ 	.byte	0x03, 0x19
        /*012a*/ 	.short	0x0050


	//----- nvinfo : EIATTR_PARAM_CBANK
	.align		4
        /*012c*/ 	.byte	0x04, 0x0a
        /*012e*/ 	.short	(.L_284 - .L_283)
	.align		4
.L_283:
        /*0130*/ 	.word	index@(.nv.constant0._ZN3cub18CUB_300001_SM_10006detail10merge_sort30DeviceMergeSortBlockSortKernelINS2_10policy_hubIN6thrust24THRUST_300001_SM_1000_NS6detail15normal_iteratorINS6_10device_ptrI4edgeEEEEE9Policy600ESC_PNS0_8NullTypeESC_SG_j8cmpStrucSA_SF_EEvbT0_T1_T2_T3_T4_PT6_PT7_T5_NS1_7vsmem_tE)
        /*0134*/ 	.short	0x0380
        /*0136*/ 	.short	0x0050


	//----- nvinfo : EIATTR_SW_WAR
	.align		4
.L_284:
        /*0138*/ 	.byte	0x04, 0x36
        /*013a*/ 	.short	(.L_286 - .L_285)
.L_285:
        /*013c*/ 	.word	0x00000008
.L_286:


//--------------------- .nv.info._ZN3cub18CUB_300001_SM_10006detail11EmptyKernelIvEEvv --------------------------
	.section	.nv.info._ZN3cub18CUB_300001_SM_10006detail11EmptyKernelIvEEvv,"",@"SHT_CUDA_INFO"
	.sectionflags	@""
	.align	4


	//----- nvinfo : EIATTR_CUDA_API_VERSION
	.align		4
        /*0000*/ 	.byte	0x04, 0x37
        /*0002*/ 	.short	(.L_288 - .L_287)
.L_287:
        /*0004*/ 	.word	0x00000082


	//----- nvinfo : EIATTR_SPARSE_MMA_MASK
	.align		4
.L_288:
        /*0008*/ 	.byte	0x03, 0x50
        /*000a*/ 	.short	0x0000


	//----- nvinfo : EIATTR_MAXREG_COUNT
	.align		4
        /*000c*/ 	.byte	0x03, 0x1b
        /*000e*/ 	.short	0x00ff


	//----- nvinfo : EIATTR_MERCURY_ISA_VERSION
	.align		4
        /*0010*/ 	.byte	0x03, 0x5f
        /*0012*/ 	.short	0x0101


	//----- nvinfo : EIATTR_VRC_CTA_INIT_COUNT
	.align		4
        /*0014*/ 	.byte	0x02, 0x4a
	.zero		1
	.zero		1


	//----- nvinfo : EIATTR_EXIT_INSTR_OFFSETS
	.align		4
        /*0018*/ 	.byte	0x04, 0x1c
        /*001a*/ 	.short	(.L_290 - .L_289)


	//   ....[0]....
.L_289:
        /*001c*/ 	.word	0x00000010


	//----- nvinfo : EIATTR_SW_WAR
	.align		4
.L_290:
        /*0020*/ 	.byte	0x04, 0x36
        /*0022*/ 	.short	(.L_292 - .L_291)
.L_291:
        /*0024*/ 	.word	0x00000008
.L_292:


//--------------------- .nv.callgraph             --------------------------
	.section	.nv.callgraph,"",@"SHT_CUDA_CALLGRAPH"
	.align	4
	.sectionentsize	8
	.align		4
        /*0000*/ 	.word	0x00000000
	.align		4
        /*0004*/ 	.word	0xffffffff
	.align		4
        /*0008*/ 	.word	0x00000000
	.align		4
        /*000c*/ 	.word	0xfffffffe
	.align		4
        /*0010*/ 	.word	0x00000000
	.align		4
        /*0014*/ 	.word	0xfffffffd
	.align		4
        /*0018*/ 	.word	0x00000000
	.align		4
        /*001c*/ 	.word	0xfffffffc


//--------------------- .nv.constant4             --------------------------
	.section	.nv.constant4,"a",@progbits
	.align	8
	.align		8
.nv.constant4:
        /*0000*/ 	.dword	_ZN34_INTERNAL_24febdbd_4_k_cu_272fa6d04cuda3std3__45__cpo5beginE
	.align		8
        /*0008*/ 	.dword	_ZN34_INTERNAL_24febdbd_4_k_cu_272fa6d04cuda3std3__45__cpo3endE
	.align		8
        /*0010*/ 	.dword	_ZN34_INTERNAL_24febdbd_4_k_cu_272fa6d04cuda3std3__45__cpo6cbeginE
	.align		8
        /*0018*/ 	.dword	_ZN34_INTERNAL_24febdbd_4_k_cu_272fa6d04cuda3std3__45__cpo4cendE
	.align		8
        /*0020*/ 	.dword	_ZN34_INTERNAL_24febdbd_4_k_cu_272fa6d04cuda3std3__45__cpo6rbeginE
	.align		8
        /*0028*/ 	.dword	_ZN34_INTERNAL_24febdbd_4_k_cu_272fa6d04cuda3std3__45__cpo4rendE
	.align		8
        /*0030*/ 	.dword	_ZN34_INTERNAL_24febdbd_4_k_cu_272fa6d04cuda3std3__45__cpo7crbeginE
	.align		8
        /*0038*/ 	.dword	_ZN34_INTERNAL_24febdbd_4_k_cu_272fa6d04cuda3std3__45__cpo5crendE
	.align		8
        /*0040*/ 	.dword	_ZN34_INTERNAL_24febdbd_4_k_cu_272fa6d04cuda3std3__436_GLOBAL__N__24febdbd_4_k_cu_272fa6d06ignoreE
	.align		8
        /*0048*/ 	.dword	_ZN34_INTERNAL_24febdbd_4_k_cu_272fa6d04cuda3std3__419piecewise_constructE
	.align		8
        /*0050*/ 	.dword	_ZN34_INTERNAL_24febdbd_4_k_cu_272fa6d04cuda3std3__48in_placeE
	.align		8
        /*0058*/ 	.dword	_ZN34_INTERNAL_24febdbd_4_k_cu_272fa6d04cuda3std3__420unreachable_sentinelE
	.align		8
        /*0060*/ 	.dword	_ZN34_INTERNAL_24febdbd_4_k_cu_272fa6d04cuda3std3__47nulloptE
	.align		8
        /*0068*/ 	.dword	_ZN34_INTERNAL_24febdbd_4_k_cu_272fa6d04cuda3std3__48unexpectE
	.align		8
        /*0070*/ 	.dword	_ZN34_INTERNAL_24febdbd_4_k_cu_272fa6d04cuda3std6ranges3__45__cpo4swapE
	.align		8
        /*0078*/ 	.dword	_ZN34_INTERNAL_24febdbd_4_k_cu_272fa6d04cuda3std6ranges3__45__cpo9iter_moveE
	.align		8
        /*0080*/ 	.dword	_ZN34_INTERNAL_24febdbd_4_k_cu_272fa6d04cuda3std6ranges3__45__cpo5beginE
	.align		8
        /*0088*/ 	.dword	_ZN34_INTERNAL_24febdbd_4_k_cu_272fa6d04cuda3std6ranges3__45__cpo3endE
	.align		8
        /*0090*/ 	.dword	_ZN34_INTERNAL_24febdbd_4_k_cu_272fa6d04cuda3std6ranges3__45__cpo6cbeginE
	.align		8
        /*0098*/ 	.dword	_ZN34_INTERNAL_24febdbd_4_k_cu_272fa6d04cuda3std6ranges3__45__cpo4cendE
	.align		8
        /*00a0*/ 	.dword	_ZN34_INTERNAL_24febdbd_4_k_cu_272fa6d04cuda3std6ranges3__45__cpo7advanceE
	.align		8
        /*00a8*/ 	.dword	_ZN34_INTERNAL_24febdbd_4_k_cu_272fa6d04cuda3std6ranges3__45__cpo9iter_swapE
	.align		8
        /*00b0*/ 	.dword	_ZN34_INTERNAL_24febdbd_4_k_cu_272fa6d04cuda3std6ranges3__45__cpo4nextE
	.align		8
        /*00b8*/ 	.dword	_ZN34_INTERNAL_24febdbd_4_k_cu_272fa6d04cuda3std6ranges3__45__cpo4prevE
	.align		8
        /*00c0*/ 	.dword	_ZN34_INTERNAL_24febdbd_4_k_cu_272fa6d04cuda3std6ranges3__45__cpo4dataE
	.align		8
        /*00c8*/ 	.dword	_ZN34_INTERNAL_24febdbd_4_k_cu_272fa6d04cuda3std6ranges3__45__cpo5cdataE
	.align		8
        /*00d0*/ 	.dword	_ZN34_INTERNAL_24febdbd_4_k_cu_272fa6d04cuda3std6ranges3__45__cpo4sizeE
	.align		8
        /*00d8*/ 	.dword	_ZN34_INTERNAL_24febdbd_4_k_cu_272fa6d04cuda3std6ranges3__45__cpo5ssizeE
	.align		8
        /*00e0*/ 	.dword	_ZN34_INTERNAL_24febdbd_4_k_cu_272fa6d04cuda3std6ranges3__45__cpo8distanceE
	.align		8
        /*00e8*/ 	.dword	_ZN34_INTERNAL_24febdbd_4_k_cu_272fa6d06thrust24THRUST_300001_SM_1000_NS8cuda_cub3parE
	.align		8
        /*00f0*/ 	.dword	_ZN34_INTERNAL_24febdbd_4_k_cu_272fa6d06thrust24THRUST_300001_SM_1000_NS8cuda_cub10par_nosyncE
	.align		8
        /*00f8*/ 	.dword	_ZN34_INTERNAL_24febdbd_4_k_cu_272fa6d06thrust24THRUST_300001_SM_1000_NS6system6detail10sequential3seqE
	.align		8
        /*0100*/ 	.dword	_ZN34_INTERNAL_24febdbd_4_k_cu_272fa6d06thrust24THRUST_300001_SM_1000_NS6system3cpp3parE
	.align		8
        /*0108*/ 	.dword	_ZN34_INTERNAL_24febdbd_4_k_cu_272fa6d06thrust24THRUST_300001_SM_1000_NS12placeholders2_1E
	.align		8
        /*0110*/ 	.dword	_ZN34_INTERNAL_24febdbd_4_k_cu_272fa6d06thrust24THRUST_300001_SM_1000_NS12placeholders2_2E
	.align		8
        /*0118*/ 	.dword	_ZN34_INTERNAL_24febdbd_4_k_cu_272fa6d06thrust24THRUST_300001_SM_1000_NS12placeholders2_3E
	.align		8
        /*0120*/ 	.dword	_ZN34_INTERNAL_24febdbd_4_k_cu_272fa6d06thrust24THRUST_300001_SM_1000_NS12placeholders2_4E
	.align		8
        /*0128*/ 	.dword	_ZN34_INTERNAL_24febdbd_4_k_cu_272fa6d06thrust24THRUST_300001_SM_1000_NS12placeholders2_5E
	.align		8
        /*0130*/ 	.dword	_ZN34_INTERNAL_24febdbd_4_k_cu_272fa6d06thrust24THRUST_300001_SM_1000_NS12placeholders2_6E
	.align		8
        /*0138*/ 	.dword	_ZN34_INTERNAL_24febdbd_4_k_cu_272fa6d06thrust24THRUST_300001_SM_1000_NS12placeholders2_7E
	.align		8
        /*0140*/ 	.dword	_ZN34_INTERNAL_24febdbd_4_k_cu_272fa6d06thrust24THRUST_300001_SM_1000_NS12placeholders2_8E
	.align		8
        /*0148*/ 	.dword	_ZN34_INTERNAL_24febdbd_4_k_cu_272fa6d06thrust24THRUST_300001_SM_1000_NS12placeholders2_9E
	.align		8
        /*0150*/ 	.dword	_ZN34_INTERNAL_24febdbd_4_k_cu_272fa6d06thrust24THRUST_300001_SM_1000_NS12placeholders3_10E
	.align		8
        /*0158*/ 	.dword	_ZN34_INTERNAL_24febdbd_4_k_cu_272fa6d06thrust24THRUST_300001_SM_1000_NS3seqE
	.align		8
        /*0160*/ 	.dword	_ZN34_INTERNAL_24febdbd_4_k_cu_272fa6d06thrust24THRUST_300001_SM_1000_NS6deviceE


//--------------------- .text._ZN3cub18CUB_300001_SM_10006detail10merge_sort26DeviceMergeSortMergeKernelINS2_10policy_hubIN6thrust24THRUST_300001_SM_1000_NS6detail15normal_iteratorINS6_10device_ptrI4edgeEEEEE9Policy600ESC_PNS0_8NullTypeESC_SG_m8cmpStrucSA_SF_EEvbT2_T3_T4_PT6_PT7_T5_PSK_SK_NS1_7vsmem_tE --------------------------
	.section	.text._ZN3cub18CUB_300001_SM_10006detail10merge_sort26DeviceMergeSortMergeKernelINS2_10policy_hubIN6thrust24THRUST_300001_SM_1000_NS6detail15normal_iteratorINS6_10device_ptrI4edgeEEEEE9Policy600ESC_PNS0_8NullTypeESC_SG_m8cmpStrucSA_SF_EEvbT2_T3_T4_PT6_PT7_T5_PSK_SK_NS1_7vsmem_tE,"ax",@progbits
	.align	128
        .global         _ZN3cub18CUB_300001_SM_10006detail10merge_sort26DeviceMergeSortMergeKernelINS2_10policy_hubIN6thrust24THRUST_300001_SM_1000_NS6detail15normal_iteratorINS6_10device_ptrI4edgeEEEEE9Policy600ESC_PNS0_8NullTypeESC_SG_m8cmpStrucSA_SF_EEvbT2_T3_T4_PT6_PT7_T5_PSK_SK_NS1_7vsmem_tE
        .type           _ZN3cub18CUB_300001_SM_10006detail10merge_sort26DeviceMergeSortMergeKernelINS2_10policy_hubIN6thrust24THRUST_300001_SM_1000_NS6detail15normal_iteratorINS6_10device_ptrI4edgeEEEEE9Policy600ESC_PNS0_8NullTypeESC_SG_m8cmpStrucSA_SF_EEvbT2_T3_T4_PT6_PT7_T5_PSK_SK_NS1_7vsmem_tE,@function
        .size           _ZN3cub18CUB_300001_SM_10006detail10merge_sort26DeviceMergeSortMergeKernelINS2_10policy_hubIN6thrust24THRUST_300001_SM_1000_NS6detail15normal_iteratorINS6_10device_ptrI4edgeEEEEE9Policy600ESC_PNS0_8NullTypeESC_SG_m8cmpStrucSA_SF_EEvbT2_T3_T4_PT6_PT7_T5_PSK_SK_NS1_7vsmem_tE,(.L_x_635 - _ZN3cub18CUB_300001_SM_10006detail10merge_sort26DeviceMergeSortMergeKernelINS2_10policy_hubIN6thrust24THRUST_300001_SM_1000_NS6detail15normal_iteratorINS6_10device_ptrI4edgeEEEEE9Policy600ESC_PNS0_8NullTypeESC_SG_m8cmpStrucSA_SF_EEvbT2_T3_T4_PT6_PT7_T5_PSK_SK_NS1_7vsmem_tE)
        .other          _ZN3cub18CUB_300001_SM_10006detail10merge_sort26DeviceMergeSortMergeKernelINS2_10policy_hubIN6thrust24THRUST_300001_SM_1000_NS6detail15normal_iteratorINS6_10device_ptrI4edgeEEEEE9Policy600ESC_PNS0_8NullTypeESC_SG_m8cmpStrucSA_SF_EEvbT2_T3_T4_PT6_PT7_T5_PSK_SK_NS1_7vsmem_tE,@"STO_CUDA_ENTRY STV_DEFAULT"
_ZN3cub18CUB_300001_SM_10006detail10merge_sort26DeviceMergeSortMergeKernelINS2_10policy_hubIN6thrust24THRUST_300001_SM_1000_NS6detail15normal_iteratorINS6_10device_ptrI4edgeEEEEE9Policy600ESC_PNS0_8NullTypeESC_SG_m8cmpStrucSA_SF_EEvbT2_T3_T4_PT6_PT7_T5_PSK_SK_NS1_7vsmem_tE:
.text._ZN3cub18CUB_300001_SM_10006detail10merge_sort26DeviceMergeSortMergeKernelINS2_10policy_hubIN6thrust24THRUST_300001_SM_1000_NS6detail15normal_iteratorINS6_10device_ptrI4edgeEEEEE9Policy600ESC_PNS0_8NullTypeESC_SG_m8cmpStrucSA_SF_EEvbT2_T3_T4_PT6_PT7_T5_PSK_SK_NS1_7vsmem_tE:
[----:B------:R-:W-:Y:S01]  /*0000*/  LDC R1, c[0x0][0x37c] ;  /* 0x0000df00ff017b82 */ /* 0x000fe20000000800 */
[----:B------:R-:W0:Y:S01]  /*0010*/  S2R R18, SR_CTAID.X ;  /* 0x0000000000127919 */ /* 0x000e220000002500 */
[----:B------:R-:W1:Y:S06]  /*0020*/  LDCU UR4, c[0x0][0x370] ;  /* 0x00006e00ff0477ac */ /* 0x000e6c0008000800 */
[----:B------:R-:W2:Y:S01]  /*0030*/  LDC.64 R2, c[0x0][0x3c0] ;  /* 0x0000f000ff027b82 */ /* 0x000ea20000000a00 */
[----:B------:R-:W3:Y:S01]  /*0040*/  S2R R0, SR_TID.X ;  /* 0x0000000000007919 */ /* 0x000ee20000002100 */
[----:B------:R-:W4:Y:S01]  /*0050*/  LDCU.64 UR6, c[0x0][0x358] ;  /* 0x00006b00ff0677ac */ /* 0x000f220008000a00 */
[----:B-1----:R-:W-:-:S06]  /*0060*/  UIADD3 UR4, UPT, UPT, UR4, -0x1, URZ ;  /* 0xffffffff04047890 */ /* 0x002fcc000fffe0ff */
[----:B0-----:R-:W-:-:S13]  /*0070*/  ISETP.GE.U32.AND P0, PT, R18, UR4, PT ;  /* 0x0000000412007c0c */ /* 0x001fda000bf06070 */
[----:B---34-:R-:W-:Y:S05]  /*0080*/  @P0 BRA `(.L_x_0) ;  /* 0x0000002000440947 */ /* 0x018fea0003800000 */
[----:B------:R-:W0:Y:S01]  /*0090*/  LDC.64 R16, c[0x0][0x3b8] ;  /* 0x0000ee00ff107b82 */ /* 0x000e220000000a00 */
[----:B--2---:R-:W-:-:S07]  /*00a0*/  IADD3 R21, P2, PT, RZ, -R2, RZ ;  /* 0x80000002ff157210 */ /* 0x004fce0007f5e0ff */
[----:B------:R-:W1:Y:S01]  /*00b0*/  LDC.64 R10, c[0x0][0x398] ;  /* 0x0000e600ff0a7b82 */ /* 0x000e620000000a00 */
[----:B------:R-:W-:Y:S01]  /*00c0*/  IMAD.WIDE.U32 R14, R2, 0x400, RZ ;  /* 0x00000400020e7825 */ /* 0x000fe200078e00ff */
[----:B------:R-:W2:Y:S01]  /*00d0*/  LDCU.U8 UR4, c[0x0][0x380] ;  /* 0x00007000ff0477ac */ /* 0x000ea20008000000 */
[----:B0-----:R-:W-:-:S04]  /*00e0*/  LEA R16, P0, R18, R16, 0x3 ;  /* 0x0000001012107211 */ /* 0x001fc800078018ff */
[----:B------:R-:W-:-:S05]  /*00f0*/  LEA.HI.X R17, R18, R17, RZ, 0x3, P0 ;  /* 0x0000001112117211 */ /* 0x000fca00000f1cff */
[----:B------:R-:W3:Y:S04]  /*0100*/  LDG.E.64 R12, desc[UR6][R16.64+0x8] ;  /* 0x00000806100c7981 */ /* 0x000ee8000c1e1b00 */
[----:B------:R0:W4:Y:S01]  /*0110*/  LDG.E.64 R4, desc[UR6][R16.64] ;  /* 0x0000000610047981 */ /* 0x000122000c1e1b00 */
[-C--:B------:R-:W-:Y:S01]  /*0120*/  LOP3.LUT R19, R21, R18.reuse, RZ, 0xc0, !PT ;  /* 0x0000001215137212 */ /* 0x080fe200078ec0ff */
[----:B------:R-:W-:Y:S01]  /*0130*/  IMAD.SHL.U32 R7, R3, 0x400, RZ ;  /* 0x0000040003077824 */ /* 0x000fe200078e00ff */
[----:B------:R-:W-:Y:S01]  /*0140*/  LOP3.LUT R8, R14, 0xfffff800, RZ, 0xc0, !PT ;  /* 0xfffff8000e087812 */ /* 0x000fe200078ec0ff */
[----:B--2---:R-:W-:Y:S01]  /*0150*/  UPRMT UR4, UR4, 0x8880, URZ ;  /* 0x0000888004047896 */ /* 0x004fe200080000ff */
[C---:B------:R-:W-:Y:S01]  /*0160*/  SHF.L.U64.HI R6, R19.reuse, 0xb, RZ ;  /* 0x0000000b13067819 */ /* 0x040fe200000102ff */
[----:B------:R-:W-:Y:S01]  /*0170*/  IMAD.SHL.U32 R9, R19, 0x800, RZ ;  /* 0x0000080013097824 */ /* 0x000fe200078e00ff */
[----:B------:R-:W-:Y:S01]  /*0180*/  ACQBULK ;  /* 0x000000000000782e */ /* 0x000fe20000000000 */
[----:B------:R-:W-:Y:S01]  /*0190*/  IMAD.IADD R7, R15, 0x1, R7 ;  /* 0x000000010f077824 */ /* 0x000fe200078e0207 */
[----:B------:R-:W-:Y:S01]  /*01a0*/  LOP3.LUT R15, R21, R18, RZ, 0xfc, !PT ;  /* 0x00000012150f7212 */ /* 0x000fe200078efcff */
[----:B0-----:R-:W-:Y:S01]  /*01b0*/  IMAD.X R17, RZ, RZ, ~R3, P2 ;  /* 0x000000ffff117224 */ /* 0x001fe200010e0e03 */
[----:B------:R-:W-:Y:S01]  /*01c0*/  IADD3 R16, P3, PT, R18, -R19, RZ ;  /* 0x8000001312107210 */ /* 0x000fe20007f7e0ff */
[----:B------:R-:W-:Y:S01]  /*01d0*/  UISETP.NE.AND UP0, UPT, UR4, URZ, UPT ;  /* 0x000000ff0400728c */ /* 0x000fe2000bf05270 */
[----:B------:R-:W-:-:S03]  /*01e0*/  ISETP.NE.U32.AND P0, PT, R15, -0x1, PT ;  /* 0xffffffff0f00780c */ /* 0x000fc60003f05070 */
[----:B------:R-:W-:Y:S01]  /*01f0*/  IMAD.X R19, RZ, RZ, -0x1, P3 ;  /* 0xffffffffff137424 */ /* 0x000fe200018e06ff */
[----:B------:R-:W-:Y:S02]  /*0200*/  ISETP.NE.AND.EX P0, PT, R17, -0x1, PT, P0 ;  /* 0xffffffff1100780c */ /* 0x000fe40003f05300 */
[-C--:B---3--:R-:W-:Y:S02]  /*0210*/  IADD3 R2, P1, PT, R12, -R9.reuse, RZ ;  /* 0x800000090c027210 */ /* 0x088fe40007f3e0ff */
[----:B----4-:R-:W-:-:S03]  /*0220*/  IADD3 R3, P3, PT, R4, -R9, RZ ;  /* 0x8000000904037210 */ /* 0x010fc60007f7e0ff */
[--C-:B------:R-:W-:Y:S01]  /*0230*/  IMAD.X R12, R13, 0x1, ~R6.reuse, P1 ;  /* 0x000000010d0c7824 */ /* 0x100fe200008e0e06 */
[----:B-1----:R-:W-:Y:S02]  /*0240*/  IADD3 R13, P4, PT, -R9, R10, RZ ;  /* 0x0000000a090d7210 */ /* 0x002fe40007f9e1ff */
[C---:B------:R-:W-:Y:S01]  /*0250*/  ISETP.NE.U32.AND P1, PT, R16.reuse, -0x1, PT ;  /* 0xffffffff1000780c */ /* 0x040fe20003f25070 */
[--C-:B------:R-:W-:Y:S01]  /*0260*/  IMAD.X R15, R5, 0x1, ~R6.reuse, P3 ;  /* 0x00000001050f7824 */ /* 0x100fe200018e0e06 */
[----:B------:R-:W-:Y:S01]  /*0270*/  ISETP.GT.U32.AND P2, PT, R13, R8, PT ;  /* 0x000000080d00720c */ /* 0x000fe20003f44070 */
[----:B------:R-:W-:Y:S01]  /*0280*/  IMAD.X R10, R11, 0x1, ~R6, P4 ;  /* 0x000000010b0a7824 */ /* 0x000fe200020e0e06 */
[----:B------:R-:W-:Y:S01]  /*0290*/  ISETP.NE.AND.EX P1, PT, R19, -0x1, PT, P1 ;  /* 0xffffffff1300780c */ /* 0x000fe20003f25310 */
[----:B------:R-:W-:Y:S01]  /*02a0*/  IMAD.MOV.U32 R11, RZ, RZ, 0x7ff ;  /* 0x000007ffff0b7424 */ /* 0x000fe200078e00ff */
[C---:B------:R-:W-:Y:S01]  /*02b0*/  SHF.L.U64.HI R19, R16.reuse, 0xb, R19 ;  /* 0x0000000b10137819 */ /* 0x040fe20000010213 */
[----:B------:R-:W-:-:S03]  /*02c0*/  IMAD.SHL.U32 R16, R16, 0x800, RZ ;  /* 0x0000080010107824 */ /* 0x000fc600078e00ff */
[----:B------:R-:W-:Y:S02]  /*02d0*/  SEL R11, R11, 0x800, !P1 ;  /* 0x000008000b0b7807 */ /* 0x000fe40004800000 */
[----:B------:R-:W-:Y:S02]  /*02e0*/  ISETP.GT.U32.AND.EX P1, PT, R10, R7, PT, P2 ;  /* 0x000000070a00720c */ /* 0x000fe40003f24120 */
[----:B------:R-:W-:Y:S02]  /*02f0*/  IADD3 R11, P3, P4, -R2, R11, R16 ;  /* 0x0000000b020b7210 */ /* 0x000fe40007c7e110 */
[----:B------:R-:W-:Y:S02]  /*0300*/  SEL R17, R13, R8, P1 ;  /* 0x000000080d117207 */ /* 0x000fe40000800000 */
[----:B------:R-:W-:Y:S02]  /*0310*/  IADD3 R14, P2, PT, -R3, R16, RZ ;  /* 0x00000010030e7210 */ /* 0x000fe40007f5e1ff */
[----:B------:R-:W-:-:S02]  /*0320*/  SEL R20, R10, R7, P1 ;  /* 0x000000070a147207 */ /* 0x000fc40000800000 */
[----:B------:R-:W-:Y:S01]  /*0330*/  IADD3 R16, P1, PT, R17, -R8, RZ ;  /* 0x8000000811107210 */ /* 0x000fe20007f3e0ff */
[----:B------:R-:W-:Y:S01]  /*0340*/  IMAD.X R15, R19, 0x1, ~R15, P2 ;  /* 0x00000001130f7824 */ /* 0x000fe200010e0e0f */
[----:B------:R-:W-:Y:S02]  /*0350*/  IADD3.X R12, PT, PT, ~R12, RZ, R19, P3, P4 ;  /* 0x000000ff0c0c7210 */ /* 0x000fe40001fe8513 */
[----:B------:R-:W-:Y:S01]  /*0360*/  SEL R11, R8, R11, !P0 ;  /* 0x0000000b080b7207 */ /* 0x000fe20004000000 */
[----:B------:R-:W-:Y:S01]  /*0370*/  IMAD.X R20, R20, 0x1, ~R7, P1 ;  /* 0x0000000114147824 */ /* 0x000fe200008e0e07 */
[----:B------:R-:W-:Y:S02]  /*0380*/  ISETP.LT.U32.AND P2, PT, R8, R13, PT ;  /* 0x0000000d0800720c */ /* 0x000fe40003f41070 */
[----:B------:R-:W-:Y:S02]  /*0390*/  SEL R12, R7, R12, !P0 ;  /* 0x0000000c070c7207 */ /* 0x000fe40004000000 */
[----:B------:R-:W-:-:S02]  /*03a0*/  ISETP.LT.U32.AND P1, PT, R14, R16, PT ;  /* 0x000000100e00720c */ /* 0x000fc40003f21070 */
[----:B------:R-:W-:Y:S02]  /*03b0*/  ISETP.LT.U32.AND P3, PT, R11, R16, PT ;  /* 0x000000100b00720c */ /* 0x000fe40003f61070 */
[----:B------:R-:W-:Y:S02]  /*03c0*/  ISETP.LT.U32.AND.EX P2, PT, R7, R10, PT, P2 ;  /* 0x0000000a0700720c */ /* 0x000fe40003f41120 */
[-C--:B------:R-:W-:Y:S02]  /*03d0*/  ISETP.LT.U32.AND.EX P1, PT, R15, R20.reuse, PT, P1 ;  /* 0x000000140f00720c */ /* 0x080fe40003f21110 */
[----:B------:R-:W-:Y:S02]  /*03e0*/  ISETP.LT.U32.AND.EX P3, PT, R12, R20, PT, P3 ;  /* 0x000000140c00720c */ /* 0x000fe40003f61130 */
[----:B------:R-:W-:Y:S02]  /*03f0*/  @!P0 SEL R2, R8, R13, P2 ;  /* 0x0000000d08028207 */ /* 0x000fe40001000000 */
[----:B------:R-:W-:-:S02]  /*0400*/  SEL R13, R14, R16, P1 ;  /* 0x000000100e0d7207 */ /* 0x000fc40000800000 */
[----:B------:R-:W-:Y:S01]  /*0410*/  SEL R10, R11, R16, P3 ;  /* 0x000000100b0a7207 */ /* 0x000fe20001800000 */
[----:B------:R-:W-:Y:S01]  /*0420*/  IMAD.IADD R3, R2, 0x1, -R3 ;  /* 0x0000000102037824 */ /* 0x000fe200078e0a03 */
[----:B------:R-:W-:-:S03]  /*0430*/  SEL R11, R15, R20, P1 ;  /* 0x000000140f0b7207 */ /* 0x000fc60000800000 */
[----:B------:R-:W-:Y:S01]  /*0440*/  IMAD.IADD R2, R10, 0x1, -R13 ;  /* 0x000000010a027824 */ /* 0x000fe200078e0a0d */
[----:B------:R-:W-:Y:S06]  /*0450*/  BRA.U !UP0, `(.L_x_1) ;  /* 0x0000000108f07547 */ /* 0x000fec000b800000 */
[----:B------:R-:W0:Y:S01]  /*0460*/  LDCU.64 UR4, c[0x0][0x388] ;  /* 0x00007100ff0477ac */ /* 0x000e220008000a00 */
[----:B------:R-:W-:Y:S02]  /*0470*/  IADD3 R4, P0, PT, R4, R0, RZ ;  /* 0x0000000004047210 */ /* 0x000fe40007f1e0ff */
[----:B------:R-:W-:-:S03]  /*0480*/  ISETP.GE.AND P6, PT, R0, R3, PT ;  /* 0x000000030000720c */ /* 0x000fc60003fc6270 */
[----:B------:R-:W-:Y:S01]  /*0490*/  IMAD.X R5, RZ, RZ, R5, P0 ;  /* 0x000000ffff057224 */ /* 0x000fe200000e0605 */
[----:B0-----:R-:W-:-:S04]  /*04a0*/  LEA R22, P0, R4, UR4, 0x3 ;  /* 0x0000000404167c11 */ /* 0x001fc8000f8018ff */
[----:B------:R-:W-:-:S05]  /*04b0*/  LEA.HI.X R23, R4, UR5, R5, 0x3, P0 ;  /* 0x0000000504177c11 */ /* 0x000fca00080f1c05 */
[----:B------:R0:W5:Y:S04]  /*04c0*/  @!P6 LDG.E R20, desc[UR6][R22.64] ;  /* 0x000000061614e981 */ /* 0x000168000c1e1900 */
[----:B------:R0:W5:Y:S01]  /*04d0*/  @!P6 LDG.E R21, desc[UR6][R22.64+0x4] ;  /* 0x000004061615e981 */ /* 0x000162000c1e1900 */
[----:B------:R-:W-:Y:S01]  /*04e0*/  IADD3 R5, P0, P1, R13, R9, R8 ;  /* 0x000000090d057210 */ /* 0x000fe2000791e008 */
[C---:B------:R-:W-:Y:S02]  /*04f0*/  IMAD.IADD R4, R0.reuse, 0x1, -R3 ;  /* 0x0000000100047824 */ /* 0x040fe400078e0a03 */
[C---:B------:R-:W-:Y:S01]  /*0500*/  VIADD R10, R0.reuse, 0x300 ;  /* 0x00000300000a7836 */ /* 0x040fe20000000000 */
[----:B------:R-:W-:Y:S01]  /*0510*/  IADD3.X R7, PT, PT, R11, R6, R7, P0, P1 ;  /* 0x000000060b077210 */ /* 0x000fe200007e2407 */
[----:B------:R-:W-:Y:S01]  /*0520*/  VIADD R6, R0, 0x100 ;  /* 0x0000010000067836 */ /* 0x000fe20000000000 */
[----:B------:R-:W-:Y:S01]  /*0530*/  IADD3 R5, P0, PT, R4, R5, RZ ;  /* 0x0000000504057210 */ /* 0x000fe20007f1e0ff */
[----:B------:R-:W-:Y:S01]  /*0540*/  VIADD R8, R0, 0x200 ;  /* 0x0000020000087836 */ /* 0x000fe20000000000 */
[----:B------:R-:W-:-:S02]  /*0550*/  ISETP.GE.AND P3, PT, R10, R3, PT ;  /* 0x000000030a00720c */ /* 0x000fc40003f66270 */
[----:B------:R-:W-:Y:S02]  /*0560*/  LEA.HI.X.SX32 R10, R4, R7, 0x1, P0 ;  /* 0x00000007040a7211 */ /* 0x000fe400000f0eff */
[C---:B------:R-:W-:Y:S02]  /*0570*/  LEA R24, P0, R5.reuse, UR4, 0x3 ;  /* 0x0000000405187c11 */ /* 0x040fe4000f8018ff */
[----:B------:R-:W-:Y:S02]  /*0580*/  LOP3.LUT R4, R0, 0x400, RZ, 0xfc, !PT ;  /* 0x0000040000047812 */ /* 0x000fe400078efcff */
[-C--:B------:R-:W-:Y:S01]  /*0590*/  ISETP.GE.AND P5, PT, R6, R3.reuse, PT ;  /* 0x000000030600720c */ /* 0x080fe20003fa6270 */
[----:B------:R-:W-:Y:S01]  /*05a0*/  VIADD R6, R0, 0x500 ;  /* 0x0000050000067836 */ /* 0x000fe20000000000 */
[----:B------:R-:W-:Y:S01]  /*05b0*/  ISETP.GE.AND P4, PT, R8, R3, PT ;  /* 0x000000030800720c */ /* 0x000fe20003f86270 */
[----:B------:R-:W-:Y:S01]  /*05c0*/  VIADD R8, R0, 0x600 ;  /* 0x0000060000087836 */ /* 0x000fe20000000000 */
[----:B------:R-:W-:-:S02]  /*05d0*/  LEA.HI.X R25, R5, UR5, R10, 0x3, P0 ;  /* 0x0000000505197c11 */ /* 0x000fc400080f1c0a */
[-C--:B------:R-:W-:Y:S01]  /*05e0*/  ISETP.GE.AND P2, PT, R4, R3.reuse, PT ;  /* 0x000000030400720c */ /* 0x080fe20003f46270 */
[----:B------:R-:W-:Y:S01]  /*05f0*/  VIADD R4, R0, 0x700 ;  /* 0x0000070000047836 */ /* 0x000fe20000000000 */
[-C--:B------:R-:W-:Y:S01]  /*0600*/  ISETP.GE.AND P1, PT, R6, R3.reuse, PT ;  /* 0x000000030600720c */ /* 0x080fe20003f26270 */
[----:B------:R0:W5:Y:S01]  /*0610*/  @P3 LDG.E R12, desc[UR6][R24.64+0x1800] ;  /* 0x00180006180c3981 */ /* 0x000162000c1e1900 */
[----:B------:R-:W-:-:S03]  /*0620*/  ISETP.GE.AND P0, PT, R8, R3, PT ;  /* 0x000000030800720c */ /* 0x000fc60003f06270 */
[----:B------:R0:W5:Y:S04]  /*0630*/  @P5 LDG.E R16, desc[UR6][R24.64+0x800] ;  /* 0x0008000618105981 */ /* 0x000168000c1e1900 */
        /* <DEDUP_REMOVED lines=11> */
[----:B------:R0:W5:Y:S01]  /*06f0*/  @P6 LDG.E R21, desc[UR6][R24.64+0x4] ;  /* 0x0000040618156981 */ /* 0x000162000c1e1900 */
[----:B------:R-:W-:-:S13]  /*0700*/  ISETP.GE.AND P6, PT, R4, R3, PT ;  /* 0x000000030400720c */ /* 0x000fda0003fc6270 */
[----:B------:R0:W5:Y:S04]  /*0710*/  @P6 LDG.E R4, desc[UR6][R24.64+0x3800] ;  /* 0x0038000618046981 */ /* 0x000168000c1e1900 */
[----:B------:R0:W5:Y:S04]  /*0720*/  @P6 LDG.E R5, desc[UR6][R24.64+0x3804] ;  /* 0x0038040618056981 */ /* 0x000168000c1e1900 */
[----:B------:R0:W5:Y:S04]  /*0730*/  @!P3 LDG.E R12, desc[UR6][R22.64+0x1800] ;  /* 0x00180006160cb981 */ /* 0x000168000c1e1900 */
        /* <DEDUP_REMOVED lines=12> */
[----:B------:R0:W5:Y:S01]  /*0800*/  @!P6 LDG.E R5, desc[UR6][R22.64+0x3804] ;  /* 0x003804061605e981 */ /* 0x000162000c1e1900 */
[----:B------:R-:W-:Y:S05]  /*0810*/  BRA `(.L_x_2) ;  /* 0x0000000000ec7947 */ /* 0x000fea0003800000 */
.L_x_1:
        /* <DEDUP_REMOVED lines=8> */
[C---:B------:R-:W-:Y:S01]  /*08a0*/  IMAD.IADD R5, R0.reuse, 0x1, -R3 ;  /* 0x0000000100057824 */ /* 0x040fe200078e0a03 */
[----:B------:R-:W-:Y:S01]  /*08b0*/  IADD3 R8, P1, P2, R13, R9, R8 ;  /* 0x000000090d087210 */ /* 0x000fe20007a3e008 */
[C---:B------:R-:W-:Y:S02]  /*08c0*/  VIADD R4, R0.reuse, 0x100 ;  /* 0x0000010000047836 */ /* 0x040fe40000000000 */
[C---:B------:R-:W-:Y:S01]  /*08d0*/  VIADD R10, R0.reuse, 0x200 ;  /* 0x00000200000a7836 */ /* 0x040fe20000000000 */
[----:B------:R-:W-:Y:S01]  /*08e0*/  IADD3.X R6, PT, PT, R11, R6, R7, P1, P2 ;  /* 0x000000060b067210 */ /* 0x000fe20000fe4407 */
[----:B------:R-:W-:Y:S01]  /*08f0*/  VIADD R12, R0, 0x300 ;  /* 0x00000300000c7836 */ /* 0x000fe20000000000 */
[----:B------:R-:W-:-:S02]  /*0900*/  IADD3 R8, P4, PT, R5, R8, RZ ;  /* 0x0000000805087210 */ /* 0x000fc40007f9e0ff */
[-C--:B------:R-:W-:Y:S02]  /*0910*/  ISETP.GE.AND P1, PT, R4, R3.reuse, PT ;  /* 0x000000030400720c */ /* 0x080fe40003f26270 */
[----:B------:R-:W-:Y:S01]  /*0920*/  LEA.HI.X.SX32 R5, R5, R6, 0x1, P4 ;  /* 0x0000000605057211 */ /* 0x000fe200020f0eff */
[----:B------:R-:W-:Y:S01]  /*0930*/  VIADD R6, R0, 0x500 ;  /* 0x0000050000067836 */ /* 0x000fe20000000000 */
[----:B------:R-:W-:Y:S02]  /*0940*/  LEA R24, P4, R8, UR4, 0x3 ;  /* 0x0000000408187c11 */ /* 0x000fe4000f8818ff */
[----:B------:R-:W-:Y:S02]  /*0950*/  LOP3.LUT R4, R0, 0x400, RZ, 0xfc, !PT ;  /* 0x0000040000047812 */ /* 0x000fe400078efcff */
[----:B------:R-:W-:Y:S01]  /*0960*/  ISETP.GE.AND P2, PT, R10, R3, PT ;  /* 0x000000030a00720c */ /* 0x000fe20003f46270 */
[----:B------:R-:W-:Y:S01]  /*0970*/  VIADD R10, R0, 0x600 ;  /* 0x00000600000a7836 */ /* 0x000fe20000000000 */
[----:B------:R-:W-:-:S02]  /*0980*/  LEA.HI.X R25, R8, UR5, R5, 0x3, P4 ;  /* 0x0000000508197c11 */ /* 0x000fc4000a0f1c05 */
[-C--:B------:R-:W-:Y:S01]  /*0990*/  ISETP.GE.AND P6, PT, R4, R3.reuse, PT ;  /* 0x000000030400720c */ /* 0x080fe20003fc6270 */
[----:B------:R-:W-:Y:S01]  /*09a0*/  VIADD R4, R0, 0x700 ;  /* 0x0000070000047836 */ /* 0x000fe20000000000 */
[-C--:B------:R-:W-:Y:S01]  /*09b0*/  ISETP.GE.AND P3, PT, R12, R3.reuse, PT ;  /* 0x000000030c00720c */ /* 0x080fe20003f66270 */
[----:B------:R1:W5:Y:S01]  /*09c0*/  @P1 LDG.E R16, desc[UR6][R24.64+0x800] ;  /* 0x0008000618101981 */ /* 0x000362000c1e1900 */
[-C--:B------:R-:W-:Y:S02]  /*09d0*/  ISETP.GE.AND P5, PT, R6, R3.reuse, PT ;  /* 0x000000030600720c */ /* 0x080fe40003fa6270 */
[-C--:B------:R-:W-:Y:S01]  /*09e0*/  ISETP.GE.AND P4, PT, R10, R3.reuse, PT ;  /* 0x000000030a00720c */ /* 0x080fe20003f86270 */
        /* <DEDUP_REMOVED lines=29> */
[----:B------:R1:W5:Y:S02]  /*0bc0*/  @!P0 LDG.E R5, desc[UR6][R22.64+0x3804] ;  /* 0x0038040616058981 */ /* 0x000364000c1e1900 */
.L_x_2:
[----:B------:R-:W2:Y:S01]  /*0bd0*/  S2UR UR5, SR_CgaCtaId ;  /* 0x00000000000579c3 */ /* 0x000ea20000008800 */
[----:B------:R-:W-:Y:S01]  /*0be0*/  UMOV UR4, 0x400 ;  /* 0x0000040000047882 */ /* 0x000fe20000000000 */
[----:B------:R-:W-:Y:S01]  /*0bf0*/  IMAD.SHL.U32 R19, R0, 0x8, RZ ;  /* 0x0000000800137824 */ /* 0x000fe200078e00ff */
[----:B--2---:R-:W-:-:S09]  /*0c00*/  ULEA UR4, UR5, UR4, 0x18 ;  /* 0x0000000405047291 */ /* 0x004fd2000f8ec0ff */
[----:B-----5:R-:W-:Y:S04]  /*0c10*/  STS.64 [R19+UR4], R20 ;  /* 0x0000001413007988 */ /* 0x020fe80008000a04 */
[----:B------:R2:W-:Y:S04]  /*0c20*/  STS.64 [R19+UR4+0x800], R16 ;  /* 0x0008001013007988 */ /* 0x0005e80008000a04 */
[----:B------:R-:W-:Y:S04]  /*0c30*/  STS.64 [R19+UR4+0x1000], R14 ;  /* 0x0010000e13007988 */ /* 0x000fe80008000a04 */
[----:B------:R-:W-:Y:S04]  /*0c40*/  STS.64 [R19+UR4+0x1800], R12 ;  /* 0x0018000c13007988 */ /* 0x000fe80008000a04 */
[----:B------:R-:W-:Y:S04]  /*0c50*/  STS.64 [R19+UR4+0x2000], R10 ;  /* 0x0020000a13007988 */ /* 0x000fe80008000a04 */
[----:B------:R-:W-:Y:S04]  /*0c60*/  STS.64 [R19+UR4+0x2800], R8 ;  /* 0x0028000813007988 */ /* 0x000fe80008000a04 */
[----:B------:R-:W-:Y:S04]  /*0c70*/  STS.64 [R19+UR4+0x3000], R6 ;  /* 0x0030000613007988 */ /* 0x000fe80008000a04 */
[----:B------:R3:W-:Y:S01]  /*0c80*/  STS.64 [R19+UR4+0x3800], R4 ;  /* 0x0038000413007988 */ /* 0x0007e20008000a04 */
[----:B------:R-:W-:Y:S01]  /*0c90*/  BAR.SYNC.DEFER_BLOCKING 0x0 ;  /* 0x0000000000007b1d */ /* 0x000fe20000010000 */
[----:B--2---:R-:W-:-:S07]  /*0ca0*/  IMAD.IADD R16, R3, 0x1, R2 ;  /* 0x0000000103107824 */ /* 0x004fce00078e0202 */
[----:B------:R-:W-:Y:S01]  /*0cb0*/  PREEXIT ;  /* 0x000000000000782d */ /* 0x000fe20000000000 */
[----:B------:R-:W-:Y:S01]  /*0cc0*/  BSSY.RECONVERGENT B0, `(.L_x_3) ;  /* 0x000001a000007945 */ /* 0x000fe20003800200 */
[----:B---3--:R-:W-:Y:S02]  /*0cd0*/  LEA R4, R3, UR4, 0x3 ;  /* 0x0000000403047c11 */ /* 0x008fe4000f8e18ff */
[----:B------:R-:W-:-:S04]  /*0ce0*/  VIMNMX R19, PT, PT, R19, R16, PT ;  /* 0x0000001013137248 */ /* 0x000fc80003fe0100 */
[C---:B------:R-:W-:Y:S01]  /*0cf0*/  ISETP.GE.AND P0, PT, R19.reuse, R2, PT ;  /* 0x000000021300720c */ /* 0x040fe20003f06270 */
[----:B------:R-:W-:Y:S01]  /*0d00*/  IMAD.IADD R2, R19, 0x1, -R2 ;  /* 0x0000000113027824 */ /* 0x000fe200078e0a02 */
[----:B------:R-:W-:-:S04]  /*0d10*/  VIMNMX R5, PT, PT, R3, R19, PT ;  /* 0x0000001303057248 */ /* 0x000fc80003fe0100 */
[----:B------:R-:W-:-:S04]  /*0d20*/  SEL R2, R2, RZ, P0 ;  /* 0x000000ff02027207 */ /* 0x000fc80000000000 */
[----:B------:R-:W-:-:S13]  /*0d30*/  ISETP.GE.AND P0, PT, R2, R5, PT ;  /* 0x000000050200720c */ /* 0x000fda0003f06270 */
[----:B------:R-:W-:Y:S05]  /*0d40*/  @P0 BRA `(.L_x_4) ;  /* 0x0000000000440947 */ /* 0x000fea0003800000 */
.L_x_5:
[----:B------:R-:W-:Y:S01]  /*0d50*/  IMAD.IADD R6, R5, 0x1, -R2 ;  /* 0x0000000105067824 */ /* 0x000fe200078e0a02 */
[----:B------:R-:W-:-:S04]  /*0d60*/  PLOP3.LUT P0, PT, PT, PT, PT, 0x8, 0x80 ;  /* 0x000000000080781c */ /* 0x000fc80003f0e170 */
[----:B------:R-:W-:-:S04]  /*0d70*/  LEA.HI R7, R6, R6, RZ, 0x1 ;  /* 0x0000000606077211 */ /* 0x000fc800078f08ff */
[----:B------:R-:W-:-:S04]  /*0d80*/  LEA.HI.SX32 R8, R7, R2, 0x1f ;  /* 0x0000000207087211 */ /* 0x000fc800078ffaff */
[----:B------:R-:W-:-:S05]  /*0d90*/  LOP3.LUT R6, RZ, R8, RZ, 0x33, !PT ;  /* 0x00000008ff067212 */ /* 0x000fca00078e33ff */
[----:B------:R-:W-:Y:S01]  /*0da0*/  IMAD.IADD R7, R19, 0x1, R6 ;  /* 0x0000000113077824 */ /* 0x000fe200078e0206 */
[----:B------:R-:W-:-:S03]  /*0db0*/  LEA R6, R8, UR4, 0x3 ;  /* 0x0000000408067c11 */ /* 0x000fc6000f8e18ff */
[----:B------:R-:W-:-:S03]  /*0dc0*/  IMAD R9, R7, 0x8, R4 ;  /* 0x0000000807097824 */ /* 0x000fc600078e0204 */
[----:B------:R-:W-:Y:S04]  /*0dd0*/  LDS.64 R6, [R6] ;  /* 0x0000000006067984 */ /* 0x000fe80000000a00 */
[----:B------:R-:W2:Y:S02]  /*0de0*/  LDS.64 R10, [R9] ;  /* 0x00000000090a7984 */ /* 0x000ea40000000a00 */
[----:B--2---:R-:W-:-:S13]  /*0df0*/  ISETP.GE.AND P2, PT, R10, R6, PT ;  /* 0x000000060a00720c */ /* 0x004fda0003f46270 */
[----:B------:R-:W-:-:S04]  /*0e00*/  @P2 ISETP.GE.AND P1, PT, R11, R7, PT ;  /* 0x000000070b00220c */ /* 0x000fc80003f26270 */
[----:B------:R-:W-:-:S04]  /*0e10*/  @P2 ISETP.NE.OR P0, PT, R10, R6, P1 ;  /* 0x000000060a00220c */ /* 0x000fc80000f05670 */
[----:B------:R-:W-:-:S09]  /*0e20*/  SEL R5, R5, R8, P0 ;  /* 0x0000000805057207 */ /* 0x000fd20000000000 */
[----:B------:R-:W-:-:S05]  /*0e30*/  @P0 VIADD R2, R8, 0x1 ;  /* 0x0000000108020836 */ /* 0x000fca0000000000 */
[----:B------:R-:W-:-:S13]  /*0e40*/  ISETP.GE.AND P0, PT, R2, R5, PT ;  /* 0x000000050200720c */ /* 0x000fda0003f06270 */
[----:B------:R-:W-:Y:S05]  /*0e50*/  @!P0 BRA `(.L_x_5) ;  /* 0xfffffffc00bc8947 */ /* 0x000fea000383ffff */
.L_x_4:
[----:B------:R-:W-:Y:S05]  /*0e60*/  BSYNC.RECONVERGENT B0 ;  /* 0x0000000000007941 */ /* 0x000fea0003800200 */
.L_x_3:
[----:B------:R-:W-:Y:S01]  /*0e70*/  IMAD.IADD R19, R19, 0x1, -R2 ;  /* 0x0000000113137824 */ /* 0x000fe200078e0a02 */
[----:B------:R-:W-:Y:S01]  /*0e80*/  LEA R10, R2, UR4, 0x3 ;  /* 0x00000004020a7c11 */ /* 0x000fe2000f8e18ff */
[----:B------:R-:W-:Y:S01]  /*0e90*/  BSSY.RECONVERGENT B0, `(.L_x_6) ;  /* 0x000000d000007945 */ /* 0x000fe20003800200 */
[----:B------:R-:W-:Y:S01]  /*0ea0*/  PLOP3.LUT P0, PT, PT, PT, PT, 0x8, 0x80 ;  /* 0x000000000080781c */ /* 0x000fe20003f0e170 */
[----:B------:R-:W-:Y:S02]  /*0eb0*/  IMAD R8, R19, 0x8, R4 ;  /* 0x0000000813087824 */ /* 0x000fe400078e0204 */
[----:B------:R2:W3:Y:S01]  /*0ec0*/  LDS.64 R20, [R10] ;  /* 0x000000000a147984 */ /* 0x0004e20000000a00 */
[----:B------:R-:W-:-:S03]  /*0ed0*/  IMAD.IADD R19, R3, 0x1, R19 ;  /* 0x0000000103137824 */ /* 0x000fc600078e0213 */
[----:B01----:R2:W0:Y:S02]  /*0ee0*/  LDS.64 R22, [R8] ;  /* 0x0000000008167984 */ /* 0x0034240000000a00 */
[----:B------:R-:W-:-:S13]  /*0ef0*/  ISETP.GE.AND P1, PT, R19, R16, PT ;  /* 0x000000101300720c */ /* 0x000fda0003f26270 */
[----:B--2---:R-:W-:Y:S05]  /*0f00*/  @P1 BRA `(.L_x_7) ;  /* 0x0000000000141947 */ /* 0x004fea0003800000 */
[----:B0--3--:R-:W-:Y:S02]  /*0f10*/  ISETP.GE.AND P1, PT, R22, R20, PT ;  /* 0x000000141600720c */ /* 0x009fe40003f26270 */
[----:B------:R-:W-:Y:S02]  /*0f20*/  PLOP3.LUT P0, PT, PT, PT, PT, 0x80, 0x8 ;  /* 0x000000000008781c */ /* 0x000fe40003f0f070 */
[----:B------:R-:W-:-:S13]  /*0f30*/  ISETP.GE.OR P1, PT, R2, R3, !P1 ;  /* 0x000000030200720c */ /* 0x000fda0004f26670 */
[----:B------:R-:W-:-:S04]  /*0f40*/  @!P1 ISETP.GE.AND P2, PT, R23, R21, PT ;  /* 0x000000151700920c */ /* 0x000fc80003f46270 */
[----:B------:R-:W-:-:S13]  /*0f50*/  @!P1 ISETP.EQ.AND P0, PT, R22, R20, !P2 ;  /* 0x000000141600920c */ /* 0x000fda0005702270 */
.L_x_7:
[----:B------:R-:W-:Y:S05]  /*0f60*/  BSYNC.RECONVERGENT B0 ;  /* 0x0000000000007941 */ /* 0x000fea0003800200 */
.L_x_6:
[----:B------:R-:W-:Y:S01]  /*0f70*/  VIADD R7, R19, 0x1 ;  /* 0x0000000113077836 */ /* 0x000fe20000000000 */
[----:B------:R-:W-:Y:S01]  /*0f80*/  BSSY.RECONVERGENT B0, `(.L_x_8) ;  /* 0x0000012000007945 */ /* 0x000fe20003800200 */
[----:B------:R-:W-:Y:S01]  /*0f90*/  @!P0 IMAD.MOV R7, RZ, RZ, R19 ;  /* 0x000000ffff078224 */ /* 0x000fe200078e0213 */
[----:B0--3--:R-:W-:Y:S01]  /*0fa0*/  SEL R5, R23, R21, P0 ;  /* 0x0000001517057207 */ /* 0x009fe20000000000 */
[----:B------:R-:W-:Y:S01]  /*0fb0*/  VIADD R6, R2, 0x1 ;  /* 0x0000000102067836 */ /* 0x000fe20000000000 */
[----:B------:R-:W-:Y:S01]  /*0fc0*/  SEL R4, R22, R20, P0 ;  /* 0x0000001416047207 */ /* 0x000fe20000000000 */
[----:B------:R-:W-:Y:S01]  /*0fd0*/  @P0 IMAD.MOV R6, RZ, RZ, R2 ;  /* 0x000000ffff060224 */ /* 0x000fe200078e0202 */
[C---:B------:R-:W-:Y:S01]  /*0fe0*/  ISETP.GE.AND P1, PT, R7.reuse, R16, PT ;  /* 0x000000100700720c */ /* 0x040fe20003f26270 */
[----:B------:R0:W1:Y:S01]  /*0ff0*/  @P0 LDS.64 R22, [R8+0x8] ;  /* 0x0000080008160984 */ /* 0x0000620000000a00 */
[----:B------:R-:W-:Y:S02]  /*1000*/  VIADD R9, R7, 0x1 ;  /* 0x0000000107097836 */ /* 0x000fe40000000000 */
[----:B------:R-:W-:Y:S01]  /*1010*/  VIADD R2, R6, 0x1 ;  /* 0x0000000106027836 */ /* 0x000fe20000000000 */
[----:B------:R0:W2:Y:S01]  /*1020*/  @!P0 LDS.64 R20, [R10+0x8] ;  /* 0x000008000a148984 */ /* 0x0000a20000000a00 */
[----:B------:R-:W-:-:S07]  /*1030*/  PLOP3.LUT P0, PT, PT, PT, PT, 0x8, 0x80 ;  /* 0x000000000080781c */ /* 0x000fce0003f0e170 */
[----:B0-----:R-:W-:Y:S06]  /*1040*/  @P1 BRA `(.L_x_9) ;  /* 0x0000000000141947 */ /* 0x001fec0003800000 */
[----:B-12---:R-:W-:Y:S02]  /*1050*/  ISETP.GE.AND P1, PT, R22, R20, PT ;  /* 0x000000141600720c */ /* 0x006fe40003f26270 */
[----:B------:R-:W-:Y:S02]  /*1060*/  PLOP3.LUT P0, PT, PT, PT, PT, 0x80, 0x8 ;  /* 0x000000000008781c */ /* 0x000fe40003f0f070 */
[----:B------:R-:W-:-:S13]  /*1070*/  ISETP.GE.OR P1, PT, R6, R3, !P1 ;  /* 0x000000030600720c */ /* 0x000fda0004f26670 */
[----:B------:R-:W-:-:S04]  /*1080*/  @!P1 ISETP.GE.AND P2, PT, R23, R21, PT ;  /* 0x000000151700920c */ /* 0x000fc80003f46270 */
[----:B------:R-:W-:-:S13]  /*1090*/  @!P1 ISETP.EQ.AND P0, PT, R22, R20, !P2 ;  /* 0x000000141600920c */ /* 0x000fda0005702270 */
.L_x_9:
[----:B------:R-:W-:Y:S05]  /*10a0*/  BSYNC.RECONVERGENT B0 ;  /* 0x0000000000007941 */ /* 0x000fea0003800200 */
.L_x_8:
[----:B------:R-:W-:Y:S01]  /*10b0*/  @!P0 IMAD.MOV R9, RZ, RZ, R7 ;  /* 0x000000ffff098224 */ /* 0x000fe200078e0207 */
[----:B------:R-:W-:Y:S01]  /*10c0*/  BSSY.RECONVERGENT B0, `(.L_x_10) ;  /* 0x0000012000007945 */ /* 0x000fe20003800200 */
[----:B------:R-:W-:Y:S01]  /*10d0*/  @P0 IMAD.MOV R2, RZ, RZ, R6 ;  /* 0x000000ffff020224 */ /* 0x000fe200078e0206 */
[----:B-12---:R-:W-:Y:S01]  /*10e0*/  SEL R7, R23, R21, P0 ;  /* 0x0000001517077207 */ /* 0x006fe20000000000 */
[C---:B------:R-:W-:Y:S01]  /*10f0*/  VIADD R11, R9.reuse, 0x1 ;  /* 0x00000001090b7836 */ /* 0x040fe20000000000 */
[C---:B------:R-:W-:Y:S01]  /*1100*/  ISETP.GE.AND P1, PT, R9.reuse, R16, PT ;  /* 0x000000100900720c */ /* 0x040fe20003f26270 */
[C---:B------:R-:W-:Y:S01]  /*1110*/  VIADD R12, R2.reuse, 0x1 ;  /* 0x00000001020c7836 */ /* 0x040fe20000000000 */
[----:B------:R-:W-:Y:S02]  /*1120*/  @!P0 LEA R8, R2, UR4, 0x3 ;  /* 0x0000000402088c11 */ /* 0x000fe4000f8e18ff */
[----:B------:R-:W-:Y:S02]  /*1130*/  @P0 LEA R10, R9, UR4, 0x3 ;  /* 0x00000004090a0c11 */ /* 0x000fe4000f8e18ff */
[----:B------:R-:W-:-:S02]  /*1140*/  SEL R6, R22, R20, P0 ;  /* 0x0000001416067207 */ /* 0x000fc40000000000 */
[----:B------:R0:W1:Y:S04]  /*1150*/  @!P0 LDS.64 R20, [R8] ;  /* 0x0000000008148984 */ /* 0x0000680000000a00 */
[----:B------:R0:W2:Y:S01]  /*1160*/  @P0 LDS.64 R22, [R10] ;  /* 0x000000000a160984 */ /* 0x0000a20000000a00 */
[----:B------:R-:W-:Y:S01]  /*1170*/  PLOP3.LUT P0, PT, PT, PT, PT, 0x8, 0x80 ;  /* 0x000000000080781c */ /* 0x000fe20003f0e170 */
[----:B------:R-:W-:-:S12]  /*1180*/  @P1 BRA `(.L_x_11) ;  /* 0x0000000000141947 */ /* 0x000fd80003800000 */
[----:B-12---:R-:W-:Y:S02]  /*1190*/  ISETP.GE.AND P1, PT, R22, R20, PT ;  /* 0x000000141600720c */ /* 0x006fe40003f26270 */
[----:B------:R-:W-:Y:S02]  /*11a0*/  PLOP3.LUT P0, PT, PT, PT, PT, 0x80, 0x8 ;  /* 0x000000000008781c */ /* 0x000fe40003f0f070 */
[----:B------:R-:W-:-:S13]  /*11b0*/  ISETP.GE.OR P1, PT, R2, R3, !P1 ;  /* 0x000000030200720c */ /* 0x000fda0004f26670 */
[----:B------:R-:W-:-:S04]  /*11c0*/  @!P1 ISETP.GE.AND P2, PT, R23, R21, PT ;  /* 0x000000151700920c */ /* 0x000fc80003f46270 */
[----:B------:R-:W-:-:S13]  /*11d0*/  @!P1 ISETP.EQ.AND P0, PT, R22, R20, !P2 ;  /* 0x000000141600920c */ /* 0x000fda0005702270 */
.L_x_11:
[----:B------:R-:W-:Y:S05]  /*11e0*/  BSYNC.RECONVERGENT B0 ;  /* 0x0000000000007941 */ /* 0x000fea0003800200 */
.L_x_10:
        /* <DEDUP_REMOVED lines=8> */
[----:B0-----:R-:W-:Y:S02]  /*1270*/  @P0 LEA R10, R11, UR4, 0x3 ;  /* 0x000000040b0a0c11 */ /* 0x001fe4000f8e18ff */
        /* <DEDUP_REMOVED lines=10> */
.L_x_13:
[----:B------:R-:W-:Y:S05]  /*1320*/  BSYNC.RECONVERGENT B0 ;  /* 0x0000000000007941 */ /* 0x000fea0003800200 */
.L_x_12:
[----:B------:R-:W-:Y:S01]  /*1330*/  @!P0 IMAD.MOV R13, RZ, RZ, R11 ;  /* 0x000000ffff0d8224 */ /* 0x000fe200078e020b */
[----:B------:R-:W-:Y:S01]  /*1340*/  BSSY.RECONVERGENT B0, `(.L_x_14) ;  /* 0x0000012000007945 */ /* 0x000fe20003800200 */
[----:B------:R-:W-:Y:S01]  /*1350*/  @P0 IMAD.MOV R14, RZ, RZ, R12 ;  /* 0x000000ffff0e0224 */ /* 0x000fe200078e020c */
[----:B-12---:R-:W-:Y:S01]  /*1360*/  SEL R11, R23, R21, P0 ;  /* 0x00000015170b7207 */ /* 0x006fe20000000000 */
[C---:B------:R-:W-:Y:S01]  /*1370*/  VIADD R15, R13.reuse, 0x1 ;  /* 0x000000010d0f7836 */ /* 0x040fe20000000000 */
[C---:B------:R-:W-:Y:S01]  /*1380*/  ISETP.GE.AND P1, PT, R13.reuse, R16, PT ;  /* 0x000000100d00720c */ /* 0x040fe20003f26270 */
[C---:B------:R-:W-:Y:S01]  /*1390*/  VIADD R24, R14.reuse, 0x1 ;  /* 0x000000010e187836 */ /* 0x040fe20000000000 */
[----:B0-----:R-:W-:Y:S02]  /*13a0*/  @!P0 LEA R2, R14, UR4, 0x3 ;  /* 0x000000040e028c11 */ /* 0x001fe4000f8e18ff */
        /* <DEDUP_REMOVED lines=11> */
.L_x_15:
[----:B------:R-:W-:Y:S05]  /*1460*/  BSYNC.RECONVERGENT B0 ;  /* 0x0000000000007941 */ /* 0x000fea0003800200 */
.L_x_14:
        /* <DEDUP_REMOVED lines=19> */
.L_x_17:
[----:B------:R-:W-:Y:S05]  /*15a0*/  BSYNC.RECONVERGENT B0 ;  /* 0x0000000000007941 */ /* 0x000fea0003800200 */
.L_x_16:
[----:B------:R-:W-:Y:S01]  /*15b0*/  @!P0 IMAD.MOV R17, RZ, RZ, R15 ;  /* 0x000000ffff118224 */ /* 0x000fe200078e020f */
[----:B------:R-:W-:Y:S01]  /*15c0*/  BSSY.RECONVERGENT B0, `(.L_x_18) ;  /* 0x0000010000007945 */ /* 0x000fe20003800200 */
[----:B------:R-:W-:Y:S01]  /*15d0*/  @P0 IMAD.MOV R26, RZ, RZ, R24 ;  /* 0x000000ffff1a0224 */ /* 0x000fe200078e0218 */
[----:B-12---:R-:W-:Y:S02]  /*15e0*/  SEL R15, R23, R21, P0 ;  /* 0x00000015170f7207 */ /* 0x006fe40000000000 */
[C---:B------:R-:W-:Y:S02]  /*15f0*/  ISETP.GE.AND P1, PT, R17.reuse, R16, PT ;  /* 0x000000101100720c */ /* 0x040fe40003f26270 */
        /* <DEDUP_REMOVED lines=12> */
.L_x_19:
[----:B------:R-:W-:Y:S05]  /*16c0*/  BSYNC.RECONVERGENT B0 ;  /* 0x0000000000007941 */ /* 0x000fea0003800200 */
.L_x_18:
[----:B------:R-:W3:Y:S01]  /*16d0*/  S2UR UR5, SR_CgaCtaId ;  /* 0x00000000000579c3 */ /* 0x000ee20000008800 */
[----:B------:R-:W-:Y:S01]  /*16e0*/  UMOV UR4, 0x400 ;  /* 0x0000040000047882 */ /* 0x000fe20000000000 */
[----:B0-----:R-:W-:Y:S01]  /*16f0*/  VIADD R19, R17, 0x1 ;  /* 0x0000000111137836 */ /* 0x001fe20000000000 */
[----:B------:R-:W-:Y:S01]  /*1700*/  BSSY.RECONVERGENT B0, `(.L_x_20) ;  /* 0x0000015000007945 */ /* 0x000fe20003800200 */
[----:B------:R-:W-:Y:S01]  /*1710*/  @!P0 IMAD.MOV R19, RZ, RZ, R17 ;  /* 0x000000ffff138224 */ /* 0x000fe200078e0211 */
[----:B-12---:R-:W-:Y:S01]  /*1720*/  SEL R17, R23, R21, P0 ;  /* 0x0000001517117207 */ /* 0x006fe20000000000 */
[----:B------:R-:W-:Y:S02]  /*1730*/  VIADD R24, R26, 0x1 ;  /* 0x000000011a187836 */ /* 0x000fe40000000000 */
[----:B------:R-:W-:Y:S01]  /*1740*/  @P0 IMAD.MOV R24, RZ, RZ, R26 ;  /* 0x000000ffff180224 */ /* 0x000fe200078e021a */
[----:B------:R-:W-:Y:S02]  /*1750*/  ISETP.GE.AND P1, PT, R19, R16, PT ;  /* 0x000000101300720c */ /* 0x000fe40003f26270 */
[----:B------:R-:W-:Y:S01]  /*1760*/  SEL R16, R22, R20, P0 ;  /* 0x0000001416107207 */ /* 0x000fe20000000000 */
[----:B---3--:R-:W-:-:S06]  /*1770*/  ULEA UR4, UR5, UR4, 0x18 ;  /* 0x0000000405047291 */ /* 0x008fcc000f8ec0ff */
[----:B------:R-:W-:-:S04]  /*1780*/  @!P0 IMAD.U32 R2, RZ, RZ, UR4 ;  /* 0x00000004ff028e24 */ /* 0x000fc8000f8e00ff */
[----:B------:R-:W-:Y:S02]  /*1790*/  @!P0 IMAD R25, R24, 0x8, R2 ;  /* 0x0000000818198824 */ /* 0x000fe400078e0202 */
[----:B------:R-:W-:-:S03]  /*17a0*/  @P0 IMAD.U32 R2, RZ, RZ, UR4 ;  /* 0x00000004ff020e24 */ /* 0x000fc6000f8e00ff */
[----:B------:R0:W1:Y:S01]  /*17b0*/  @!P0 LDS.64 R20, [R25] ;  /* 0x0000000019148984 */ /* 0x0000620000000a00 */
[----:B------:R-:W-:-:S05]  /*17c0*/  @P0 IMAD R19, R19, 0x8, R2 ;  /* 0x0000000813130824 */ /* 0x000fca00078e0202 */
        /* <DEDUP_REMOVED lines=8> */
.L_x_21:
[----:B------:R-:W-:Y:S05]  /*1850*/  BSYNC.RECONVERGENT B0 ;  /* 0x0000000000007941 */ /* 0x000fea0003800200 */
.L_x_20:
[----:B------:R-:W3:Y:S01]  /*1860*/  LDCU.U8 UR4, c[0x0][0x380] ;  /* 0x00007000ff0477ac */ /* 0x000ee20008000000 */
[----:B-12---:R-:W-:Y:S01]  /*1870*/  SEL R21, R23, R21, P0 ;  /* 0x0000001517157207 */ /* 0x006fe20000000000 */
[----:B------:R-:W-:Y:S01]  /*1880*/  IMAD.SHL.U32 R3, R0, 0x8, RZ ;  /* 0x0000000800037824 */ /* 0x000fe200078e00ff */
[----:B------:R-:W-:Y:S01]  /*1890*/  SEL R20, R22, R20, P0 ;  /* 0x0000001416147207 */ /* 0x000fe20000000000 */
[----:B---3--:R-:W-:-:S04]  /*18a0*/  UPRMT UR4, UR4, 0x8880, URZ ;  /* 0x0000888004047896 */ /* 0x008fc800080000ff */
[----:B------:R-:W-:Y:S01]  /*18b0*/  UISETP.NE.AND UP0, UPT, UR4, URZ, UPT ;  /* 0x000000ff0400728c */ /* 0x000fe2000bf05270 */
[----:B------:R-:W-:Y:S08]  /*18c0*/  BAR.SYNC.DEFER_BLOCKING 0x0 ;  /* 0x0000000000007b1d */ /* 0x000ff00000010000 */
[----:B------:R-:W-:Y:S05]  /*18d0*/  BRA.U !UP0, `(.L_x_22) ;  /* 0x0000000508147547 */ /* 0x000fea000b800000 */
[----:B------:R-:W0:Y:S01]  /*18e0*/  S2R R22, SR_LANEID ;  /* 0x0000000000167919 */ /* 0x000e220000000000 */
[----:B------:R-:W-:Y:S01]  /*18f0*/  LOP3.LUT R3, R3, 0x1f00, RZ, 0xc0, !PT ;  /* 0x00001f0003037812 */ /* 0x000fe200078ec0ff */
[----:B------:R-:W1:Y:S04]  /*1900*/  LDCU.64 UR4, c[0x0][0x3a0] ;  /* 0x00007400ff0477ac */ /* 0x000e680008000a00 */
[----:B0-----:R-:W-:-:S05]  /*1910*/  IMAD R19, R22, 0x8, R3 ;  /* 0x0000000816137824 */ /* 0x001fca00078e0203 */
[----:B------:R-:W-:Y:S01]  /*1920*/  LEA.HI.SX32 R23, R19, R19, 0x1b ;  /* 0x0000001313177211 */ /* 0x000fe200078fdaff */
[----:B------:R-:W-:-:S04]  /*1930*/  IMAD R19, R22, -0x7, R19 ;  /* 0xfffffff916137824 */ /* 0x000fc800078e0213 */
[----:B------:R-:W-:Y:S01]  /*1940*/  IMAD R23, R23, 0x8, R2 ;  /* 0x0000000817177824 */ /* 0x000fe200078e0202 */
[CC--:B------:R-:W-:Y:S01]  /*1950*/  LEA.HI.SX32 R25, R19.reuse, R19.reuse, 0x1b ;  /* 0x0000001313197211 */ /* 0x0c0fe200078fdaff */
[C---:B------:R-:W-:Y:S02]  /*1960*/  VIADD R22, R19.reuse, 0x20 ;  /* 0x0000002013167836 */ /* 0x040fe40000000000 */
[C---:B------:R-:W-:Y:S01]  /*1970*/  VIADD R24, R19.reuse, 0x40 ;  /* 0x0000004013187836 */ /* 0x040fe20000000000 */
[----:B------:R0:W-:Y:S04]  /*1980*/  STS.64 [R23], R4 ;  /* 0x0000000417007388 */ /* 0x0001e80000000a00 */
[----:B------:R2:W-:Y:S04]  /*1990*/  STS.64 [R23+0x8], R6 ;  /* 0x0000080617007388 */ /* 0x0005e80000000a00 */
[----:B------:R3:W-:Y:S04]  /*19a0*/  STS.64 [R23+0x10], R8 ;  /* 0x0000100817007388 */ /* 0x0007e80000000a00 */
[----:B------:R4:W-:Y:S01]  /*19b0*/  STS.64 [R23+0x18], R10 ;  /* 0x0000180a17007388 */ /* 0x0009e20000000a00 */
[----:B0-----:R-:W-:Y:S01]  /*19c0*/  VIADD R4, R19, 0x60 ;  /* 0x0000006013047836 */ /* 0x001fe20000000000 */
[----:B------:R-:W-:-:S02]  /*19d0*/  LEA.HI.SX32 R5, R22, R19, 0x1b ;  /* 0x0000001316057211 */ /* 0x000fc400078fdaff */
[----:B------:R0:W-:Y:S01]  /*19e0*/  STS.64 [R23+0x20], R12 ;  /* 0x0000200c17007388 */ /* 0x0001e20000000a00 */
[C---:B--2---:R-:W-:Y:S01]  /*19f0*/  VIADD R6, R19.reuse, 0x80 ;  /* 0x0000008013067836 */ /* 0x044fe20000000000 */
[-C--:B------:R-:W-:Y:S01]  /*1a00*/  LEA.HI.SX32 R7, R24, R19.reuse, 0x1b ;  /* 0x0000001318077211 */ /* 0x080fe200078fdaff */
[----:B---3--:R-:W-:Y:S01]  /*1a10*/  VIADD R8, R19, 0xa0 ;  /* 0x000000a013087836 */ /* 0x008fe20000000000 */
[----:B------:R2:W-:Y:S01]  /*1a20*/  STS.64 [R23+0x28], R14 ;  /* 0x0000280e17007388 */ /* 0x0005e20000000a00 */
[-C--:B------:R-:W-:Y:S01]  /*1a30*/  LEA.HI.SX32 R9, R4, R19.reuse, 0x1b ;  /* 0x0000001304097211 */ /* 0x080fe200078fdaff */
[--C-:B------:R-:W-:Y:S01]  /*1a40*/  IMAD R4, R25, 0x8, R2.reuse ;  /* 0x0000000819047824 */ /* 0x100fe200078e0202 */
[-C--:B----4-:R-:W-:Y:S01]  /*1a50*/  LEA.HI.SX32 R11, R6, R19.reuse, 0x1b ;  /* 0x00000013060b7211 */ /* 0x090fe200078fdaff */
[----:B------:R-:W-:Y:S01]  /*1a60*/  VIADD R10, R19, 0xc0 ;  /* 0x000000c0130a7836 */ /* 0x000fe20000000000 */
[----:B------:R3:W-:Y:S01]  /*1a70*/  STS.64 [R23+0x30], R16 ;  /* 0x0000301017007388 */ /* 0x0007e20000000a00 */
[--C-:B------:R-:W-:Y:S01]  /*1a80*/  IMAD R6, R5, 0x8, R2.reuse ;  /* 0x0000000805067824 */ /* 0x100fe200078e0202 */
[-C--:B0-----:R-:W-:Y:S01]  /*1a90*/  LEA.HI.SX32 R13, R8, R19.reuse, 0x1b ;  /* 0x00000013080d7211 */ /* 0x081fe200078fdaff */
[----:B------:R-:W-:Y:S01]  /*1aa0*/  VIADD R12, R19, 0xe0 ;  /* 0x000000e0130c7836 */ /* 0x000fe20000000000 */
[----:B------:R0:W-:Y:S01]  /*1ab0*/  STS.64 [R23+0x38], R20 ;  /* 0x0000381417007388 */ /* 0x0001e20000000a00 */
[--C-:B------:R-:W-:Y:S01]  /*1ac0*/  IMAD R8, R7, 0x8, R2.reuse ;  /* 0x0000000807087824 */ /* 0x100fe200078e0202 */
[----:B------:R-:W-:Y:S01]  /*1ad0*/  NOP ;  /* 0x0000000000007918 */ /* 0x000fe20000000000 */
[-C--:B--2---:R-:W-:Y:S01]  /*1ae0*/  LEA.HI.SX32 R15, R10, R19.reuse, 0x1b ;  /* 0x000000130a0f7211 */ /* 0x084fe200078fdaff */
[--C-:B------:R-:W-:Y:S01]  /*1af0*/  IMAD R10, R9, 0x8, R2.reuse ;  /* 0x00000008090a7824 */ /* 0x100fe200078e0202 */
[----:B------:R-:W-:Y:S01]  /*1b00*/  LEA.HI.SX32 R19, R12, R19, 0x1b ;  /* 0x000000130c137211 */ /* 0x000fe200078fdaff */
[--C-:B------:R-:W-:Y:S01]  /*1b10*/  IMAD R12, R11, 0x8, R2.reuse ;  /* 0x000000080b0c7824 */ /* 0x100fe200078e0202 */
[----:B------:R-:W2:Y:S01]  /*1b20*/  LDS.64 R4, [R4] ;  /* 0x0000000004047984 */ /* 0x000ea20000000a00 */
[----:B------:R-:W-:-:S02]  /*1b30*/  IMAD R14, R13, 0x8, R2 ;  /* 0x000000080d0e7824 */ /* 0x000fc400078e0202 */
[--C-:B---3--:R-:W-:Y:S01]  /*1b40*/  IMAD R16, R15, 0x8, R2.reuse ;  /* 0x000000080f107824 */ /* 0x108fe200078e0202 */
[----:B------:R-:W3:Y:S01]  /*1b50*/  LDS.64 R6, [R6+0x100] ;  /* 0x0001000006067984 */ /* 0x000ee20000000a00 */
[----:B0-----:R-:W-:Y:S01]  /*1b60*/  IMAD R20, R19, 0x8, R2 ;  /* 0x0000000813147824 */ /* 0x001fe200078e0202 */
[----:B------:R-:W-:Y:S01]  /*1b70*/  LOP3.LUT R2, R3, 0x1f, R0, 0xf8, !PT ;  /* 0x0000001f03027812 */ /* 0x000fe200078ef800 */
[----:B------:R-:W-:Y:S01]  /*1b80*/  IMAD.MOV.U32 R3, RZ, RZ, RZ ;  /* 0x000000ffff037224 */ /* 0x000fe200078e00ff */
[----:B------:R-:W0:Y:S03]  /*1b90*/  LDS.64 R8, [R8+0x200] ;  /* 0x0002000008087984 */ /* 0x000e260000000a00 */
[----:B------:R-:W-:Y:S01]  /*1ba0*/  IMAD.WIDE.U32 R2, R18, 0x800, R2 ;  /* 0x0000080012027825 */ /* 0x000fe200078e0002 */
[----:B------:R-:W4:Y:S04]  /*1bb0*/  LDS.64 R10, [R10+0x300] ;  /* 0x000300000a0a7984 */ /* 0x000f280000000a00 */
[----:B------:R-:W5:Y:S01]  /*1bc0*/  LDS.64 R12, [R12+0x400] ;  /* 0x000400000c0c7984 */ /* 0x000f620000000a00 */
[----:B-1----:R-:W-:-:S03]  /*1bd0*/  LEA R18, P0, R2, UR4, 0x3 ;  /* 0x0000000402127c11 */ /* 0x002fc6000f8018ff */
[----:B------:R-:W1:Y:S01]  /*1be0*/  LDS.64 R14, [R14+0x500] ;  /* 0x000500000e0e7984 */ /* 0x000e620000000a00 */
[----:B------:R-:W-:-:S03]  /*1bf0*/  LEA.HI.X R19, R2, UR5, R3, 0x3, P0 ;  /* 0x0000000502137c11 */ /* 0x000fc600080f1c03 */
[----:B------:R-:W1:Y:S04]  /*1c00*/  LDS.64 R16, [R16+0x600] ;  /* 0x0006000010107984 */ /* 0x000e680000000a00 */
[----:B------:R-:W1:Y:S04]  /*1c10*/  LDS.64 R20, [R20+0x700] ;  /* 0x0007000014147984 */ /* 0x000e680000000a00 */
[----:B--2---:R-:W-:Y:S04]  /*1c20*/  STG.E desc[UR6][R18.64], R4 ;  /* 0x0000000412007986 */ /* 0x004fe8000c101906 */
[----:B------:R-:W-:Y:S04]  /*1c30*/  STG.E desc[UR6][R18.64+0x4], R5 ;  /* 0x0000040512007986 */ /* 0x000fe8000c101906 */
[----:B---3--:R-:W-:Y:S04]  /*1c40*/  STG.E desc[UR6][R18.64+0x100], R6 ;  /* 0x0001000612007986 */ /* 0x008fe8000c101906 */
[----:B------:R-:W-:Y:S04]  /*1c50*/  STG.E desc[UR6][R18.64+0x104], R7 ;  /* 0x0001040712007986 */ /* 0x000fe8000c101906 */
[----:B0-----:R-:W-:Y:S04]  /*1c60*/  STG.E desc[UR6][R18.64+0x200], R8 ;  /* 0x0002000812007986 */ /* 0x001fe8000c101906 */
[----:B------:R-:W-:Y:S04]  /*1c70*/  STG.E desc[UR6][R18.64+0x204], R9 ;  /* 0x0002040912007986 */ /* 0x000fe8000c101906 */
[----:B----4-:R-:W-:Y:S04]  /*1c80*/  STG.E desc[UR6][R18.64+0x300], R10 ;  /* 0x0003000a12007986 */ /* 0x010fe8000c101906 */
[----:B------:R-:W-:Y:S04]  /*1c90*/  STG.E desc[UR6][R18.64+0x304], R11 ;  /* 0x0003040b12007986 */ /* 0x000fe8000c101906 */
[----:B-----5:R-:W-:Y:S04]  /*1ca0*/  STG.E desc[UR6][R18.64+0x400], R12 ;  /* 0x0004000c12007986 */ /* 0x020fe8000c101906 */
[----:B------:R-:W-:Y:S04]  /*1cb0*/  STG.E desc[UR6][R18.64+0x404], R13 ;  /* 0x0004040d12007986 */ /* 0x000fe8000c101906 */
[----:B-1----:R-:W-:Y:S04]  /*1cc0*/  STG.E desc[UR6][R18.64+0x500], R14 ;  /* 0x0005000e12007986 */ /* 0x002fe8000c101906 */
[----:B------:R-:W-:Y:S04]  /*1cd0*/  STG.E desc[UR6][R18.64+0x504], R15 ;  /* 0x0005040f12007986 */ /* 0x000fe8000c101906 */
[----:B------:R-:W-:Y:S04]  /*1ce0*/  STG.E desc[UR6][R18.64+0x600], R16 ;  /* 0x0006001012007986 */ /* 0x000fe8000c101906 */
[----:B------:R-:W-:Y:S04]  /*1cf0*/  STG.E desc[UR6][R18.64+0x604], R17 ;  /* 0x0006041112007986 */ /* 0x000fe8000c101906 */
[----:B------:R-:W-:Y:S04]  /*1d00*/  STG.E desc[UR6][R18.64+0x700], R20 ;  /* 0x0007001412007986 */ /* 0x000fe8000c101906 */
[----:B------:R-:W-:Y:S01]  /*1d10*/  STG.E desc[UR6][R18.64+0x704], R21 ;  /* 0x0007041512007986 */ /* 0x000fe2000c101906 */
[----:B------:R-:W-:Y:S05]  /*1d20*/  EXIT ;  /* 0x000000000000794d */ /* 0x000fea0003800000 */
.L_x_22:
        /* <DEDUP_REMOVED lines=19> */
[C---:B---3--:R-:W-:Y:S01]  /*1e60*/  VIADD R8, R19.reuse, 0xa0 ;  /* 0x000000a013087836 */ /* 0x048fe20000000000 */
[----:B------:R2:W-:Y:S01]  /*1e70*/  STS.64 [R23+0x28], R14 ;  /* 0x0000280e17007388 */ /* 0x0005e20000000a00 */
[----:B------:R-:W-:Y:S01]  /*1e80*/  LEA.HI.SX32 R9, R4, R19, 0x1b ;  /* 0x0000001304097211 */ /* 0x000fe200078fdaff */
[C---:B----4-:R-:W-:Y:S02]  /*1e90*/  VIADD R10, R19.reuse, 0xc0 ;  /* 0x000000c0130a7836 */ /* 0x050fe40000000000 */
[----:B------:R3:W-:Y:S01]  /*1ea0*/  STS.64 [R23+0x30], R16 ;  /* 0x0000301017007388 */ /* 0x0007e20000000a00 */
[----:B------:R-:W-:Y:S01]  /*1eb0*/  LOP3.LUT R22, R0, 0x1f, RZ, 0xc0, !PT ;  /* 0x0000001f00167812 */ /* 0x000fe200078ec0ff */
[----:B0-----:R-:W-:-:S02]  /*1ec0*/  VIADD R12, R19, 0xe0 ;  /* 0x000000e0130c7836 */ /* 0x001fc40000000000 */
[----:B------:R0:W-:Y:S01]  /*1ed0*/  STS.64 [R23+0x38], R20 ;  /* 0x0000381417007388 */ /* 0x0001e20000000a00 */
[-C--:B--2---:R-:W-:Y:S01]  /*1ee0*/  LEA.HI.SX32 R15, R6, R19.reuse, 0x1b ;  /* 0x00000013060f7211 */ /* 0x084fe200078fdaff */
[--C-:B------:R-:W-:Y:S01]  /*1ef0*/  IMAD R6, R9, 0x8, R2.reuse ;  /* 0x0000000809067824 */ /* 0x100fe200078e0202 */
[-C--:B---3--:R-:W-:Y:S01]  /*1f00*/  LEA.HI.SX32 R17, R8, R19.reuse, 0x1b ;  /* 0x0000001308117211 */ /* 0x088fe200078fdaff */
[--C-:B------:R-:W-:Y:S01]  /*1f10*/  IMAD R8, R7, 0x8, R2.reuse ;  /* 0x0000000807087824 */ /* 0x100fe200078e0202 */
[----:B------:R-:W-:Y:S01]  /*1f20*/  NOP ;  /* 0x0000000000007918 */ /* 0x000fe20000000000 */
[-C--:B0-----:R-:W-:Y:S01]  /*1f30*/  LEA.HI.SX32 R21, R10, R19.reuse, 0x1b ;  /* 0x000000130a157211 */ /* 0x081fe200078fdaff */
[--C-:B------:R-:W-:Y:S01]  /*1f40*/  IMAD R10, R5, 0x8, R2.reuse ;  /* 0x00000008050a7824 */ /* 0x100fe200078e0202 */
[----:B------:R-:W-:Y:S01]  /*1f50*/  LEA.HI.SX32 R19, R12, R19, 0x1b ;  /* 0x000000130c137211 */ /* 0x000fe200078fdaff */
[--C-:B------:R-:W-:Y:S01]  /*1f60*/  IMAD R12, R25, 0x8, R2.reuse ;  /* 0x00000008190c7824 */ /* 0x100fe200078e0202 */
[----:B------:R-:W0:Y:S01]  /*1f70*/  LDS.64 R8, [R8+0x200] ;  /* 0x0002000008087984 */ /* 0x000e220000000a00 */
[----:B------:R-:W-:-:S02]  /*1f80*/  IMAD R4, R15, 0x8, R2 ;  /* 0x000000080f047824 */ /* 0x000fc400078e0202 */
[--C-:B------:R-:W-:Y:S01]  /*1f90*/  IMAD R17, R17, 0x8, R2.reuse ;  /* 0x0000000811117824 */ /* 0x100fe200078e0202 */
[----:B------:R-:W2:Y:S01]  /*1fa0*/  LDS.64 R10, [R10+0x100] ;  /* 0x000100000a0a7984 */ /* 0x000ea20000000a00 */
[--C-:B------:R-:W-:Y:S02]  /*1fb0*/  IMAD R14, R21, 0x8, R2.reuse ;  /* 0x00000008150e7824 */ /* 0x100fe400078e0202 */
[----:B------:R-:W-:Y:S01]  /*1fc0*/  IMAD R20, R19, 0x8, R2 ;  /* 0x0000000813147824 */ /* 0x000fe200078e0202 */
[----:B------:R-:W3:Y:S01]  /*1fd0*/  LDS.64 R12, [R12] ;  /* 0x000000000c0c7984 */ /* 0x000ee20000000a00 */
[----:B------:R-:W-:-:S03]  /*1fe0*/  IMAD.MOV.U32 R23, RZ, RZ, RZ ;  /* 0x000000ffff177224 */ /* 0x000fc600078e00ff */
[----:B------:R-:W4:Y:S01]  /*1ff0*/  LDS.64 R6, [R6+0x300] ;  /* 0x0003000006067984 */ /* 0x000f220000000a00 */
[----:B------:R-:W-:-:S03]  /*2000*/  IMAD.WIDE.U32 R18, R18, 0x800, R22 ;  /* 0x0000080012127825 */ /* 0x000fc600078e0016 */
[----:B------:R-:W5:Y:S01]  /*2010*/  LDS.64 R4, [R4+0x400] ;  /* 0x0004000004047984 */ /* 0x000f620000000a00 */
[----:B------:R-:W-:-:S03]  /*2020*/  IADD3 R3, P0, PT, R3, R18, RZ ;  /* 0x0000001203037210 */ /* 0x000fc60007f1e0ff */
[----:B------:R-:W5:Y:S02]  /*2030*/  LDS.64 R16, [R17+0x500] ;  /* 0x0005000011107984 */ /* 0x000f640000000a00 */
[----:B------:R-:W-:Y:S02]  /*2040*/  IMAD.X R18, RZ, RZ, R19, P0 ;  /* 0x000000ffff127224 */ /* 0x000fe400000e0613 */
[----:B------:R-:W5:Y:S01]  /*2050*/  LDS.64 R14, [R14+0x600] ;  /* 0x000600000e0e7984 */ /* 0x000f620000000a00 */
[----:B-1----:R-:W-:-:S03]  /*2060*/  LEA R2, P0, R3, UR4, 0x3 ;  /* 0x0000000403027c11 */ /* 0x002fc6000f8018ff */
[----:B------:R-:W1:Y:S01]  /*2070*/  LDS.64 R20, [R20+0x700] ;  /* 0x0007000014147984 */ /* 0x000e620000000a00 */
[----:B------:R-:W-:-:S05]  /*2080*/  LEA.HI.X R3, R3, UR5, R18, 0x3, P0 ;  /* 0x0000000503037c11 */ /* 0x000fca00080f1c12 */
[----:B0-----:R-:W-:Y:S04]  /*2090*/  STG.E desc[UR6][R2.64+0x200], R8 ;  /* 0x0002000802007986 */ /* 0x001fe8000c101906 */
[----:B--2---:R-:W-:Y:S04]  /*20a0*/  STG.E desc[UR6][R2.64+0x100], R10 ;  /* 0x0001000a02007986 */ /* 0x004fe8000c101906 */
[----:B---3--:R-:W-:Y:S04]  /*20b0*/  STG.E desc[UR6][R2.64], R12 ;  /* 0x0000000c02007986 */ /* 0x008fe8000c101906 */
[----:B------:R-:W-:Y:S04]  /*20c0*/  STG.E desc[UR6][R2.64+0x4], R13 ;  /* 0x0000040d02007986 */ /* 0x000fe8000c101906 */
[----:B------:R-:W-:Y:S04]  /*20d0*/  STG.E desc[UR6][R2.64+0x104], R11 ;  /* 0x0001040b02007986 */ /* 0x000fe8000c101906 */
[----:B------:R-:W-:Y:S04]  /*20e0*/  STG.E desc[UR6][R2.64+0x204], R9 ;  /* 0x0002040902007986 */ /* 0x000fe8000c101906 */
[----:B----4-:R-:W-:Y:S04]  /*20f0*/  STG.E desc[UR6][R2.64+0x300], R6 ;  /* 0x0003000602007986 */ /* 0x010fe8000c101906 */
[----:B------:R-:W-:Y:S04]  /*2100*/  STG.E desc[UR6][R2.64+0x304], R7 ;  /* 0x0003040702007986 */ /* 0x000fe8000c101906 */
[----:B-----5:R-:W-:Y:S04]  /*2110*/  STG.E desc[UR6][R2.64+0x400], R4 ;  /* 0x0004000402007986 */ /* 0x020fe8000c101906 */
[----:B------:R-:W-:Y:S04]  /*2120*/  STG.E desc[UR6][R2.64+0x404], R5 ;  /* 0x0004040502007986 */ /* 0x000fe8000c101906 */
[----:B------:R-:W-:Y:S04]  /*2130*/  STG.E desc[UR6][R2.64+0x500], R16 ;  /* 0x0005001002007986 */ /* 0x000fe8000c101906 */
[----:B------:R-:W-:Y:S04]  /*2140*/  STG.E desc[UR6][R2.64+0x504], R17 ;  /* 0x0005041102007986 */ /* 0x000fe8000c101906 */
[----:B------:R-:W-:Y:S04]  /*2150*/  STG.E desc[UR6][R2.64+0x600], R14 ;  /* 0x0006000e02007986 */ /* 0x000fe8000c101906 */
[----:B------:R-:W-:Y:S04]  /*2160*/  STG.E desc[UR6][R2.64+0x604], R15 ;  /* 0x0006040f02007986 */ /* 0x000fe8000c101906 */
[----:B-1----:R-:W-:Y:S04]  /*2170*/  STG.E desc[UR6][R2.64+0x700], R20 ;  /* 0x0007001402007986 */ /* 0x002fe8000c101906 */
[----:B------:R-:W-:Y:S01]  /*2180*/  STG.E desc[UR6][R2.64+0x704], R21 ;  /* 0x0007041502007986 */ /* 0x000fe2000c101906 */
[----:B------:R-:W-:Y:S05]  /*2190*/  EXIT ;  /* 0x000000000000794d */ /* 0x000fea0003800000 */
.L_x_0:
[----:B------:R-:W0:Y:S01]  /*21a0*/  LDC.64 R14, c[0x0][0x3b8] ;  /* 0x0000ee00ff0e7b82 */ /* 0x000e220000000a00 */
[----:B--2---:R-:W-:Y:S01]  /*21b0*/  IADD3 R9, P2, PT, RZ, -R2, RZ ;  /* 0x80000002ff097210 */ /* 0x004fe20007f5e0ff */
[----:B------:R-:W1:Y:S06]  /*21c0*/  LDCU.U8 UR4, c[0x0][0x380] ;  /* 0x00007000ff0477ac */ /* 0x000e6c0008000000 */
[----:B------:R-:W2:Y:S01]  /*21d0*/  LDC.64 R10, c[0x0][0x398] ;  /* 0x0000e600ff0a7b82 */ /* 0x000ea20000000a00 */
[----:B0-----:R-:W-:-:S04]  /*21e0*/  LEA R14, P0, R18, R14, 0x3 ;  /* 0x0000000e120e7211 */ /* 0x001fc800078018ff */
[----:B------:R-:W-:-:S05]  /*21f0*/  LEA.HI.X R15, R18, R15, RZ, 0x3, P0 ;  /* 0x0000000f120f7211 */ /* 0x000fca00000f1cff */
[----:B------:R-:W3:Y:S04]  /*2200*/  LDG.E.64 R12, desc[UR6][R14.64+0x8] ;  /* 0x000008060e0c7981 */ /* 0x000ee8000c1e1b00 */
[----:B------:R0:W4:Y:S01]  /*2210*/  LDG.E.64 R4, desc[UR6][R14.64] ;  /* 0x000000060e047981 */ /* 0x000122000c1e1b00 */
[CC--:B------:R-:W-:Y:S01]  /*2220*/  LOP3.LUT R17, R9.reuse, R18.reuse, RZ, 0xc0, !PT ;  /* 0x0000001209117212 */ /* 0x0c0fe200078ec0ff */
[----:B-1----:R-:W-:Y:S01]  /*2230*/  UPRMT UR4, UR4, 0x8880, URZ ;  /* 0x0000888004047896 */ /* 0x002fe200080000ff */
[----:B------:R-:W-:Y:S01]  /*2240*/  LOP3.LUT R9, R9, R18, RZ, 0xfc, !PT ;  /* 0x0000001209097212 */ /* 0x000fe200078efcff */
[----:B------:R-:W-:Y:S01]  /*2250*/  BSSY.RECONVERGENT B0, `(.L_x_23) ;  /* 0x00000e7000007945 */ /* 0x000fe20003800200 */
[C---:B------:R-:W-:Y:S01]  /*2260*/  SHF.L.U64.HI R6, R17.reuse, 0xb, RZ ;  /* 0x0000000b11067819 */ /* 0x040fe200000102ff */
[----:B------:R-:W-:Y:S01]  /*2270*/  IMAD.SHL.U32 R7, R17, 0x800, RZ ;  /* 0x0000080011077824 */ /* 0x000fe200078e00ff */
[----:B------:R-:W-:Y:S01]  /*2280*/  ISETP.NE.U32.AND P0, PT, R9, -0x1, PT ;  /* 0xffffffff0900780c */ /* 0x000fe20003f05070 */
[----:B------:R-:W-:Y:S01]  /*2290*/  UISETP.NE.AND UP0, UPT, UR4, URZ, UPT ;  /* 0x000000ff0400728c */ /* 0x000fe2000bf05270 */
[----:B------:R-:W-:Y:S01]  /*22a0*/  IADD3 R17, P3, PT, R18, -R17, RZ ;  /* 0x8000001112117210 */ /* 0x000fe20007f7e0ff */
[--C-:B0-----:R-:W-:Y:S01]  /*22b0*/  IMAD.X R15, RZ, RZ, ~R3.reuse, P2 ;  /* 0x000000ffff0f7224 */ /* 0x101fe200010e0e03 */
[C---:B------:R-:W-:Y:S01]  /*22c0*/  SHF.L.U64.HI R9, R2.reuse, 0xa, R3 ;  /* 0x0000000a02097819 */ /* 0x040fe20000010203 */
[----:B------:R-:W-:Y:S01]  /*22d0*/  IMAD.SHL.U32 R2, R2, 0x400, RZ ;  /* 0x0000040002027824 */ /* 0x000fe200078e00ff */
[----:B--2---:R-:W-:Y:S01]  /*22e0*/  IADD3 R3, P2, PT, -R7, R10, RZ ;  /* 0x0000000a07037210 */ /* 0x004fe20007f5e1ff */
[----:B------:R-:W-:Y:S01]  /*22f0*/  IMAD.X R10, RZ, RZ, -0x1, P3 ;  /* 0xffffffffff0a7424 */ /* 0x000fe200018e06ff */
[----:B------:R-:W-:Y:S01]  /*2300*/  ISETP.NE.AND.EX P0, PT, R15, -0x1, PT, P0 ;  /* 0xffffffff0f00780c */ /* 0x000fe20003f05300 */
[----:B------:R-:W-:Y:S01]  /*2310*/  ACQBULK ;  /* 0x000000000000782e */ /* 0x000fe20000000000 */
[----:B------:R-:W-:Y:S01]  /*2320*/  LOP3.LUT R2, R2, 0xfffff800, RZ, 0xc0, !PT ;  /* 0xfffff80002027812 */ /* 0x000fe200078ec0ff */
[----:B------:R-:W-:Y:S01]  /*2330*/  IMAD.X R8, R11, 0x1, ~R6, P2 ;  /* 0x000000010b087824 */ /* 0x000fe200010e0e06 */
[C---:B------:R-:W-:Y:S01]  /*2340*/  SHF.L.U64.HI R19, R17.reuse, 0xb, R10 ;  /* 0x0000000b11137819 */ /* 0x040fe2000001020a */
[----:B------:R-:W-:Y:S01]  /*2350*/  IMAD.SHL.U32 R11, R17, 0x800, RZ ;  /* 0x00000800110b7824 */ /* 0x000fe200078e00ff */
[----:B---3--:R-:W-:-:S05]  /*2360*/  IADD3 R21, P1, PT, R12, -R7, RZ ;  /* 0x800000070c157210 */ /* 0x008fca0007f3e0ff */
[----:B------:R-:W-:Y:S01]  /*2370*/  IMAD.X R12, R13, 0x1, ~R6, P1 ;  /* 0x000000010d0c7824 */ /* 0x000fe200008e0e06 */
[----:B------:R-:W-:Y:S01]  /*2380*/  ISETP.NE.U32.AND P1, PT, R17, -0x1, PT ;  /* 0xffffffff1100780c */ /* 0x000fe20003f25070 */
[----:B------:R-:W-:-:S03]  /*2390*/  IMAD.MOV.U32 R13, RZ, RZ, 0x7ff ;  /* 0x000007ffff0d7424 */ /* 0x000fc600078e00ff */
[----:B------:R-:W-:Y:S02]  /*23a0*/  ISETP.NE.AND.EX P2, PT, R10, -0x1, PT, P1 ;  /* 0xffffffff0a00780c */ /* 0x000fe40003f45310 */
[-C--:B------:R-:W-:Y:S02]  /*23b0*/  ISETP.GT.U32.AND P1, PT, R3, R2.reuse, PT ;  /* 0x000000020300720c */ /* 0x080fe40003f24070 */
[----:B----4-:R-:W-:Y:S02]  /*23c0*/  IADD3 R10, P3, PT, R4, -R7, RZ ;  /* 0x80000007040a7210 */ /* 0x010fe40007f7e0ff */
[----:B------:R-:W-:Y:S02]  /*23d0*/  ISETP.GT.U32.AND.EX P1, PT, R8, R9, PT, P1 ;  /* 0x000000090800720c */ /* 0x000fe40003f24110 */
[----:B------:R-:W-:Y:S01]  /*23e0*/  SEL R16, R13, 0x800, !P2 ;  /* 0x000008000d107807 */ /* 0x000fe20005000000 */
[----:B------:R-:W-:Y:S01]  /*23f0*/  IMAD.X R14, R5, 0x1, ~R6, P3 ;  /* 0x00000001050e7824 */ /* 0x000fe200018e0e06 */
[----:B------:R-:W-:-:S02]  /*2400*/  SEL R15, R3, R2, P1 ;  /* 0x00000002030f7207 */ /* 0x000fc40000800000 */
[----:B------:R-:W-:Y:S02]  /*2410*/  IADD3 R13, P2, PT, -R10, R11, RZ ;  /* 0x0000000b0a0d7210 */ /* 0x000fe40007f5e1ff */
[----:B------:R-:W-:Y:S02]  /*2420*/  IADD3 R11, P3, P4, -R21, R16, R11 ;  /* 0x00000010150b7210 */ /* 0x000fe40007c7e10b */
[----:B------:R-:W-:Y:S01]  /*2430*/  SEL R16, R8, R9, P1 ;  /* 0x0000000908107207 */ /* 0x000fe20000800000 */
[----:B------:R-:W-:Y:S01]  /*2440*/  IMAD.X R14, R19, 0x1, ~R14, P2 ;  /* 0x00000001130e7824 */ /* 0x000fe200010e0e0e */
[----:B------:R-:W-:Y:S02]  /*2450*/  IADD3 R15, P1, PT, R15, -R2, RZ ;  /* 0x800000020f0f7210 */ /* 0x000fe40007f3e0ff */
[----:B------:R-:W-:Y:S02]  /*2460*/  IADD3.X R12, PT, PT, ~R12, RZ, R19, P3, P4 ;  /* 0x000000ff0c0c7210 */ /* 0x000fe40001fe8513 */
[----:B------:R-:W-:Y:S01]  /*2470*/  SEL R20, R2, R11, !P0 ;  /* 0x0000000b02147207 */ /* 0x000fe20004000000 */
[----:B------:R-:W-:Y:S01]  /*2480*/  IMAD.X R17, R16, 0x1, ~R9, P1 ;  /* 0x0000000110117824 */ /* 0x000fe200008e0e09 */
[----:B------:R-:W-:-:S02]  /*2490*/  ISETP.LT.U32.AND P2, PT, R2, R3, PT ;  /* 0x000000030200720c */ /* 0x000fc40003f41070 */
[----:B------:R-:W-:Y:S02]  /*24a0*/  SEL R11, R9, R12, !P0 ;  /* 0x0000000c090b7207 */ /* 0x000fe40004000000 */
[-C--:B------:R-:W-:Y:S02]  /*24b0*/  ISETP.LT.U32.AND P1, PT, R13, R15.reuse, PT ;  /* 0x0000000f0d00720c */ /* 0x080fe40003f21070 */
[----:B------:R-:W-:Y:S02]  /*24c0*/  ISETP.LT.U32.AND P3, PT, R20, R15, PT ;  /* 0x0000000f1400720c */ /* 0x000fe40003f61070 */
[----:B------:R-:W-:Y:S02]  /*24d0*/  ISETP.LT.U32.AND.EX P2, PT, R9, R8, PT, P2 ;  /* 0x000000080900720c */ /* 0x000fe40003f41120 */
[-C--:B------:R-:W-:Y:S02]  /*24e0*/  ISETP.LT.U32.AND.EX P1, PT, R14, R17.reuse, PT, P1 ;  /* 0x000000110e00720c */ /* 0x080fe40003f21110 */
[----:B------:R-:W-:-:S02]  /*24f0*/  ISETP.LT.U32.AND.EX P3, PT, R11, R17, PT, P3 ;  /* 0x000000110b00720c */ /* 0x000fc40003f61130 */
[----:B------:R-:W-:Y:S02]  /*2500*/  @!P0 SEL R21, R2, R3, P2 ;  /* 0x0000000302158207 */ /* 0x000fe40001000000 */
[-C--:B------:R-:W-:Y:S02]  /*2510*/  SEL R3, R13, R15.reuse, P1 ;  /* 0x0000000f0d037207 */ /* 0x080fe40000800000 */
[----:B------:R-:W-:Y:S01]  /*2520*/  SEL R20, R20, R15, P3 ;  /* 0x0000000f14147207 */ /* 0x000fe20001800000 */
[----:B------:R-:W-:Y:S01]  /*2530*/  IMAD.IADD R21, R21, 0x1, -R10 ;  /* 0x0000000115157824 */ /* 0x000fe200078e0a0a */
[----:B------:R-:W-:-:S03]  /*2540*/  SEL R8, R14, R17, P1 ;  /* 0x000000110e087207 */ /* 0x000fc60000800000 */
[----:B------:R-:W-:Y:S01]  /*2550*/  IMAD.IADD R20, R20, 0x1, -R3 ;  /* 0x0000000114147824 */ /* 0x000fe200078e0a03 */
[----:B------:R-:W-:Y:S06]  /*2560*/  BRA.U !UP0, `(.L_x_24) ;  /* 0x00000005086c7547 */ /* 0x000fec000b800000 */
[----:B------:R-:W-:Y:S01]  /*2570*/  IADD3 R3, P0, P1, R3, R7, R2 ;  /* 0x0000000703037210 */ /* 0x000fe2000791e002 */
[----:B------:R-:W0:Y:S01]  /*2580*/  LDCU.64 UR4, c[0x0][0x388] ;  /* 0x00007100ff0477ac */ /* 0x000e220008000a00 */
[----:B------:R-:W-:Y:S01]  /*2590*/  IMAD.IADD R19, R21, 0x1, R20 ;  /* 0x0000000115137824 */ /* 0x000fe200078e0214 */
[----:B------:R-:W-:Y:S01]  /*25a0*/  BSSY.RECONVERGENT B1, `(.L_x_25) ;  /* 0x0000012000017945 */ /* 0x000fe20003800200 */
[----:B------:R-:W-:Y:S01]  /*25b0*/  IADD3.X R9, PT, PT, R8, R6, R9, P0, P1 ;  /* 0x0000000608097210 */ /* 0x000fe200007e2409 */
[----:B------:R-:W-:Y:S01]  /*25c0*/  IMAD.IADD R2, R0, 0x1, -R21 ;  /* 0x0000000100027824 */ /* 0x000fe200078e0a15 */
[----:B------:R-:W-:-:S04]  /*25d0*/  IADD3 R4, P0, PT, R4, R0, RZ ;  /* 0x0000000004047210 */ /* 0x000fc80007f1e0ff */
[----:B------:R-:W-:Y:S01]  /*25e0*/  IADD3 R3, P1, PT, R2, R3, RZ ;  /* 0x0000000302037210 */ /* 0x000fe20007f3e0ff */
[----:B------:R-:W-:Y:S01]  /*25f0*/  IMAD.X R5, RZ, RZ, R5, P0 ;  /* 0x000000ffff057224 */ /* 0x000fe200000e0605 */
[----:B------:R-:W-:Y:S02]  /*2600*/  ISETP.GE.AND P0, PT, R0, R19, PT ;  /* 0x000000130000720c */ /* 0x000fe40003f06270 */
[----:B------:R-:W-:Y:S02]  /*2610*/  LEA.HI.X.SX32 R2, R2, R9, 0x1, P1 ;  /* 0x0000000902027211 */ /* 0x000fe400008f0eff */
[C---:B0-----:R-:W-:Y:S02]  /*2620*/  LEA R22, P1, R4.reuse, UR4, 0x3 ;  /* 0x0000000404167c11 */ /* 0x041fe4000f8218ff */
[----:B------:R-:W-:Y:S02]  /*2630*/  LEA R24, P2, R3, UR4, 0x3 ;  /* 0x0000000403187c11 */ /* 0x000fe4000f8418ff */
[----:B------:R-:W-:-:S02]  /*2640*/  LEA.HI.X R23, R4, UR5, R5, 0x3, P1 ;  /* 0x0000000504177c11 */ /* 0x000fc400088f1c05 */
[----:B------:R-:W-:-:S03]  /*2650*/  LEA.HI.X R25, R3, UR5, R2, 0x3, P2 ;  /* 0x0000000503197c11 */ /* 0x000fc600090f1c02 */
[----:B------:R-:W-:Y:S06]  /*2660*/  @P0 BRA `(.L_x_26) ;  /* 0x0000000000140947 */ /* 0x000fec0003800000 */
[----:B------:R-:W-:-:S13]  /*2670*/  ISETP.GE.AND P0, PT, R0, R21, PT ;  /* 0x000000150000720c */ /* 0x000fda0003f06270 */
[----:B------:R0:W5:Y:S04]  /*2680*/  @!P0 LDG.E R16, desc[UR6][R22.64] ;  /* 0x0000000616108981 */ /* 0x000168000c1e1900 */
[----:B------:R0:W5:Y:S04]  /*2690*/  @!P0 LDG.E R17, desc[UR6][R22.64+0x4] ;  /* 0x0000040616118981 */ /* 0x000168000c1e1900 */
[----:B------:R0:W5:Y:S04]  /*26a0*/  @P0 LDG.E R16, desc[UR6][R24.64] ;  /* 0x0000000618100981 */ /* 0x000168000c1e1900 */
[----:B------:R0:W5:Y:S02]  /*26b0*/  @P0 LDG.E R17, desc[UR6][R24.64+0x4] ;  /* 0x0000040618110981 */ /* 0x000164000c1e1900 */
.L_x_26:
[----:B------:R-:W-:Y:S05]  /*26c0*/  BSYNC.RECONVERGENT B1 ;  /* 0x0000000000017941 */ /* 0x000fea0003800200 */
.L_x_25:
[----:B------:R-:W-:Y:S01]  /*26d0*/  VIADD R2, R0, 0x100 ;  /* 0x0000010000027836 */ /* 0x000fe20000000000 */
[----:B------:R-:W-:Y:S04]  /*26e0*/  BSSY.RECONVERGENT B1, `(.L_x_27) ;  /* 0x0000008000017945 */ /* 0x000fe80003800200 */
[----:B------:R-:W-:-:S13]  /*26f0*/  ISETP.GE.AND P0, PT, R2, R19, PT ;  /* 0x000000130200720c */ /* 0x000fda0003f06270 */
[----:B------:R-:W-:Y:S05]  /*2700*/  @P0 BRA `(.L_x_28) ;  /* 0x0000000000140947 */ /* 0x000fea0003800000 */
[----:B------:R-:W-:-:S13]  /*2710*/  ISETP.GE.AND P0, PT, R2, R21, PT ;  /* 0x000000150200720c */ /* 0x000fda0003f06270 */
[----:B------:R1:W5:Y:S04]  /*2720*/  @P0 LDG.E R14, desc[UR6][R24.64+0x800] ;  /* 0x00080006180e0981 */ /* 0x000368000c1e1900 */
[----:B------:R1:W5:Y:S04]  /*2730*/  @P0 LDG.E R15, desc[UR6][R24.64+0x804] ;  /* 0x00080406180f0981 */ /* 0x000368000c1e1900 */
[----:B------:R1:W5:Y:S04]  /*2740*/  @!P0 LDG.E R14, desc[UR6][R22.64+0x800] ;  /* 0x00080006160e8981 */ /* 0x000368000c1e1900 */
[----:B------:R1:W5:Y:S02]  /*2750*/  @!P0 LDG.E R15, desc[UR6][R22.64+0x804] ;  /* 0x00080406160f8981 */ /* 0x000364000c1e1900 */
.L_x_28:
[----:B------:R-:W-:Y:S05]  /*2760*/  BSYNC.RECONVERGENT B1 ;  /* 0x0000000000017941 */ /* 0x000fea0003800200 */
.L_x_27:
        /* <DEDUP_REMOVED lines=9> */
.L_x_30:
[----:B------:R-:W-:Y:S05]  /*2800*/  BSYNC.RECONVERGENT B1 ;  /* 0x0000000000017941 */ /* 0x000fea0003800200 */
.L_x_29:
        /* <DEDUP_REMOVED lines=9> */
.L_x_32:
[----:B------:R-:W-:Y:S05]  /*28a0*/  BSYNC.RECONVERGENT B1 ;  /* 0x0000000000017941 */ /* 0x000fea0003800200 */
.L_x_31:
[----:B------:R-:W-:Y:S01]  /*28b0*/  LOP3.LUT R2, R0, 0x400, RZ, 0xfc, !PT ;  /* 0x0000040000027812 */ /* 0x000fe200078efcff */
[----:B------:R-:W-:Y:S03]  /*28c0*/  BSSY.RECONVERGENT B1, `(.L_x_33) ;  /* 0x0000008000017945 */ /* 0x000fe60003800200 */
[----:B------:R-:W-:-:S13]  /*28d0*/  ISETP.GE.AND P0, PT, R2, R19, PT ;  /* 0x000000130200720c */ /* 0x000fda0003f06270 */
[----:B------:R-:W-:Y:S05]  /*28e0*/  @P0 BRA `(.L_x_34) ;  /* 0x0000000000140947 */ /* 0x000fea0003800000 */
[----:B------:R-:W-:-:S13]  /*28f0*/  ISETP.GE.AND P0, PT, R2, R21, PT ;  /* 0x000000150200720c */ /* 0x000fda0003f06270 */
[----:B------:R4:W5:Y:S04]  /*2900*/  @P0 LDG.E R8, desc[UR6][R24.64+0x2000] ;  /* 0x0020000618080981 */ /* 0x000968000c1e1900 */
[----:B------:R4:W5:Y:S04]  /*2910*/  @P0 LDG.E R9, desc[UR6][R24.64+0x2004] ;  /* 0x0020040618090981 */ /* 0x000968000c1e1900 */
[----:B------:R4:W5:Y:S04]  /*2920*/  @!P0 LDG.E R8, desc[UR6][R22.64+0x2000] ;  /* 0x0020000616088981 */ /* 0x000968000c1e1900 */
[----:B------:R4:W5:Y:S02]  /*2930*/  @!P0 LDG.E R9, desc[UR6][R22.64+0x2004] ;  /* 0x0020040616098981 */ /* 0x000964000c1e1900 */
.L_x_34:
[----:B------:R-:W-:Y:S05]  /*2940*/  BSYNC.RECONVERGENT B1 ;  /* 0x0000000000017941 */ /* 0x000fea0003800200 */
.L_x_33:
        /* <DEDUP_REMOVED lines=9> */
.L_x_36:
[----:B------:R-:W-:Y:S05]  /*29e0*/  BSYNC.RECONVERGENT B1 ;  /* 0x0000000000017941 */ /* 0x000fea0003800200 */
.L_x_35:
        /* <DEDUP_REMOVED lines=9> */
.L_x_38:
[----:B------:R-:W-:Y:S05]  /*2a80*/  BSYNC.RECONVERGENT B1 ;  /* 0x0000000000017941 */ /* 0x000fea0003800200 */
.L_x_37:
[----:B------:R-:W-:-:S05]  /*2a90*/  VIADD R2, R0, 0x700 ;  /* 0x0000070000027836 */ /* 0x000fca0000000000 */
[----:B------:R-:W-:-:S13]  /*2aa0*/  ISETP.GE.AND P0, PT, R2, R19, PT ;  /* 0x000000130200720c */ /* 0x000fda0003f06270 */
[----:B------:R-:W-:Y:S05]  /*2ab0*/  @P0 BRA `(.L_x_39) ;  /* 0x0000000400800947 */ /* 0x000fea0003800000 */
[----:B------:R-:W-:-:S13]  /*2ac0*/  ISETP.GE.AND P0, PT, R2, R21, PT ;  /* 0x000000150200720c */ /* 0x000fda0003f06270 */
[----:B------:R0:W5:Y:S04]  /*2ad0*/  @P0 LDG.E R2, desc[UR6][R24.64+0x3800] ;  /* 0x0038000618020981 */ /* 0x000168000c1e1900 */
[----:B------:R0:W5:Y:S04]  /*2ae0*/  @P0 LDG.E R3, desc[UR6][R24.64+0x3804] ;  /* 0x0038040618030981 */ /* 0x000168000c1e1900 */
[----:B------:R0:W5:Y:S04]  /*2af0*/  @!P0 LDG.E R2, desc[UR6][R22.64+0x3800] ;  /* 0x0038000616028981 */ /* 0x000168000c1e1900 */
[----:B------:R0:W5:Y:S01]  /*2b00*/  @!P0 LDG.E R3, desc[UR6][R22.64+0x3804] ;  /* 0x0038040616038981 */ /* 0x000162000c1e1900 */
[----:B------:R-:W-:Y:S05]  /*2b10*/  BRA `(.L_x_39) ;  /* 0x0000000400687947 */ /* 0x000fea0003800000 */
.L_x_24:
[----:B------:R-:W0:Y:S01]  /*2b20*/  LDCU.64 UR4, c[0x0][0x3a0] ;  /* 0x00007400ff0477ac */ /* 0x000e220008000a00 */
[----:B------:R-:W-:Y:S01]  /*2b30*/  IMAD.IADD R19, R21, 0x1, R20 ;  /* 0x0000000115137824 */ /* 0x000fe200078e0214 */
[----:B------:R-:W-:Y:S01]  /*2b40*/  IADD3 R2, P0, P1, R3, R7, R2 ;  /* 0x0000000703027210 */ /* 0x000fe2000791e002 */
[C---:B------:R-:W-:Y:S01]  /*2b50*/  IMAD.IADD R7, R0.reuse, 0x1, -R21 ;  /* 0x0000000100077824 */ /* 0x040fe200078e0a15 */
[----:B------:R-:W-:Y:S02]  /*2b60*/  BSSY.RECONVERGENT B1, `(.L_x_40) ;  /* 0x0000011000017945 */ /* 0x000fe40003800200 */
[----:B------:R-:W-:Y:S02]  /*2b70*/  ISETP.GE.AND P2, PT, R0, R19, PT ;  /* 0x000000130000720c */ /* 0x000fe40003f46270 */
[----:B------:R-:W-:Y:S02]  /*2b80*/  IADD3.X R6, PT, PT, R8, R6, R9, P0, P1 ;  /* 0x0000000608067210 */ /* 0x000fe400007e2409 */
[----:B------:R-:W-:-:S02]  /*2b90*/  IADD3 R3, P0, PT, R4, R0, RZ ;  /* 0x0000000004037210 */ /* 0x000fc40007f1e0ff */
[----:B------:R-:W-:-:S03]  /*2ba0*/  IADD3 R2, P1, PT, R7, R2, RZ ;  /* 0x0000000207027210 */ /* 0x000fc60007f3e0ff */
[----:B------:R-:W-:Y:S01]  /*2bb0*/  IMAD.X R4, RZ, RZ, R5, P0 ;  /* 0x000000ffff047224 */ /* 0x000fe200000e0605 */
[----:B------:R-:W-:Y:S02]  /*2bc0*/  LEA.HI.X.SX32 R7, R7, R6, 0x1, P1 ;  /* 0x0000000607077211 */ /* 0x000fe400008f0eff */
[C---:B0-----:R-:W-:Y:S02]  /*2bd0*/  LEA R22, P0, R3.reuse, UR4, 0x3 ;  /* 0x0000000403167c11 */ /* 0x041fe4000f8018ff */
[C---:B------:R-:W-:Y:S02]  /*2be0*/  LEA R24, P1, R2.reuse, UR4, 0x3 ;  /* 0x0000000402187c11 */ /* 0x040fe4000f8218ff */
[----:B------:R-:W-:Y:S02]  /*2bf0*/  LEA.HI.X R23, R3, UR5, R4, 0x3, P0 ;  /* 0x0000000503177c11 */ /* 0x000fe400080f1c04 */
[----:B------:R-:W-:Y:S01]  /*2c00*/  LEA.HI.X R25, R2, UR5, R7, 0x3, P1 ;  /* 0x0000000502197c11 */ /* 0x000fe200088f1c07 */
[----:B------:R-:W-:Y:S08]  /*2c10*/  @P2 BRA `(.L_x_41) ;  /* 0x0000000000142947 */ /* 0x000ff00003800000 */
[----:B------:R-:W-:-:S13]  /*2c20*/  ISETP.GE.AND P0, PT, R0, R21, PT ;  /* 0x000000150000720c */ /* 0x000fda0003f06270 */
[----:B------:R0:W5:Y:S04]  /*2c30*/  @!P0 LDG.E R16, desc[UR6][R22.64] ;  /* 0x0000000616108981 */ /* 0x000168000c1e1900 */
[----:B------:R0:W5:Y:S04]  /*2c40*/  @!P0 LDG.E R17, desc[UR6][R22.64+0x4] ;  /* 0x0000040616118981 */ /* 0x000168000c1e1900 */
[----:B------:R0:W5:Y:S04]  /*2c50*/  @P0 LDG.E R16, desc[UR6][R24.64] ;  /* 0x0000000618100981 */ /* 0x000168000c1e1900 */
[----:B------:R0:W5:Y:S02]  /*2c60*/  @P0 LDG.E R17, desc[UR6][R24.64+0x4] ;  /* 0x0000040618110981 */ /* 0x000164000c1e1900 */
.L_x_41:
[----:B------:R-:W-:Y:S05]  /*2c70*/  BSYNC.RECONVERGENT B1 ;  /* 0x0000000000017941 */ /* 0x000fea0003800200 */
.L_x_40:
        /* <DEDUP_REMOVED lines=9> */
.L_x_43:
[----:B------:R-:W-:Y:S05]  /*2d10*/  BSYNC.RECONVERGENT B1 ;  /* 0x0000000000017941 */ /* 0x000fea0003800200 */
.L_x_42:
        /* <DEDUP_REMOVED lines=9> */
.L_x_45:
[----:B------:R-:W-:Y:S05]  /*2db0*/  BSYNC.RECONVERGENT B1 ;  /* 0x0000000000017941 */ /* 0x000fea0003800200 */
.L_x_44:
        /* <DEDUP_REMOVED lines=9> */
.L_x_47:
[----:B------:R-:W-:Y:S05]  /*2e50*/  BSYNC.RECONVERGENT B1 ;  /* 0x0000000000017941 */ /* 0x000fea0003800200 */
.L_x_46:
        /* <DEDUP_REMOVED lines=9> */
.L_x_49:
[----:B------:R-:W-:Y:S05]  /*2ef0*/  BSYNC.RECONVERGENT B1 ;  /* 0x0000000000017941 */ /* 0x000fea0003800200 */
.L_x_48:
        /* <DEDUP_REMOVED lines=9> */
.L_x_51:
[----:B------:R-:W-:Y:S05]  /*2f90*/  BSYNC.RECONVERGENT B1 ;  /* 0x0000000000017941 */ /* 0x000fea0003800200 */
.L_x_50:
        /* <DEDUP_REMOVED lines=9> */
.L_x_53:
[----:B------:R-:W-:Y:S05]  /*3030*/  BSYNC.RECONVERGENT B1 ;  /* 0x0000000000017941 */ /* 0x000fea0003800200 */
.L_x_52:
[----:B------:R-:W-:-:S05]  /*3040*/  VIADD R2, R0, 0x700 ;  /* 0x0000070000027836 */ /* 0x000fca0000000000 */
[----:B------:R-:W-:-:S13]  /*3050*/  ISETP.GE.AND P0, PT, R2, R19, PT ;  /* 0x000000130200720c */ /* 0x000fda0003f06270 */
[----:B------:R-:W-:Y:S05]  /*3060*/  @P0 BRA `(.L_x_39) ;  /* 0x0000000000140947 */ /* 0x000fea0003800000 */
[----:B------:R-:W-:-:S13]  /*3070*/  ISETP.GE.AND P0, PT, R2, R21, PT ;  /* 0x000000150200720c */ /* 0x000fda0003f06270 */
[----:B------:R0:W5:Y:S04]  /*3080*/  @P0 LDG.E R2, desc[UR6][R24.64+0x3800] ;  /* 0x0038000618020981 */ /* 0x000168000c1e1900 */
[----:B------:R0:W5:Y:S04]  /*3090*/  @P0 LDG.E R3, desc[UR6][R24.64+0x3804] ;  /* 0x0038040618030981 */ /* 0x000168000c1e1900 */
[----:B------:R0:W5:Y:S04]  /*30a0*/  @!P0 LDG.E R2, desc[UR6][R22.64+0x3800] ;  /* 0x0038000616028981 */ /* 0x000168000c1e1900 */
[----:B------:R0:W5:Y:S02]  /*30b0*/  @!P0 LDG.E R3, desc[UR6][R22.64+0x3804] ;  /* 0x0038040616038981 */ /* 0x000164000c1e1900 */
.L_x_39:
[----:B------:R-:W-:Y:S05]  /*30c0*/  BSYNC.RECONVERGENT B0 ;  /* 0x0000000000007941 */ /* 0x000fea0003800200 */
.L_x_23:
[----:B------:R-:W0:Y:S01]  /*30d0*/  S2UR UR5, SR_CgaCtaId ;  /* 0x00000000000579c3 */ /* 0x000e220000008800 */
[----:B------:R-:W-:Y:S01]  /*30e0*/  UMOV UR4, 0x400 ;  /* 0x0000040000047882 */ /* 0x000fe20000000000 */
[----:B01234-:R-:W-:Y:S01]  /*30f0*/  IMAD.SHL.U32 R22, R0, 0x8, RZ ;  /* 0x0000000800167824 */ /* 0x01ffe200078e00ff */
[----:B------:R-:W-:-:S09]  /*3100*/  ULEA UR4, UR5, UR4, 0x18 ;  /* 0x0000000405047291 */ /* 0x000fd2000f8ec0ff */
[----:B-----5:R-:W-:Y:S04]  /*3110*/  STS.64 [R22+UR4], R16 ;  /* 0x0000001016007988 */ /* 0x020fe80008000a04 */
[----:B------:R-:W-:Y:S04]  /*3120*/  STS.64 [R22+UR4+0x800], R14 ;  /* 0x0008000e16007988 */ /* 0x000fe80008000a04 */
[----:B------:R-:W-:Y:S04]  /*3130*/  STS.64 [R22+UR4+0x1000], R12 ;  /* 0x0010000c16007988 */ /* 0x000fe80008000a04 */
[----:B------:R-:W-:Y:S04]  /*3140*/  STS.64 [R22+UR4+0x1800], R10 ;  /* 0x0018000a16007988 */ /* 0x000fe80008000a04 */
[----:B------:R-:W-:Y:S04]  /*3150*/  STS.64 [R22+UR4+0x2000], R8 ;  /* 0x0020000816007988 */ /* 0x000fe80008000a04 */
[----:B------:R-:W-:Y:S04]  /*3160*/  STS.64 [R22+UR4+0x2800], R6 ;  /* 0x0028000616007988 */ /* 0x000fe80008000a04 */
[----:B------:R-:W-:Y:S04]  /*3170*/  STS.64 [R22+UR4+0x3000], R4 ;  /* 0x0030000416007988 */ /* 0x000fe80008000a04 */
[----:B------:R0:W-:Y:S01]  /*3180*/  STS.64 [R22+UR4+0x3800], R2 ;  /* 0x0038000216007988 */ /* 0x0001e20008000a04 */
[----:B------:R-:W-:Y:S01]  /*3190*/  BAR.SYNC.DEFER_BLOCKING 0x0 ;  /* 0x0000000000007b1d */ /* 0x000fe20000010000 */
[----:B0-----:R-:W-:-:S07]  /*31a0*/  VIMNMX R3, PT, PT, R22, R19, PT ;  /* 0x0000001316037248 */ /* 0x001fce0003fe0100 */
[----:B------:R-:W-:Y:S01]  /*31b0*/  PREEXIT ;  /* 0x000000000000782d */ /* 0x000fe20000000000 */
[----:B------:R-:W-:Y:S01]  /*31c0*/  BSSY.RECONVERGENT B0, `(.L_x_54) ;  /* 0x0000019000007945 */ /* 0x000fe20003800200 */
[----:B------:R-:W-:Y:S01]  /*31d0*/  LEA R4, R21, UR4, 0x3 ;  /* 0x0000000415047c11 */ /* 0x000fe2000f8e18ff */
[C---:B------:R-:W-:Y:S01]  /*31e0*/  IMAD.IADD R2, R3.reuse, 0x1, -R20 ;  /* 0x0000000103027824 */ /* 0x040fe200078e0a14 */
[----:B------:R-:W-:Y:S02]  /*31f0*/  ISETP.GE.AND P0, PT, R3, R20, PT ;  /* 0x000000140300720c */ /* 0x000fe40003f06270 */
[----:B------:R-:W-:Y:S02]  /*3200*/  VIMNMX R5, PT, PT, R21, R3, PT ;  /* 0x0000000315057248 */ /* 0x000fe40003fe0100 */
[----:B------:R-:W-:-:S04]  /*3210*/  SEL R2, R2, RZ, P0 ;  /* 0x000000ff02027207 */ /* 0x000fc80000000000 */
[----:B------:R-:W-:-:S13]  /*3220*/  ISETP.GE.AND P0, PT, R2, R5, PT ;  /* 0x000000050200720c */ /* 0x000fda0003f06270 */
[----:B------:R-:W-:Y:S05]  /*3230*/  @P0 BRA `(.L_x_55) ;  /* 0x0000000000440947 */ /* 0x000fea0003800000 */
.L_x_56:
        /* <DEDUP_REMOVED lines=9> */
[----:B------:R-:W0:Y:S02]  /*32d0*/  LDS.64 R10, [R9] ;  /* 0x00000000090a7984 */ /* 0x000e240000000a00 */
[----:B0-----:R-:W-:-:S13]  /*32e0*/  ISETP.GE.AND P2, PT, R10, R6, PT ;  /* 0x000000060a00720c */ /* 0x001fda0003f46270 */
[----:B------:R-:W-:-:S04]  /*32f0*/  @P2 ISETP.GE.AND P1, PT, R11, R7, PT ;  /* 0x000000070b00220c */ /* 0x000fc80003f26270 */
[----:B------:R-:W-:-:S04]  /*3300*/  @P2 ISETP.NE.OR P0, PT, R10, R6, P1 ;  /* 0x000000060a00220c */ /* 0x000fc80000f05670 */
[----:B------:R-:W-:-:S09]  /*3310*/  SEL R5, R5, R8, P0 ;  /* 0x0000000805057207 */ /* 0x000fd20000000000 */
[----:B------:R-:W-:-:S05]  /*3320*/  @P0 VIADD R2, R8, 0x1 ;  /* 0x0000000108020836 */ /* 0x000fca0000000000 */
[----:B------:R-:W-:-:S13]  /*3330*/  ISETP.GE.AND P0, PT, R2, R5, PT ;  /* 0x000000050200720c */ /* 0x000fda0003f06270 */
[----:B------:R-:W-:Y:S05]  /*3340*/  @!P0 BRA `(.L_x_56) ;  /* 0xfffffffc00bc8947 */ /* 0x000fea000383ffff */
.L_x_55:
[----:B------:R-:W-:Y:S05]  /*3350*/  BSYNC.RECONVERGENT B0 ;  /* 0x0000000000007941 */ /* 0x000fea0003800200 */
.L_x_54:
[----:B------:R-:W-:Y:S01]  /*3360*/  IMAD.IADD R3, R3, 0x1, -R2 ;  /* 0x0000000103037824 */ /* 0x000fe200078e0a02 */
[----:B------:R-:W-:Y:S01]  /*3370*/  LEA R9, R2, UR4, 0x3 ;  /* 0x0000000402097c11 */ /* 0x000fe2000f8e18ff */
[----:B------:R-:W-:Y:S01]  /*3380*/  BSSY.RECONVERGENT B0, `(.L_x_57) ;  /* 0x000000d000007945 */ /* 0x000fe20003800200 */
[----:B------:R-:W-:Y:S01]  /*3390*/  PLOP3.LUT P0, PT, PT, PT, PT, 0x8, 0x80 ;  /* 0x000000000080781c */ /* 0x000fe20003f0e170 */
[----:B------:R-:W-:Y:S02]  /*33a0*/  IMAD R7, R3, 0x8, R4 ;  /* 0x0000000803077824 */ /* 0x000fe400078e0204 */
[----:B------:R0:W1:Y:S01]  /*33b0*/  LDS.64 R22, [R9] ;  /* 0x0000000009167984 */ /* 0x0000620000000a00 */
[----:B------:R-:W-:-:S03]  /*33c0*/  IMAD.IADD R8, R21, 0x1, R3 ;  /* 0x0000000115087824 */ /* 0x000fc600078e0203 */
[----:B------:R0:W2:Y:S02]  /*33d0*/  LDS.64 R24, [R7] ;  /* 0x0000000007187984 */ /* 0x0000a40000000a00 */
[----:B------:R-:W-:-:S13]  /*33e0*/  ISETP.GE.AND P1, PT, R8, R19, PT ;  /* 0x000000130800720c */ /* 0x000fda0003f26270 */
[----:B0-----:R-:W-:Y:S05]  /*33f0*/  @P1 BRA `(.L_x_58) ;  /* 0x0000000000141947 */ /* 0x001fea0003800000 */
[----:B-12---:R-:W-:Y:S02]  /*3400*/  ISETP.GE.AND P1, PT, R24, R22, PT ;  /* 0x000000161800720c */ /* 0x006fe40003f26270 */
[----:B------:R-:W-:Y:S02]  /*3410*/  PLOP3.LUT P0, PT, PT, PT, PT, 0x80, 0x8 ;  /* 0x000000000008781c */ /* 0x000fe40003f0f070 */
[----:B------:R-:W-:-:S13]  /*3420*/  ISETP.GE.OR P1, PT, R2, R21, !P1 ;  /* 0x000000150200720c */ /* 0x000fda0004f26670 */
[----:B------:R-:W-:-:S04]  /*3430*/  @!P1 ISETP.GE.AND P2, PT, R25, R23, PT ;  /* 0x000000171900920c */ /* 0x000fc80003f46270 */
[----:B------:R-:W-:-:S13]  /*3440*/  @!P1 ISETP.EQ.AND P0, PT, R24, R22, !P2 ;  /* 0x000000161800920c */ /* 0x000fda0005702270 */
.L_x_58:
[----:B------:R-:W-:Y:S05]  /*3450*/  BSYNC.RECONVERGENT B0 ;  /* 0x0000000000007941 */ /* 0x000fea0003800200 */
.L_x_57:
[----:B------:R-:W-:Y:S01]  /*3460*/  VIADD R6, R8, 0x1 ;  /* 0x0000000108067836 */ /* 0x000fe20000000000 */
[----:B------:R-:W-:Y:S01]  /*3470*/  BSSY.RECONVERGENT B0, `(.L_x_59) ;  /* 0x0000012000007945 */ /* 0x000fe20003800200 */
[----:B------:R-:W-:Y:S01]  /*3480*/  @!P0 IMAD.MOV R6, RZ, RZ, R8 ;  /* 0x000000ffff068224 */ /* 0x000fe200078e0208 */
[----:B-12---:R-:W-:Y:S01]  /*3490*/  SEL R5, R25, R23, P0 ;  /* 0x0000001719057207 */ /* 0x006fe20000000000 */
        /* <DEDUP_REMOVED lines=15> */
.L_x_60:
[----:B------:R-:W-:Y:S05]  /*3590*/  BSYNC.RECONVERGENT B0 ;  /* 0x0000000000007941 */ /* 0x000fea0003800200 */
.L_x_59:
[----:B------:R-:W-:Y:S01]  /*35a0*/  @!P0 IMAD.MOV R2, RZ, RZ, R6 ;  /* 0x000000ffff028224 */ /* 0x000fe200078e0206 */
[----:B------:R-:W-:Y:S01]  /*35b0*/  BSSY.RECONVERGENT B0, `(.L_x_61) ;  /* 0x0000012000007945 */ /* 0x000fe20003800200 */
[----:B------:R-:W-:Y:S01]  /*35c0*/  @P0 IMAD.MOV R10, RZ, RZ, R8 ;  /* 0x000000ffff0a0224 */ /* 0x000fe200078e0208 */
[----:B-12---:R-:W-:Y:S01]  /*35d0*/  SEL R7, R25, R23, P0 ;  /* 0x0000001719077207 */ /* 0x006fe20000000000 */
[C---:B------:R-:W-:Y:S01]  /*35e0*/  VIADD R12, R2.reuse, 0x1 ;  /* 0x00000001020c7836 */ /* 0x040fe20000000000 */
[----:B------:R-:W-:Y:S01]  /*35f0*/  ISETP.GE.AND P1, PT, R2, R19, PT ;  /* 0x000000130200720c */ /* 0x000fe20003f26270 */
        /* <DEDUP_REMOVED lines=13> */
.L_x_62:
[----:B------:R-:W-:Y:S05]  /*36d0*/  BSYNC.RECONVERGENT B0 ;  /* 0x0000000000007941 */ /* 0x000fea0003800200 */
.L_x_61:
        /* <DEDUP_REMOVED lines=19> */
.L_x_64:
[----:B------:R-:W-:Y:S05]  /*3810*/  BSYNC.RECONVERGENT B0 ;  /* 0x0000000000007941 */ /* 0x000fea0003800200 */
.L_x_63:
[----:B------:R-:W-:Y:S01]  /*3820*/  @!P0 IMAD.MOV R16, RZ, RZ, R12 ;  /* 0x000000ffff108224 */ /* 0x000fe200078e020c */
[----:B------:R-:W-:Y:S01]  /*3830*/  BSSY.RECONVERGENT B0, `(.L_x_65) ;  /* 0x0000012000007945 */ /* 0x000fe20003800200 */
[----:B------:R-:W-:Y:S01]  /*3840*/  @P0 IMAD.MOV R20, RZ, RZ, R14 ;  /* 0x000000ffff140224 */ /* 0x000fe200078e020e */
[----:B-12---:R-:W-:Y:S01]  /*3850*/  SEL R11, R25, R23, P0 ;  /* 0x00000017190b7207 */ /* 0x006fe20000000000 */
[C---:B------:R-:W-:Y:S01]  /*3860*/  VIADD R14, R16.reuse, 0x1 ;  /* 0x00000001100e7836 */ /* 0x040fe20000000000 */
[----:B------:R-:W-:Y:S01]  /*3870*/  ISETP.GE.AND P1, PT, R16, R19, PT ;  /* 0x000000131000720c */ /* 0x000fe20003f26270 */
        /* <DEDUP_REMOVED lines=13> */
.L_x_66:
[----:B------:R-:W-:Y:S05]  /*3950*/  BSYNC.RECONVERGENT B0 ;  /* 0x0000000000007941 */ /* 0x000fea0003800200 */
.L_x_65:
        /* <DEDUP_REMOVED lines=19> */
.L_x_68:
[----:B------:R-:W-:Y:S05]  /*3a90*/  BSYNC.RECONVERGENT B0 ;  /* 0x0000000000007941 */ /* 0x000fea0003800200 */
.L_x_67:
[----:B------:R-:W-:Y:S01]  /*3aa0*/  @!P0 IMAD.MOV R16, RZ, RZ, R14 ;  /* 0x000000ffff108224 */ /* 0x000fe200078e020e */
[----:B------:R-:W-:Y:S01]  /*3ab0*/  BSSY.RECONVERGENT B0, `(.L_x_69) ;  /* 0x0000010000007945 */ /* 0x000fe20003800200 */
[----:B------:R-:W-:Y:S01]  /*3ac0*/  @P0 IMAD.MOV R20, RZ, RZ, R26 ;  /* 0x000000ffff140224 */ /* 0x000fe200078e021a */
[----:B-12---:R-:W-:Y:S02]  /*3ad0*/  SEL R15, R25, R23, P0 ;  /* 0x00000017190f7207 */ /* 0x006fe40000000000 */
[----:B------:R-:W-:Y:S02]  /*3ae0*/  ISETP.GE.AND P1, PT, R16, R19, PT ;  /* 0x000000131000720c */ /* 0x000fe40003f26270 */
        /* <DEDUP_REMOVED lines=12> */
.L_x_70:
[----:B------:R-:W-:Y:S05]  /*3bb0*/  BSYNC.RECONVERGENT B0 ;  /* 0x0000000000007941 */ /* 0x000fea0003800200 */
.L_x_69:
[----:B------:R-:W3:Y:S01]  /*3bc0*/  S2UR UR5, SR_CgaCtaId ;  /* 0x00000000000579c3 */ /* 0x000ee20000008800 */
[----:B------:R-:W-:Y:S01]  /*3bd0*/  UMOV UR4, 0x400 ;  /* 0x0000040000047882 */ /* 0x000fe20000000000 */
[----:B0-----:R-:W-:Y:S01]  /*3be0*/  VIADD R3, R16, 0x1 ;  /* 0x0000000110037836 */ /* 0x001fe20000000000 */
[----:B------:R-:W-:Y:S01]  /*3bf0*/  BSSY.RECONVERGENT B0, `(.L_x_71) ;  /* 0x0000015000007945 */ /* 0x000fe20003800200 */
[----:B------:R-:W-:Y:S01]  /*3c00*/  @!P0 IMAD.MOV R3, RZ, RZ, R16 ;  /* 0x000000ffff038224 */ /* 0x000fe200078e0210 */
[----:B-12---:R-:W-:Y:S01]  /*3c10*/  SEL R17, R25, R23, P0 ;  /* 0x0000001719117207 */ /* 0x006fe20000000000 */
[----:B------:R-:W-:Y:S01]  /*3c20*/  VIADD R26, R20, 0x1 ;  /* 0x00000001141a7836 */ /* 0x000fe20000000000 */
[----:B------:R-:W-:Y:S01]  /*3c30*/  SEL R16, R24, R22, P0 ;  /* 0x0000001618107207 */ /* 0x000fe20000000000 */
[----:B------:R-:W-:Y:S01]  /*3c40*/  @P0 IMAD.MOV R26, RZ, RZ, R20 ;  /* 0x000000ffff1a0224 */ /* 0x000fe200078e0214 */
[----:B------:R-:W-:Y:S01]  /*3c50*/  ISETP.GE.AND P1, PT, R3, R19, PT ;  /* 0x000000130300720c */ /* 0x000fe20003f26270 */
        /* <DEDUP_REMOVED lines=14> */
.L_x_72:
[----:B------:R-:W-:Y:S05]  /*3d40*/  BSYNC.RECONVERGENT B0 ;  /* 0x0000000000007941 */ /* 0x000fea0003800200 */
.L_x_71:
[----:B------:R-:W3:Y:S01]  /*3d50*/  LDCU.U8 UR4, c[0x0][0x380] ;  /* 0x00007000ff0477ac */ /* 0x000ee20008000000 */
[----:B-12---:R-:W-:Y:S01]  /*3d60*/  SEL R23, R25, R23, P0 ;  /* 0x0000001719177207 */ /* 0x006fe20000000000 */
[----:B0-----:R-:W-:Y:S01]  /*3d70*/  IMAD.SHL.U32 R3, R0, 0x8, RZ ;  /* 0x0000000800037824 */ /* 0x001fe200078e00ff */
[----:B------:R-:W-:Y:S01]  /*3d80*/  SEL R22, R24, R22, P0 ;  /* 0x0000001618167207 */ /* 0x000fe20000000000 */
[----:B---3--:R-:W-:-:S04]  /*3d90*/  UPRMT UR4, UR4, 0x8880, URZ ;  /* 0x0000888004047896 */ /* 0x008fc800080000ff */
[----:B------:R-:W-:Y:S01]  /*3da0*/  UISETP.NE.AND UP0, UPT, UR4, URZ, UPT ;  /* 0x000000ff0400728c */ /* 0x000fe2000bf05270 */
[----:B------:R-:W-:Y:S08]  /*3db0*/  BAR.SYNC.DEFER_BLOCKING 0x0 ;  /* 0x0000000000007b1d */ /* 0x000ff00000010000 */
[----:B------:R-:W-:Y:S05]  /*3dc0*/  BRA.U !UP0, `(.L_x_73) ;  /* 0x0000000508687547 */ /* 0x000fea000b800000 */
[----:B------:R-:W0:Y:S01]  /*3dd0*/  S2R R20, SR_LANEID ;  /* 0x0000000000147919 */ /* 0x000e220000000000 */
[----:B------:R-:W-:Y:S01]  /*3de0*/  LOP3.LUT R3, R3, 0x1f00, RZ, 0xc0, !PT ;  /* 0x00001f0003037812 */ /* 0x000fe200078ec0ff */
[----:B------:R-:W1:Y:S01]  /*3df0*/  LDCU.64 UR4, c[0x0][0x3a0] ;  /* 0x00007400ff0477ac */ /* 0x000e620008000a00 */
[C---:B------:R-:W-:Y:S02]  /*3e00*/  ISETP.NE.AND P0, PT, R0.reuse, RZ, PT ;  /* 0x000000ff0000720c */ /* 0x040fe40003f05270 */
[----:B------:R-:W-:Y:S01]  /*3e10*/  LOP3.LUT R0, R0, 0x1f, RZ, 0xc0, !PT ;  /* 0x0000001f00007812 */ /* 0x000fe200078ec0ff */
[----:B0-----:R-:W-:-:S04]  /*3e20*/  IMAD R21, R20, 0x8, R3 ;  /* 0x0000000814157824 */ /* 0x001fc800078e0203 */
[----:B------:R-:W-:Y:S01]  /*3e30*/  IMAD R20, R20, -0x7, R21 ;  /* 0xfffffff914147824 */ /* 0x000fe200078e0215 */
[----:B------:R-:W-:-:S03]  /*3e40*/  LEA.HI.SX32 R25, R21, R21, 0x1b ;  /* 0x0000001515197211 */ /* 0x000fc600078fdaff */
[C---:B------:R-:W-:Y:S02]  /*3e50*/  VIADD R21, R20.reuse, 0x20 ;  /* 0x0000002014157836 */ /* 0x040fe40000000000 */
[----:B------:R-:W-:Y:S02]  /*3e60*/  IMAD R25, R25, 0x8, R2 ;  /* 0x0000000819197824 */ /* 0x000fe400078e0202 */
[C---:B------:R-:W-:Y:S01]  /*3e70*/  VIADD R27, R20.reuse, 0x40 ;  /* 0x00000040141b7836 */ /* 0x040fe20000000000 */
[-C--:B------:R-:W-:Y:S01]  /*3e80*/  LEA.HI.SX32 R21, R21, R20.reuse, 0x1b ;  /* 0x0000001415157211 */ /* 0x080fe200078fdaff */
[----:B------:R-:W-:Y:S01]  /*3e90*/  VIADD R29, R20, 0x60 ;  /* 0x00000060141d7836 */ /* 0x000fe20000000000 */
[----:B------:R0:W-:Y:S02]  /*3ea0*/  STS.64 [R25], R4 ;  /* 0x0000000419007388 */ /* 0x0001e40000000a00 */
[-C--:B------:R-:W-:Y:S02]  /*3eb0*/  LEA.HI.SX32 R27, R27, R20.reuse, 0x1b ;  /* 0x000000141b1b7211 */ /* 0x080fe400078fdaff */
[----:B------:R2:W-:Y:S01]  /*3ec0*/  STS.64 [R25+0x8], R6 ;  /* 0x0000080619007388 */ /* 0x0005e20000000a00 */
[----:B------:R-:W-:-:S03]  /*3ed0*/  LEA.HI.SX32 R29, R29, R20, 0x1b ;  /* 0x000000141d1d7211 */ /* 0x000fc600078fdaff */
[----:B------:R3:W-:Y:S04]  /*3ee0*/  STS.64 [R25+0x10], R8 ;  /* 0x0000100819007388 */ /* 0x0007e80000000a00 */
[----:B------:R4:W-:Y:S01]  /*3ef0*/  STS.64 [R25+0x20], R12 ;  /* 0x0000200c19007388 */ /* 0x0009e20000000a00 */
[C---:B0-----:R-:W-:Y:S01]  /*3f00*/  VIADD R4, R20.reuse, 0x80 ;  /* 0x0000008014047836 */ /* 0x041fe20000000000 */
[CC--:B------:R-:W-:Y:S01]  /*3f10*/  LEA.HI.SX32 R5, R20.reuse, R20.reuse, 0x1b ;  /* 0x0000001414057211 */ /* 0x0c0fe200078fdaff */
[----:B--2---:R-:W-:Y:S01]  /*3f20*/  VIADD R6, R20, 0xa0 ;  /* 0x000000a014067836 */ /* 0x004fe20000000000 */
[----:B------:R0:W-:Y:S02]  /*3f30*/  STS.64 [R25+0x18], R10 ;  /* 0x0000180a19007388 */ /* 0x0001e40000000a00 */
[-C--:B------:R-:W-:Y:S01]  /*3f40*/  LEA.HI.SX32 R7, R4, R20.reuse, 0x1b ;  /* 0x0000001404077211 */ /* 0x080fe200078fdaff */
[----:B---3--:R-:W-:Y:S01]  /*3f50*/  VIADD R8, R20, 0xc0 ;  /* 0x000000c014087836 */ /* 0x008fe20000000000 */
[----:B------:R-:W-:Y:S01]  /*3f60*/  LEA.HI.SX32 R9, R6, R20, 0x1b ;  /* 0x0000001406097211 */ /* 0x000fe200078fdaff */
[----:B------:R2:W-:Y:S01]  /*3f70*/  STS.64 [R25+0x28], R14 ;  /* 0x0000280e19007388 */ /* 0x0005e20000000a00 */
[----:B------:R-:W-:-:S02]  /*3f80*/  IMAD R6, R5, 0x8, R2 ;  /* 0x0000000805067824 */ /* 0x000fc400078e0202 */
[----:B----4-:R-:W-:Y:S01]  /*3f90*/  VIADD R13, R20, 0xe0 ;  /* 0x000000e0140d7836 */ /* 0x010fe20000000000 */
[----:B------:R3:W-:Y:S01]  /*3fa0*/  STS.64 [R25+0x30], R16 ;  /* 0x0000301019007388 */ /* 0x0007e20000000a00 */
[--C-:B------:R-:W-:Y:S01]  /*3fb0*/  IMAD R12, R29, 0x8, R2.reuse ;  /* 0x000000081d0c7824 */ /* 0x100fe200078e0202 */
[-C--:B0-----:R-:W-:Y:S01]  /*3fc0*/  LEA.HI.SX32 R11, R8, R20.reuse, 0x1b ;  /* 0x00000014080b7211 */ /* 0x081fe200078fdaff */
[--C-:B------:R-:W-:Y:S01]  /*3fd0*/  IMAD R8, R21, 0x8, R2.reuse ;  /* 0x0000000815087824 */ /* 0x100fe200078e0202 */
[----:B------:R-:W-:Y:S01]  /*3fe0*/  LEA.HI.SX32 R13, R13, R20, 0x1b ;  /* 0x000000140d0d7211 */ /* 0x000fe200078fdaff */
[--C-:B------:R-:W-:Y:S01]  /*3ff0*/  IMAD R10, R27, 0x8, R2.reuse ;  /* 0x000000081b0a7824 */ /* 0x100fe200078e0202 */
[----:B------:R0:W-:Y:S01]  /*4000*/  STS.64 [R25+0x38], R22 ;  /* 0x0000381619007388 */ /* 0x0001e20000000a00 */
[--C-:B--2---:R-:W-:Y:S01]  /*4010*/  IMAD R14, R7, 0x8, R2.reuse ;  /* 0x00000008070e7824 */ /* 0x104fe200078e0202 */
[----:B------:R-:W-:Y:S01]  /*4020*/  NOP ;  /* 0x0000000000007918 */ /* 0x000fe20000000000 */
[--C-:B---3--:R-:W-:Y:S01]  /*4030*/  IMAD R16, R9, 0x8, R2.reuse ;  /* 0x0000000809107824 */ /* 0x108fe200078e0202 */
[----:B------:R-:W-:Y:S01]  /*4040*/  LDS.64 R6, [R6] ;  /* 0x0000000006067984 */ /* 0x000fe20000000a00 */
[----:B------:R-:W-:-:S02]  /*4050*/  IMAD R20, R11, 0x8, R2 ;  /* 0x000000080b147824 */ /* 0x000fc400078e0202 */
[----:B------:R-:W-:Y:S01]  /*4060*/  IMAD R4, R13, 0x8, R2 ;  /* 0x000000080d047824 */ /* 0x000fe200078e0202 */
[----:B------:R-:W-:Y:S01]  /*4070*/  LDS.64 R8, [R8+0x100] ;  /* 0x0001000008087984 */ /* 0x000fe20000000a00 */
[----:B0-----:R-:W-:Y:S02]  /*4080*/  IMAD.IADD R22, R3, 0x1, R0 ;  /* 0x0000000103167824 */ /* 0x001fe400078e0200 */
[----:B------:R-:W-:Y:S01]  /*4090*/  IMAD.MOV.U32 R23, RZ, RZ, RZ ;  /* 0x000000ffff177224 */ /* 0x000fe200078e00ff */
[----:B------:R-:W-:Y:S01]  /*40a0*/  LDS.64 R10, [R10+0x200] ;  /* 0x000200000a0a7984 */ /* 0x000fe20000000a00 */
[----:B------:R-:W-:Y:S02]  /*40b0*/  VIADD R0, R22, 0x20 ;  /* 0x0000002016007836 */ /* 0x000fe40000000000 */
[----:B------:R-:W-:Y:S01]  /*40c0*/  IMAD.WIDE.U32 R28, R18, 0x800, R22 ;  /* 0x00000800121c7825 */ /* 0x000fe200078e0016 */
[----:B------:R-:W-:Y:S03]  /*40d0*/  LDS.64 R12, [R12+0x300] ;  /* 0x000300000c0c7984 */ /* 0x000fe60000000a00 */
[----:B------:R-:W-:Y:S01]  /*40e0*/  VIADD R18, R22, 0x40 ;  /* 0x0000004016127836 */ /* 0x000fe20000000000 */
[----:B------:R-:W-:Y:S04]  /*40f0*/  LDS.64 R14, [R14+0x400] ;  /* 0x000400000e0e7984 */ /* 0x000fe80000000a00 */
[----:B------:R-:W-:Y:S04]  /*4100*/  LDS.64 R16, [R16+0x500] ;  /* 0x0005000010107984 */ /* 0x000fe80000000a00 */
[----:B------:R-:W-:Y:S04]  /*4110*/  LDS.64 R20, [R20+0x600] ;  /* 0x0006000014147984 */ /* 0x000fe80000000a00 */
[----:B------:R-:W-:Y:S04]  /*4120*/  LDS.64 R4, [R4+0x700] ;  /* 0x0007000004047984 */ /* 0x000fe80000000a00 */
[----:B------:R-:W-:Y:S01]  /*4130*/  @!P0 STS [R2+0x4200], R19 ;  /* 0x0042001302008388 */ /* 0x000fe20000000800 */
[----:B------:R-:W-:Y:S01]  /*4140*/  BAR.SYNC.DEFER_BLOCKING 0x0 ;  /* 0x0000000000007b1d */ /* 0x000fe20000010000 */
[----:B-1----:R-:W-:-:S04]  /*4150*/  LEA R24, P0, R28, UR4, 0x3 ;  /* 0x000000041c187c11 */ /* 0x002fc8000f8018ff */
[----:B------:R-:W-:Y:S01]  /*4160*/  LEA.HI.X R25, R28, UR5, R29, 0x3, P0 ;  /* 0x000000051c197c11 */ /* 0x000fe200080f1c1d */
[----:B------:R0:W1:Y:S02]  /*4170*/  LDS R27, [R2+0x4200] ;  /* 0x00420000021b7984 */ /* 0x0000640000000800 */
[C---:B0-----:R-:W-:Y:S01]  /*4180*/  VIADD R2, R22.reuse, 0x60 ;  /* 0x0000006016027836 */ /* 0x041fe20000000000 */
[-C--:B-1----:R-:W-:Y:S02]  /*4190*/  ISETP.GE.AND P0, PT, R22, R27.reuse, PT ;  /* 0x0000001b1600720c */ /* 0x082fe40003f06270 */
[-C--:B------:R-:W-:Y:S01]  /*41a0*/  ISETP.GE.AND P1, PT, R0, R27.reuse, PT ;  /* 0x0000001b0000720c */ /* 0x080fe20003f26270 */
[----:B------:R-:W-:Y:S01]  /*41b0*/  VIADD R0, R22, 0x80 ;  /* 0x0000008016007836 */ /* 0x000fe20000000000 */
[-C--:B------:R-:W-:Y:S01]  /*41c0*/  ISETP.GE.AND P2, PT, R18, R27.reuse, PT ;  /* 0x0000001b1200720c */ /* 0x080fe20003f46270 */
[----:B------:R-:W-:Y:S01]  /*41d0*/  VIADD R18, R22, 0xc0 ;  /* 0x000000c016127836 */ /* 0x000fe20000000000 */
[-C--:B------:R-:W-:Y:S01]  /*41e0*/  ISETP.GE.AND P3, PT, R2, R27.reuse, PT ;  /* 0x0000001b0200720c */ /* 0x080fe20003f66270 */
[----:B------:R-:W-:Y:S01]  /*41f0*/  VIADD R2, R22, 0xa0 ;  /* 0x000000a016027836 */ /* 0x000fe20000000000 */
[-C--:B------:R-:W-:Y:S01]  /*4200*/  ISETP.GE.AND P4, PT, R0, R27.reuse, PT ;  /* 0x0000001b0000720c */ /* 0x080fe20003f86270 */
[----:B------:R-:W-:Y:S01]  /*4210*/  VIADD R22, R22, 0xe0 ;  /* 0x000000e016167836 */ /* 0x000fe20000000000 */
[----:B------:R-:W-:-:S02]  /*4220*/  ISETP.GE.AND P6, PT, R18, R27, PT ;  /* 0x0000001b1200720c */ /* 0x000fc40003fc6270 */
[-C--:B------:R-:W-:Y:S01]  /*4230*/  ISETP.GE.AND P5, PT, R2, R27.reuse, PT ;  /* 0x0000001b0200720c */ /* 0x080fe20003fa6270 */
[----:B------:R0:W-:Y:S04]  /*4240*/  @!P0 STG.E desc[UR6][R24.64], R6 ;  /* 0x0000000618008986 */ /* 0x0001e8000c101906 */
[----:B------:R0:W-:Y:S01]  /*4250*/  @!P0 STG.E desc[UR6][R24.64+0x4], R7 ;  /* 0x0000040718008986 */ /* 0x0001e2000c101906 */
[----:B------:R-:W-:-:S03]  /*4260*/  ISETP.GE.AND P0, PT, R22, R27, PT ;  /* 0x0000001b1600720c */ /* 0x000fc60003f06270 */
[----:B------:R0:W-:Y:S04]  /*4270*/  @!P1 STG.E desc[UR6][R24.64+0x100], R8 ;  /* 0x0001000818009986 */ /* 0x0001e8000c101906 */
        /* <DEDUP_REMOVED lines=10> */
[----:B------:R0:W-:Y:S01]  /*4320*/  @!P6 STG.E desc[UR6][R24.64+0x604], R21 ;  /* 0x000604151800e986 */ /* 0x0001e2000c101906 */
[----:B------:R-:W-:Y:S05]  /*4330*/  @P0 EXIT ;  /* 0x000000000000094d */ /* 0x000fea0003800000 */
[----:B------:R-:W-:Y:S04]  /*4340*/  STG.E desc[UR6][R24.64+0x700], R4 ;  /* 0x0007000418007986 */ /* 0x000fe8000c101906 */
[----:B------:R-:W-:Y:S01]  /*4350*/  STG.E desc[UR6][R24.64+0x704], R5 ;  /* 0x0007040518007986 */ /* 0x000fe2000c101906 */
[----:B------:R-:W-:Y:S05]  /*4360*/  EXIT ;  /* 0x000000000000794d */ /* 0x000fea0003800000 */
.L_x_73:
        /* <DEDUP_REMOVED lines=43> */
[----:B0-----:R-:W-:-:S03]  /*4620*/  IMAD.MOV.U32 R25, RZ, RZ, RZ ;  /* 0x000000ffff197224 */ /* 0x001fc600078e00ff */
[----:B------:R-:W-:Y:S01]  /*4630*/  LDS.64 R10, [R10+0x200] ;  /* 0x000200000a0a7984 */ /* 0x000fe20000000a00 */
[----:B------:R-:W-:-:S03]  /*4640*/  IMAD.WIDE.U32 R26, R18, 0x800, R24 ;  /* 0x00000800121a7825 */ /* 0x000fc600078e0018 */
[----:B------:R-:W-:Y:S04]  /*4650*/  LDS.64 R12, [R12+0x300] ;  /* 0x000300000c0c7984 */ /* 0x000fe80000000a00 */
[----:B------:R-:W-:Y:S04]  /*4660*/  LDS.64 R14, [R14+0x400] ;  /* 0x000400000e0e7984 */ /* 0x000fe80000000a00 */
[----:B------:R-:W-:Y:S04]  /*4670*/  LDS.64 R16, [R16+0x500] ;  /* 0x0005000010107984 */ /* 0x000fe80000000a00 */
[----:B------:R-:W-:Y:S04]  /*4680*/  LDS.64 R20, [R20+0x600] ;  /* 0x0006000014147984 */ /* 0x000fe80000000a00 */
[----:B------:R-:W-:Y:S04]  /*4690*/  LDS.64 R4, [R4+0x700] ;  /* 0x0007000004047984 */ /* 0x000fe80000000a00 */
[----:B------:R0:W-:Y:S01]  /*46a0*/  @!P0 STS [R2+0x4200], R19 ;  /* 0x0042001302008388 */ /* 0x0001e20000000800 */
[----:B------:R-:W-:Y:S01]  /*46b0*/  BAR.SYNC.DEFER_BLOCKING 0x0 ;  /* 0x0000000000007b1d */ /* 0x000fe20000010000 */
[C---:B------:R-:W-:Y:S01]  /*46c0*/  IADD3 R0, P0, PT, R3.reuse, R26, RZ ;  /* 0x0000001a03007210 */ /* 0x040fe20007f1e0ff */
[----:B------:R-:W-:-:S04]  /*46d0*/  IMAD.IADD R3, R3, 0x1, R24 ;  /* 0x0000000103037824 */ /* 0x000fc800078e0218 */
[----:B------:R-:W-:Y:S01]  /*46e0*/  IMAD.X R27, RZ, RZ, R27, P0 ;  /* 0x000000ffff1b7224 */ /* 0x000fe200000e061b */
[C---:B-1----:R-:W-:Y:S01]  /*46f0*/  LEA R24, P0, R0.reuse, UR4, 0x3 ;  /* 0x0000000400187c11 */ /* 0x042fe2000f8018ff */
[C---:B0-----:R-:W-:Y:S02]  /*4700*/  VIADD R19, R3.reuse, 0x20 ;  /* 0x0000002003137836 */ /* 0x041fe40000000000 */
[C---:B------:R-:W-:Y:S01]  /*4710*/  VIADD R23, R3.reuse, 0x40 ;  /* 0x0000004003177836 */ /* 0x040fe20000000000 */
[----:B------:R-:W-:Y:S01]  /*4720*/  LEA.HI.X R25, R0, UR5, R27, 0x3, P0 ;  /* 0x0000000500197c11 */ /* 0x000fe200080f1c1b */
[C---:B------:R-:W-:Y:S02]  /*4730*/  VIADD R27, R3.reuse, 0xa0 ;  /* 0x000000a0031b7836 */ /* 0x040fe40000000000 */
[C---:B------:R-:W-:Y:S01]  /*4740*/  VIADD R29, R3.reuse, 0xc0 ;  /* 0x000000c0031d7836 */ /* 0x040fe20000000000 */
[----:B------:R-:W0:Y:S02]  /*4750*/  LDS R22, [R2+0x4200] ;  /* 0x0042000002167984 */ /* 0x000e240000000800 */
[----:B0-----:R-:W-:-:S02]  /*4760*/  ISETP.GE.AND P6, PT, R3, R22, PT ;  /* 0x000000160300720c */ /* 0x001fc40003fc6270 */
[-C--:B------:R-:W-:Y:S01]  /*4770*/  ISETP.GE.AND P5, PT, R19, R22.reuse, PT ;  /* 0x000000161300720c */ /* 0x080fe20003fa6270 */
[----:B------:R-:W-:Y:S01]  /*4780*/  VIADD R19, R3, 0x60 ;  /* 0x0000006003137836 */ /* 0x000fe20000000000 */
[-C--:B------:R-:W-:Y:S01]  /*4790*/  ISETP.GE.AND P4, PT, R23, R22.reuse, PT ;  /* 0x000000161700720c */ /* 0x080fe20003f86270 */
[----:B------:R-:W-:Y:S01]  /*47a0*/  VIADD R23, R3, 0x80 ;  /* 0x0000008003177836 */ /* 0x000fe20000000000 */
[-C--:B------:R-:W-:Y:S01]  /*47b0*/  ISETP.GE.AND P1, PT, R27, R22.reuse, PT ;  /* 0x000000161b00720c */ /* 0x080fe20003f26270 */
[----:B------:R-:W-:Y:S01]  /*47c0*/  VIADD R3, R3, 0xe0 ;  /* 0x000000e003037836 */ /* 0x000fe20000000000 */
[-C--:B------:R-:W-:Y:S02]  /*47d0*/  ISETP.GE.AND P3, PT, R19, R22.reuse, PT ;  /* 0x000000161300720c */ /* 0x080fe40003f66270 */
[-C--:B------:R-:W-:Y:S02]  /*47e0*/  ISETP.GE.AND P2, PT, R23, R22.reuse, PT ;  /* 0x000000161700720c */ /* 0x080fe40003f46270 */
        /* <DEDUP_REMOVED lines=20> */
.L_x_74:
[----:B------:R-:W-:-:S00]  /*4930*/  BRA `(.L_x_74) ;  /* 0xfffffffc00fc7947 */ /* 0x000fc0000383ffff */
[----:B------:R-:W-:-:S00]  /*4940*/  NOP ;  /* 0x0000000000007918 */ /* 0x000fc00000000000 */
        /* <DEDUP_REMOVED lines=11> */
.L_x_635:


//--------------------- .text._ZN3cub18CUB_300001_SM_10006detail10merge_sort30DeviceMergeSortPartitionKernelIN6thrust24THRUST_300001_SM_1000_NS6detail15normal_iteratorINS5_10device_ptrI4edgeEEEEm8cmpStrucS9_EEvbT_PT2_T0_SG_PSG_T1_SG_i --------------------------
	.section	.text._ZN3cub18CUB_300001_SM_10006detail10merge_sort30DeviceMergeSortPartitionKernelIN6thrust24THRUST_300001_SM_1000_NS6detail15normal_iteratorINS5_10device_ptrI4edgeEEEEm8cmpStrucS9_EEvbT_PT2_T0_SG_PSG_T1_SG_i,"ax",@progbits
	.align	128
        .global         _ZN3cub18CUB_300001_SM_10006detail10merge_sort30DeviceMergeSortPartitionKernelIN6thrust24THRUST_300001_SM_1000_NS6detail15normal_iteratorINS5_10device_ptrI4edgeEEEEm8cmpStrucS9_EEvbT_PT2_T0_SG_PSG_T1_SG_i
        .type           _ZN3cub18CUB_300001_SM_10006detail10merge_sort30DeviceMergeSortPartitionKernelIN6thrust24THRUST_300001_SM_1000_NS6detail15normal_iteratorINS5_10device_ptrI4edgeEEEEm8cmpStrucS9_EEvbT_PT2_T0_SG_PSG_T1_SG_i,@function
        .size           _ZN3cub18CUB_300001_SM_10006detail10merge_sort30DeviceMergeSortPartitionKernelIN6thrust24THRUST_300001_SM_1000_NS6detail15normal_iteratorINS5_10device_ptrI4edgeEEEEm8cmpStrucS9_EEvbT_PT2_T0_SG_PSG_T1_SG_i,(.L_x_636 - _ZN3cub18CUB_300001_SM_10006detail10merge_sort30DeviceMergeSortPartitionKernelIN6thrust24THRUST_300001_SM_1000_NS6detail15normal_iteratorINS5_10device_ptrI4edgeEEEEm8cmpStrucS9_EEvbT_PT2_T0_SG_PSG_T1_SG_i)
        .other          _ZN3cub18CUB_300001_SM_10006detail10merge_sort30DeviceMergeSortPartitionKernelIN6thrust24THRUST_300001_SM_1000_NS6detail15normal_iteratorINS5_10device_ptrI4edgeEEEEm8cmpStrucS9_EEvbT_PT2_T0_SG_PSG_T1_SG_i,@"STO_CUDA_ENTRY STV_DEFAULT"
_ZN3cub18CUB_300001_SM_10006detail10merge_sort30DeviceMergeSortPartitionKernelIN6thrust24THRUST_300001_SM_1000_NS6detail15normal_iteratorINS5_10device_ptrI4edgeEEEEm8cmpStrucS9_EEvbT_PT2_T0_SG_PSG_T1_SG_i:
.text._ZN3cub18CUB_300001_SM_10006detail10merge_sort30DeviceMergeSortPartitionKernelIN6thrust24THRUST_300001_SM_1000_NS6detail15normal_iteratorINS5_10device_ptrI4edgeEEEEm8cmpStrucS9_EEvbT_PT2_T0_SG_PSG_T1_SG_i:
[----:B------:R-:W-:Y:S01]  /*0000*/  LDC R1, c[0x0][0x37c] ;  /* 0x0000df00ff017b82 */ /* 0x000fe20000000800 */
[----:B------:R-:W0:Y:S01]  /*0010*/  S2R R0, SR_CTAID.X ;  /* 0x0000000000007919 */ /* 0x000e220000002500 */
[----:B------:R-:W0:Y:S01]  /*0020*/  LDCU UR4, c[0x0][0x360] ;  /* 0x00006c00ff0477ac */ /* 0x000e220008000800 */
[----:B------:R-:W0:Y:S01]  /*0030*/  S2R R3, SR_TID.X ;  /* 0x0000000000037919 */ /* 0x000e220000002100 */
[----:B------:R-:W1:Y:S01]  /*0040*/  LDCU.64 UR10, c[0x0][0x3a0] ;  /* 0x00007400ff0a77ac */ /* 0x000e620008000a00 */
[----:B0-----:R-:W-:-:S05]  /*0050*/  IMAD R0, R0, UR4, R3 ;  /* 0x0000000400007c24 */ /* 0x001fca000f8e0203 */
[----:B-1----:R-:W-:-:S04]  /*0060*/  ISETP.GE.U32.AND P0, PT, R0, UR10, PT ;  /* 0x0000000a00007c0c */ /* 0x002fc8000bf06070 */
[----:B------:R-:W-:-:S13]  /*0070*/  ISETP.GE.U32.AND.EX P0, PT, RZ, UR11, PT, P0 ;  /* 0x0000000bff007c0c */ /* 0x000fda000bf06100 */
[----:B------:R-:W-:Y:S05]  /*0080*/  @P0 EXIT ;  /* 0x000000000000094d */ /* 0x000fea0003800000 */
[----:B------:R-:W0:Y:S01]  /*0090*/  LDCU.64 UR6, c[0x0][0x3b8] ;  /* 0x00007700ff0677ac */ /* 0x000e220008000a00 */
[----:B------:R-:W1:Y:S01]  /*00a0*/  LDC R8, c[0x0][0x3c0] ;  /* 0x0000f000ff087b82 */ /* 0x000e620000000800 */
[----:B------:R-:W-:Y:S01]  /*00b0*/  ACQBULK ;  /* 0x000000000000782e */ /* 0x000fe20000000000 */
[----:B------:R-:W2:Y:S01]  /*00c0*/  LDCU.64 UR8, c[0x0][0x358] ;  /* 0x00006b00ff0877ac */ /* 0x000ea20008000a00 */
[----:B0-----:R-:W-:Y:S02]  /*00d0*/  UIADD3 UR4, UPT, UPT, -UR6, URZ, URZ ;  /* 0x000000ff06047290 */ /* 0x001fe4000fffe1ff */
[----:B------:R-:W-:-:S04]  /*00e0*/  USHF.R.U32.HI UR5, URZ, 0x1, UR7 ;  /* 0x00000001ff057899 */ /* 0x000fc80008011607 */
[----:B------:R-:W-:Y:S01]  /*00f0*/  LOP3.LUT R3, R0, UR4, RZ, 0xc0, !PT ;  /* 0x0000000400037c12 */ /* 0x000fe2000f8ec0ff */
[----:B------:R-:W-:Y:S01]  /*0100*/  USHF.R.U64 UR4, UR6, 0x1, UR7 ;  /* 0x0000000106047899 */ /* 0x000fe20008001207 */
[----:B-1----:R-:W-:Y:S01]  /*0110*/  SHF.R.S32.HI R9, RZ, 0x1f, R8 ;  /* 0x0000001fff097819 */ /* 0x002fe20000011408 */
[----:B------:R-:W-:Y:S02]  /*0120*/  IMAD R2, R8, UR5, RZ ;  /* 0x0000000508027c24 */ /* 0x000fe4000f8e02ff */
[----:B------:R-:W-:-:S04]  /*0130*/  IMAD.WIDE.U32 R4, R3, R8, RZ ;  /* 0x0000000803047225 */ /* 0x000fc800078e00ff */
[----:B------:R-:W-:-:S04]  /*0140*/  IMAD.WIDE.U32 R10, R8, UR4, RZ ;  /* 0x00000004080a7c25 */ /* 0x000fc8000f8e00ff */
[C---:B------:R-:W-:Y:S01]  /*0150*/  IMAD R7, R9.reuse, UR4, R2 ;  /* 0x0000000409077c24 */ /* 0x040fe2000f8e0202 */
[----:B------:R-:W-:Y:S01]  /*0160*/  IADD3 R2, P2, PT, R0, 0x1, RZ ;  /* 0x0000000100027810 */ /* 0x000fe20007f5e0ff */
[----:B------:R-:W-:Y:S01]  /*0170*/  IMAD R12, R9, R3, R5 ;  /* 0x00000003090c7224 */ /* 0x000fe200078e0205 */
[----:B------:R-:W-:Y:S01]  /*0180*/  LOP3.LUT R3, RZ, R4, RZ, 0x33, !PT ;  /* 0x00000004ff037212 */ /* 0x000fe200078e33ff */
[----:B------:R-:W-:Y:S01]  /*0190*/  IMAD.IADD R14, R11, 0x1, R7 ;  /* 0x000000010b0e7824 */ /* 0x000fe200078e0207 */
[----:B------:R-:W0:Y:S01]  /*01a0*/  LDCU.64 UR4, c[0x0][0x398] ;  /* 0x00007300ff0477ac */ /* 0x000e220008000a00 */
[----:B------:R-:W-:Y:S01]  /*01b0*/  ISETP.NE.U32.AND P0, PT, R2, UR10, PT ;  /* 0x0000000a02007c0c */ /* 0x000fe2000bf05070 */
[----:B------:R-:W-:Y:S01]  /*01c0*/  IMAD.X R2, RZ, RZ, RZ, P2 ;  /* 0x000000ffff027224 */ /* 0x000fe200010e06ff */
[----:B------:R-:W-:Y:S02]  /*01d0*/  ISETP.LT.U32.AND P1, PT, R10, R3, PT ;  /* 0x000000030a00720c */ /* 0x000fe40003f21070 */
[----:B------:R-:W-:-:S02]  /*01e0*/  LOP3.LUT R5, RZ, R12, RZ, 0x33, !PT ;  /* 0x0000000cff057212 */ /* 0x000fc400078e33ff */
[----:B------:R-:W-:Y:S02]  /*01f0*/  ISETP.NE.AND.EX P0, PT, R2, UR11, PT, P0 ;  /* 0x0000000b02007c0c */ /* 0x000fe4000bf05300 */
[----:B------:R-:W-:-:S04]  /*0200*/  ISETP.LT.U32.AND.EX P1, PT, R14, R5, PT, P1 ;  /* 0x000000050e00720c */ /* 0x000fc80003f21110 */
[----:B------:R-:W-:Y:S02]  /*0210*/  SEL R3, R10, R3, P1 ;  /* 0x000000030a037207 */ /* 0x000fe40000800000 */
[----:B------:R-:W-:Y:S02]  /*0220*/  SEL R5, R14, R5, P1 ;  /* 0x000000050e057207 */ /* 0x000fe40000800000 */
[----:B------:R-:W-:-:S03]  /*0230*/  IADD3 R2, P1, PT, R3, R4, RZ ;  /* 0x0000000403027210 */ /* 0x000fc60007f3e0ff */
[----:B------:R-:W1:Y:S02]  /*0240*/  @!P0 LDC.64 R6, c[0x0][0x3a8] ;  /* 0x0000ea00ff068b82 */ /* 0x000e640000000a00 */
[----:B------:R-:W-:Y:S01]  /*0250*/  IMAD.X R3, R5, 0x1, R12, P1 ;  /* 0x0000000105037824 */ /* 0x000fe200008e060c */
[----:B0-----:R-:W-:-:S04]  /*0260*/  ISETP.LT.U32.AND P1, PT, R2, UR4, PT ;  /* 0x0000000402007c0c */ /* 0x001fc8000bf21070 */
[----:B------:R-:W-:-:S04]  /*0270*/  ISETP.LT.U32.AND.EX P1, PT, R3, UR5, PT, P1 ;  /* 0x0000000503007c0c */ /* 0x000fc8000bf21110 */
[----:B------:R-:W-:Y:S02]  /*0280*/  SEL R2, R2, UR4, P1 ;  /* 0x0000000402027c07 */ /* 0x000fe40008800000 */
[----:B------:R-:W-:Y:S02]  /*0290*/  SEL R3, R3, UR5, P1 ;  /* 0x0000000503037c07 */ /* 0x000fe40008800000 */
[----:B------:R-:W-:Y:S02]  /*02a0*/  LOP3.LUT R17, RZ, R2, RZ, 0x33, !PT ;  /* 0x00000002ff117212 */ /* 0x000fe400078e33ff */
[----:B------:R-:W-:Y:S02]  /*02b0*/  LOP3.LUT R19, RZ, R3, RZ, 0x33, !PT ;  /* 0x00000003ff137212 */ /* 0x000fe400078e33ff */
[----:B------:R-:W-:-:S04]  /*02c0*/  ISETP.LT.U32.AND P1, PT, R10, R17, PT ;  /* 0x000000110a00720c */ /* 0x000fc80003f21070 */
[----:B------:R-:W-:-:S04]  /*02d0*/  ISETP.LT.U32.AND.EX P1, PT, R14, R19, PT, P1 ;  /* 0x000000130e00720c */ /* 0x000fc80003f21110 */
[----:B------:R-:W-:Y:S02]  /*02e0*/  SEL R17, R10, R17, P1 ;  /* 0x000000110a117207 */ /* 0x000fe40000800000 */
[----:B------:R-:W-:Y:S02]  /*02f0*/  SEL R19, R14, R19, P1 ;  /* 0x000000130e137207 */ /* 0x000fe40000800000 */
[----:B------:R-:W-:Y:S02]  /*0300*/  IADD3 R17, P3, PT, R17, R2, RZ ;  /* 0x0000000211117210 */ /* 0x000fe40007f7e0ff */
[----:B-1----:R-:W-:Y:S02]  /*0310*/  @!P0 LEA R10, P2, R0, R6, 0x3 ;  /* 0x00000006000a8211 */ /* 0x002fe400078418ff */
[----:B------:R-:W-:Y:S01]  /*0320*/  ISETP.LT.U32.AND P1, PT, R4, UR4, PT ;  /* 0x0000000404007c0c */ /* 0x000fe2000bf21070 */
[----:B------:R-:W-:Y:S01]  /*0330*/  IMAD.X R19, R19, 0x1, R3, P3 ;  /* 0x0000000113137824 */ /* 0x000fe200018e0603 */
[----:B------:R-:W-:-:S02]  /*0340*/  @!P0 LEA.HI.X R11, R0, R7, RZ, 0x3, P2 ;  /* 0x00000007000b8211 */ /* 0x000fc400010f1cff */
[----:B------:R-:W-:Y:S02]  /*0350*/  ISETP.LT.U32.AND P2, PT, R17, UR4, PT ;  /* 0x0000000411007c0c */ /* 0x000fe4000bf41070 */
[----:B------:R-:W-:Y:S01]  /*0360*/  ISETP.LT.U32.AND.EX P1, PT, R12, UR5, PT, P1 ;  /* 0x000000050c007c0c */ /* 0x000fe2000bf21110 */
[----:B--2---:R0:W-:Y:S01]  /*0370*/  @!P0 STG.E.64 desc[UR8][R10.64], R2 ;  /* 0x000000020a008986 */ /* 0x0041e2000c101b08 */
[----:B------:R-:W-:Y:S02]  /*0380*/  ISETP.LT.U32.AND.EX P2, PT, R19, UR5, PT, P2 ;  /* 0x0000000513007c0c */ /* 0x000fe4000bf41120 */
[----:B------:R-:W-:Y:S02]  /*0390*/  SEL R5, R4, UR4, P1 ;  /* 0x0000000404057c07 */ /* 0x000fe40008800000 */
[----:B------:R-:W-:Y:S02]  /*03a0*/  SEL R7, R12, UR5, P1 ;  /* 0x000000050c077c07 */ /* 0x000fe40008800000 */
[----:B------:R-:W-:-:S02]  /*03b0*/  SEL R17, R17, UR4, P2 ;  /* 0x0000000411117c07 */ /* 0x000fc40009000000 */
[----:B------:R-:W-:Y:S01]  /*03c0*/  SEL R19, R19, UR5, P2 ;  /* 0x0000000513137c07 */ /* 0x000fe20009000000 */
[----:B------:R-:W-:Y:S06]  /*03d0*/  @!P0 EXIT ;  /* 0x000000000000894d */ /* 0x000fec0003800000 */
[----:B------:R-:W1:Y:S01]  /*03e0*/  LDCU.U8 UR5, c[0x0][0x380] ;  /* 0x00007000ff0577ac */ /* 0x000e620008000000 */
[----:B------:R-:W-:Y:S01]  /*03f0*/  IADD3 R15, P0, PT, R17, -R5, RZ ;  /* 0x80000005110f7210 */ /* 0x000fe20007f1e0ff */
[----:B------:R-:W-:Y:S01]  /*0400*/  BSSY.RECONVERGENT B0, `(.L_x_75) ;  /* 0x0000080000007945 */ /* 0x000fe20003800200 */
[----:B------:R-:W-:-:S03]  /*0410*/  UIADD3 UR4, UPT, UPT, UR6, -0x1, URZ ;  /* 0xffffffff06047890 */ /* 0x000fc6000fffe0ff */
[----:B------:R-:W-:-:S03]  /*0420*/  IMAD.X R4, R19, 0x1, ~R7, P0 ;  /* 0x0000000113047824 */ /* 0x000fc600000e0e07 */
[----:B------:R-:W-:-:S05]  /*0430*/  LOP3.LUT R13, R0, UR4, RZ, 0xc0, !PT ;  /* 0x00000004000d7c12 */ /* 0x000fca000f8ec0ff */
[----:B0-----:R-:W-:Y:S01]  /*0440*/  IMAD.WIDE.U32 R10, R13, R8, RZ ;  /* 0x000000080d0a7225 */ /* 0x001fe200078e00ff */
[----:B-1----:R-:W-:-:S03]  /*0450*/  UPRMT UR4, UR5, 0x8880, URZ ;  /* 0x0000888005047896 */ /* 0x002fc600080000ff */
[----:B------:R-:W-:Y:S01]  /*0460*/  IMAD R9, R9, R13, R11 ;  /* 0x0000000d09097224 */ /* 0x000fe200078e020b */
[----:B------:R-:W-:Y:S01]  /*0470*/  ISETP.LT.U32.AND P0, PT, R10, R15, PT ;  /* 0x0000000f0a00720c */ /* 0x000fe20003f01070 */
[----:B------:R-:W-:-:S03]  /*0480*/  UISETP.NE.AND UP0, UPT, UR4, URZ, UPT ;  /* 0x000000ff0400728c */ /* 0x000fc6000bf05270 */
[----:B------:R-:W-:-:S04]  /*0490*/  ISETP.LT.U32.AND.EX P0, PT, R9, R4, PT, P0 ;  /* 0x000000040900720c */ /* 0x000fc80003f01100 */
[----:B------:R-:W-:Y:S02]  /*04a0*/  SEL R15, R10, R15, P0 ;  /* 0x0000000f0a0f7207 */ /* 0x000fe40000000000 */
[----:B------:R-:W-:Y:S01]  /*04b0*/  SEL R9, R9, R4, P0 ;  /* 0x0000000409097207 */ /* 0x000fe20000000000 */
[----:B------:R-:W-:Y:S06]  /*04c0*/  BRA.U !UP0, `(.L_x_76) ;  /* 0x0000000108ec7547 */ /* 0x000fec000b800000 */
[----:B------:R-:W-:Y:S01]  /*04d0*/  IADD3 R11, P0, PT, R17, -R2, RZ ;  /* 0x80000002110b7210 */ /* 0x000fe20007f1e0ff */
[----:B------:R-:W0:Y:S01]  /*04e0*/  LDCU.64 UR4, c[0x0][0x388] ;  /* 0x00007100ff0477ac */ /* 0x000e220008000a00 */
[----:B------:R-:W-:Y:S01]  /*04f0*/  IADD3 R10, P2, PT, R2, -R5, RZ ;  /* 0x80000005020a7210 */ /* 0x000fe20007f5e0ff */
[----:B------:R-:W-:Y:S02]  /*0500*/  BSSY.RECONVERGENT B1, `(.L_x_77) ;  /* 0x0000036000017945 */ /* 0x000fe40003800200 */
[----:B------:R-:W-:Y:S01]  /*0510*/  IMAD.X R8, R19, 0x1, ~R3, P0 ;  /* 0x0000000113087824 */ /* 0x000fe200000e0e03 */
[----:B------:R-:W-:Y:S01]  /*0520*/  ISETP.GT.U32.AND P0, PT, R15, R11, PT ;  /* 0x0000000b0f00720c */ /* 0x000fe20003f04070 */
[----:B------:R-:W-:Y:S01]  /*0530*/  IMAD.X R12, R3, 0x1, ~R7, P2 ;  /* 0x00000001030c7824 */ /* 0x000fe200010e0e07 */
[----:B------:R-:W-:Y:S02]  /*0540*/  ISETP.LT.U32.AND P1, PT, R10, R15, PT ;  /* 0x0000000f0a00720c */ /* 0x000fe40003f21070 */
[----:B------:R-:W-:-:S02]  /*0550*/  ISETP.GT.U32.AND.EX P0, PT, R9, R8, PT, P0 ;  /* 0x000000080900720c */ /* 0x000fc40003f04100 */
[----:B------:R-:W-:Y:S02]  /*0560*/  ISETP.LT.U32.AND.EX P1, PT, R12, R9, PT, P1 ;  /* 0x000000090c00720c */ /* 0x000fe40003f21110 */
[-C--:B------:R-:W-:Y:S02]  /*0570*/  SEL R6, R15, R11.reuse, P0 ;  /* 0x0000000b0f067207 */ /* 0x080fe40000000000 */
[----:B------:R-:W-:Y:S02]  /*0580*/  SEL R4, R9, R8, P0 ;  /* 0x0000000809047207 */ /* 0x000fe40000000000 */
[----:B------:R-:W-:Y:S02]  /*0590*/  IADD3 R6, P0, PT, R6, -R11, RZ ;  /* 0x8000000b06067210 */ /* 0x000fe40007f1e0ff */
[----:B------:R-:W-:Y:S02]  /*05a0*/  SEL R11, R10, R15, P1 ;  /* 0x0000000f0a0b7207 */ /* 0x000fe40000800000 */
[----:B------:R-:W-:Y:S01]  /*05b0*/  SEL R13, R12, R9, P1 ;  /* 0x000000090c0d7207 */ /* 0x000fe20000800000 */
[----:B------:R-:W-:Y:S01]  /*05c0*/  IMAD.X R4, R4, 0x1, ~R8, P0 ;  /* 0x0000000104047824 */ /* 0x000fe200000e0e08 */
[----:B------:R-:W-:-:S04]  /*05d0*/  ISETP.GE.U32.AND P0, PT, R6, R11, PT ;  /* 0x0000000b0600720c */ /* 0x000fc80003f06070 */
[----:B------:R-:W-:-:S13]  /*05e0*/  ISETP.GE.U32.AND.EX P0, PT, R4, R13, PT, P0 ;  /* 0x0000000d0400720c */ /* 0x000fda0003f06100 */
[----:B0-----:R-:W-:Y:S05]  /*05f0*/  @P0 BRA `(.L_x_78) ;  /* 0x0000000000980947 */ /* 0x001fea0003800000 */
[----:B------:R-:W-:-:S05]  /*0600*/  IADD3 R10, P0, PT, R15, R2, RZ ;  /* 0x000000020f0a7210 */ /* 0x000fca0007f1e0ff */
[----:B------:R-:W-:-:S08]  /*0610*/  IMAD.X R12, R9, 0x1, R3, P0 ;  /* 0x00000001090c7824 */ /* 0x000fd000000e0603 */
.L_x_81:
[----:B------:R-:W-:-:S05]  /*0620*/  IADD3 R3, P0, PT, -R6, R11, RZ ;  /* 0x0000000b06037210 */ /* 0x000fca0007f1e1ff */
[----:B------:R-:W-:-:S05]  /*0630*/  IMAD.X R2, R13, 0x1, ~R4, P0 ;  /* 0x000000010d027824 */ /* 0x000fca00000e0e04 */
[----:B------:R-:W-:-:S04]  /*0640*/  SHF.R.U64 R3, R3, 0x1, R2 ;  /* 0x0000000103037819 */ /* 0x000fc80000001202 */
[----:B------:R-:W-:Y:S02]  /*0650*/  IADD3 R18, P0, PT, R6, R3, RZ ;  /* 0x0000000306127210 */ /* 0x000fe40007f1e0ff */
[----:B------:R-:W-:Y:S02]  /*0660*/  SHF.R.U32.HI R3, RZ, 0x1, R2 ;  /* 0x00000001ff037819 */ /* 0x000fe40000011602 */
[----:B------:R-:W-:-:S03]  /*0670*/  LOP3.LUT R9, RZ, R18, RZ, 0x33, !PT ;  /* 0x00000012ff097212 */ /* 0x000fc600078e33ff */
[----:B------:R-:W-:Y:S01]  /*0680*/  IMAD.X R20, R4, 0x1, R3, P0 ;  /* 0x0000000104147824 */ /* 0x000fe200000e0603 */
[----:B------:R-:W-:Y:S02]  /*0690*/  IADD3 R15, P0, PT, R18, R5, RZ ;  /* 0x00000005120f7210 */ /* 0x000fe40007f1e0ff */
[----:B------:R-:W-:Y:S02]  /*06a0*/  IADD3 R9, P1, PT, R9, R10, RZ ;  /* 0x0000000a09097210 */ /* 0x000fe40007f3e0ff */
[----:B------:R-:W-:Y:S01]  /*06b0*/  LOP3.LUT R3, RZ, R20, RZ, 0x33, !PT ;  /* 0x00000014ff037212 */ /* 0x000fe200078e33ff */
[----:B------:R-:W-:Y:S01]  /*06c0*/  IMAD.X R16, R20, 0x1, R7, P0 ;  /* 0x0000000114107824 */ /* 0x000fe200000e0607 */
[----:B------:R-:W-:-:S03]  /*06d0*/  LEA R2, P0, R15, UR4, 0x3 ;  /* 0x000000040f027c11 */ /* 0x000fc6000f8018ff */
[----:B------:R-:W-:Y:S01]  /*06e0*/  IMAD.X R14, R3, 0x1, R12, P1 ;  /* 0x00000001030e7824 */ /* 0x000fe200008e060c */
[----:B------:R-:W-:Y:S02]  /*06f0*/  LEA R8, P1, R9, UR4, 0x3 ;  /* 0x0000000409087c11 */ /* 0x000fe4000f8218ff */
[----:B------:R-:W-:Y:S02]  /*0700*/  LEA.HI.X R3, R15, UR5, R16, 0x3, P0 ;  /* 0x000000050f037c11 */ /* 0x000fe400080f1c10 */
[----:B------:R-:W-:-:S03]  /*0710*/  LEA.HI.X R9, R9, UR5, R14, 0x3, P1 ;  /* 0x0000000509097c11 */ /* 0x000fc600088f1c0e */
[----:B------:R-:W2:Y:S04]  /*0720*/  LDG.E R14, desc[UR8][R2.64] ;  /* 0x00000008020e7981 */ /* 0x000ea8000c1e1900 */
[----:B------:R-:W2:Y:S01]  /*0730*/  LDG.E R19, desc[UR8][R8.64] ;  /* 0x0000000808137981 */ /* 0x000ea2000c1e1900 */
[----:B------:R-:W-:Y:S01]  /*0740*/  IADD3 R15, P0, PT, R18, 0x1, RZ ;  /* 0x00000001120f7810 */ /* 0x000fe20007f1e0ff */
[----:B------:R-:W-:Y:S04]  /*0750*/  BSSY.RECONVERGENT B2, `(.L_x_79) ;  /* 0x0000009000027945 */ /* 0x000fe80003800200 */
[----:B------:R-:W-:Y:S01]  /*0760*/  IMAD.X R17, RZ, RZ, R20, P0 ;  /* 0x000000ffff117224 */ /* 0x000fe200000e0614 */
[----:B------:R-:W-:-:S02]  /*0770*/  PLOP3.LUT P0, PT, PT, PT, PT, 0x8, 0x80 ;  /* 0x000000000080781c */ /* 0x000fc40003f0e170 */
[----:B--2---:R-:W-:-:S13]  /*0780*/  ISETP.GE.AND P1, PT, R19, R14, PT ;  /* 0x0000000e1300720c */ /* 0x004fda0003f26270 */
[----:B------:R-:W-:Y:S05]  /*0790*/  @!P1 BRA `(.L_x_80) ;  /* 0x0000000000109947 */ /* 0x000fea0003800000 */
[----:B------:R-:W2:Y:S04]  /*07a0*/  LDG.E R8, desc[UR8][R8.64+0x4] ;  /* 0x0000040808087981 */ /* 0x000ea8000c1e1900 */
[----:B------:R-:W2:Y:S02]  /*07b0*/  LDG.E R3, desc[UR8][R2.64+0x4] ;  /* 0x0000040802037981 */ /* 0x000ea4000c1e1900 */
[----:B--2---:R-:W-:-:S04]  /*07c0*/  ISETP.GE.AND P0, PT, R8, R3, PT ;  /* 0x000000030800720c */ /* 0x004fc80003f06270 */
[----:B------:R-:W-:-:S13]  /*07d0*/  ISETP.NE.OR P0, PT, R19, R14, P0 ;  /* 0x0000000e1300720c */ /* 0x000fda0000705670 */
.L_x_80:
[----:B------:R-:W-:Y:S05]  /*07e0*/  BSYNC.RECONVERGENT B2 ;  /* 0x0000000000027941 */ /* 0x000fea0003800200 */
.L_x_79:
[----:B------:R-:W-:Y:S02]  /*07f0*/  SEL R6, R15, R6, P0 ;  /* 0x000000060f067207 */ /* 0x000fe40000000000 */
[----:B------:R-:W-:Y:S02]  /*0800*/  SEL R11, R11, R18, P0 ;  /* 0x000000120b0b7207 */ /* 0x000fe40000000000 */
[----:B------:R-:W-:Y:S02]  /*0810*/  SEL R4, R17, R4, P0 ;  /* 0x0000000411047207 */ /* 0x000fe40000000000 */
[----:B------:R-:W-:Y:S02]  /*0820*/  SEL R13, R13, R20, P0 ;  /* 0x000000140d0d7207 */ /* 0x000fe40000000000 */
[----:B------:R-:W-:-:S04]  /*0830*/  ISETP.GE.U32.AND P0, PT, R6, R11, PT ;  /* 0x0000000b0600720c */ /* 0x000fc80003f06070 */
[----:B------:R-:W-:-:S13]  /*0840*/  ISETP.GE.U32.AND.EX P0, PT, R4, R13, PT, P0 ;  /* 0x0000000d0400720c */ /* 0x000fda0003f06100 */
[----:B------:R-:W-:Y:S05]  /*0850*/  @!P0 BRA `(.L_x_81) ;  /* 0xfffffffc00708947 */ /* 0x000fea000383ffff */
.L_x_78:
[----:B------:R-:W-:Y:S05]  /*0860*/  BSYNC.RECONVERGENT B1 ;  /* 0x0000000000017941 */ /* 0x000fea0003800200 */
.L_x_77:
[----:B------:R-:W-:Y:S05]  /*0870*/  BRA `(.L_x_82) ;  /* 0x0000000000e07947 */ /* 0x000fea0003800000 */
.L_x_76:
[----:B------:R-:W-:Y:S01]  /*0880*/  IADD3 R6, P0, PT, R17, -R2, RZ ;  /* 0x8000000211067210 */ /* 0x000fe20007f1e0ff */
[----:B------:R-:W0:Y:S01]  /*0890*/  LDCU.64 UR4, c[0x0][0x390] ;  /* 0x00007200ff0477ac */ /* 0x000e220008000a00 */
[----:B------:R-:W-:-:S03]  /*08a0*/  IADD3 R4, P2, PT, R2, -R5, RZ ;  /* 0x8000000502047210 */ /* 0x000fc60007f5e0ff */
[----:B------:R-:W-:Y:S01]  /*08b0*/  IMAD.X R10, R19, 0x1, ~R3, P0 ;  /* 0x00000001130a7824 */ /* 0x000fe200000e0e03 */
[----:B------:R-:W-:Y:S01]  /*08c0*/  ISETP.GT.U32.AND P0, PT, R15, R6, PT ;  /* 0x000000060f00720c */ /* 0x000fe20003f04070 */
[----:B------:R-:W-:Y:S01]  /*08d0*/  IMAD.X R8, R3, 0x1, ~R7, P2 ;  /* 0x0000000103087824 */ /* 0x000fe200010e0e07 */
[----:B------:R-:W-:Y:S02]  /*08e0*/  ISETP.LT.U32.AND P1, PT, R4, R15, PT ;  /* 0x0000000f0400720c */ /* 0x000fe40003f21070 */
[----:B------:R-:W-:Y:S02]  /*08f0*/  ISETP.GT.U32.AND.EX P0, PT, R9, R10, PT, P0 ;  /* 0x0000000a0900720c */ /* 0x000fe40003f04100 */
[----:B------:R-:W-:Y:S02]  /*0900*/  ISETP.LT.U32.AND.EX P1, PT, R8, R9, PT, P1 ;  /* 0x000000090800720c */ /* 0x000fe40003f21110 */
[----:B------:R-:W-:Y:S02]  /*0910*/  SEL R11, R15, R6, P0 ;  /* 0x000000060f0b7207 */ /* 0x000fe40000000000 */
[----:B------:R-:W-:-:S02]  /*0920*/  SEL R13, R9, R10, P0 ;  /* 0x0000000a090d7207 */ /* 0x000fc40000000000 */
[----:B------:R-:W-:Y:S02]  /*0930*/  IADD3 R6, P0, PT, R11, -R6, RZ ;  /* 0x800000060b067210 */ /* 0x000fe40007f1e0ff */
[----:B------:R-:W-:-:S03]  /*0940*/  SEL R11, R4, R15, P1 ;  /* 0x0000000f040b7207 */ /* 0x000fc60000800000 */
[----:B------:R-:W-:Y:S01]  /*0950*/  IMAD.X R4, R13, 0x1, ~R10, P0 ;  /* 0x000000010d047824 */ /* 0x000fe200000e0e0a */
[----:B------:R-:W-:Y:S02]  /*0960*/  SEL R13, R8, R9, P1 ;  /* 0x00000009080d7207 */ /* 0x000fe40000800000 */
[----:B------:R-:W-:-:S04]  /*0970*/  ISETP.GE.U32.AND P0, PT, R6, R11, PT ;  /* 0x0000000b0600720c */ /* 0x000fc80003f06070 */
[----:B------:R-:W-:-:S13]  /*0980*/  ISETP.GE.U32.AND.EX P0, PT, R4, R13, PT, P0 ;  /* 0x0000000d0400720c */ /* 0x000fda0003f06100 */
[----:B0-----:R-:W-:Y:S05]  /*0990*/  @P0 BRA `(.L_x_82) ;  /* 0x0000000000980947 */ /* 0x001fea0003800000 */
[----:B------:R-:W-:-:S05]  /*09a0*/  IADD3 R10, P0, PT, R15, R2, RZ ;  /* 0x000000020f0a7210 */ /* 0x000fca0007f1e0ff */
[----:B------:R-:W-:-:S08]  /*09b0*/  IMAD.X R12, R9, 0x1, R3, P0 ;  /* 0x00000001090c7824 */ /* 0x000fd000000e0603 */
.L_x_85:
        /* <DEDUP_REMOVED lines=28> */
.L_x_84:
[----:B------:R-:W-:Y:S05]  /*0b80*/  BSYNC.RECONVERGENT B1 ;  /* 0x0000000000017941 */ /* 0x000fea0003800200 */
.L_x_83:
[----:B------:R-:W-:Y:S02]  /*0b90*/  SEL R6, R15, R6, P0 ;  /* 0x000000060f067207 */ /* 0x000fe40000000000 */
[----:B------:R-:W-:Y:S02]  /*0ba0*/  SEL R11, R11, R18, P0 ;  /* 0x000000120b0b7207 */ /* 0x000fe40000000000 */
[----:B------:R-:W-:Y:S02]  /*0bb0*/  SEL R4, R17, R4, P0 ;  /* 0x0000000411047207 */ /* 0x000fe40000000000 */
[----:B------:R-:W-:Y:S02]  /*0bc0*/  SEL R13, R13, R20, P0 ;  /* 0x000000140d0d7207 */ /* 0x000fe40000000000 */
[----:B------:R-:W-:-:S04]  /*0bd0*/  ISETP.GE.U32.AND P0, PT, R6, R11, PT ;  /* 0x0000000b0600720c */ /* 0x000fc80003f06070 */
[----:B------:R-:W-:-:S13]  /*0be0*/  ISETP.GE.U32.AND.EX P0, PT, R4, R13, PT, P0 ;  /* 0x0000000d0400720c */ /* 0x000fda0003f06100 */
[----:B------:R-:W-:Y:S05]  /*0bf0*/  @!P0 BRA `(.L_x_85) ;  /* 0xfffffffc00708947 */ /* 0x000fea000383ffff */
.L_x_82:
[----:B------:R-:W-:Y:S05]  /*0c00*/  BSYNC.RECONVERGENT B0 ;  /* 0x0000000000007941 */ /* 0x000fea0003800200 */
.L_x_75:
[----:B------:R-:W0:Y:S01]  /*0c10*/  LDCU.64 UR6, c[0x0][0x3a8] ;  /* 0x00007500ff0677ac */ /* 0x000e220008000a00 */
[----:B------:R-:W-:-:S05]  /*0c20*/  IADD3 R6, P0, PT, R5, R6, RZ ;  /* 0x0000000605067210 */ /* 0x000fca0007f1e0ff */
[----:B------:R-:W-:Y:S01]  /*0c30*/  IMAD.X R7, R7, 0x1, R4, P0 ;  /* 0x0000000107077824 */ /* 0x000fe200000e0604 */
[----:B0-----:R-:W-:-:S04]  /*0c40*/  LEA R2, P1, R0, UR6, 0x3 ;  /* 0x0000000600027c11 */ /* 0x001fc8000f8218ff */
[----:B------:R-:W-:-:S05]  /*0c50*/  LEA.HI.X R3, R0, UR7, RZ, 0x3, P1 ;  /* 0x0000000700037c11 */ /* 0x000fca00088f1cff */
[----:B------:R-:W-:Y:S01]  /*0c60*/  STG.E.64 desc[UR8][R2.64], R6 ;  /* 0x0000000602007986 */ /* 0x000fe2000c101b08 */
[----:B------:R-:W-:Y:S05]  /*0c70*/  EXIT ;  /* 0x000000000000794d */ /* 0x000fea0003800000 */
.L_x_86:
        /* <DEDUP_REMOVED lines=16> */
.L_x_636:


//--------------------- .text._ZN3cub18CUB_300001_SM_10006detail10merge_sort30DeviceMergeSortBlockSortKernelINS2_10policy_hubIN6thrust24THRUST_300001_SM_1000_NS6detail15normal_iteratorINS6_10device_ptrI4edgeEEEEE9Policy600ESC_PNS0_8NullTypeESC_SG_m8cmpStrucSA_SF_EEvbT0_T1_T2_T3_T4_PT6_PT7_T5_NS1_7vsmem_tE --------------------------
	.section	.text._ZN3cub18CUB_300001_SM_10006detail10merge_sort30DeviceMergeSortBlockSortKernelINS2_10policy_hubIN6thrust24THRUST_300001_SM_1000_NS6detail15normal_iteratorINS6_10device_ptrI4edgeEEEEE9Policy600ESC_PNS0_8NullTypeESC_SG_m8cmpStrucSA_SF_EEvbT0_T1_T2_T3_T4_PT6_PT7_T5_NS1_7vsmem_tE,"ax",@progbits
	.align	128
        .global         _ZN3cub18CUB_300001_SM_10006detail10merge_sort30DeviceMergeSortBlockSortKernelINS2_10policy_hubIN6thrust24THRUST_300001_SM_1000_NS6detail15normal_iteratorINS6_10device_ptrI4edgeEEEEE9Policy600ESC_PNS0_8NullTypeESC_SG_m8cmpStrucSA_SF_EEvbT0_T1_T2_T3_T4_PT6_PT7_T5_NS1_7vsmem_tE
        .type           _ZN3cub18CUB_300001_SM_10006detail10merge_sort30DeviceMergeSortBlockSortKernelINS2_10policy_hubIN6thrust24THRUST_300001_SM_1000_NS6detail15normal_iteratorINS6_10device_ptrI4edgeEEEEE9Policy600ESC_PNS0_8NullTypeESC_SG_m8cmpStrucSA_SF_EEvbT0_T1_T2_T3_T4_PT6_PT7_T5_NS1_7vsmem_tE,@function
        .size           _ZN3cub18CUB_300001_SM_10006detail10merge_sort30DeviceMergeSortBlockSortKernelINS2_10policy_hubIN6thrust24THRUST_300001_SM_1000_NS6detail15normal_iteratorINS6_10device_ptrI4edgeEEEEE9Policy600ESC_PNS0_8NullTypeESC_SG_m8cmpStrucSA_SF_EEvbT0_T1_T2_T3_T4_PT6_PT7_T5_NS1_7vsmem_tE,(.L_x_637 - _ZN3cub18CUB_300001_SM_10006detail10merge_sort30DeviceMergeSortBlockSortKernelINS2_10policy_hubIN6thrust24THRUST_300001_SM_1000_NS6detail15normal_iteratorINS6_10device_ptrI4edgeEEEEE9Policy600ESC_PNS0_8NullTypeESC_SG_m8cmpStrucSA_SF_EEvbT0_T1_T2_T3_T4_PT6_PT7_T5_NS1_7vsmem_tE)
        .other          _ZN3cub18CUB_300001_SM_10006detail10merge_sort30DeviceMergeSortBlockSortKernelINS2_10policy_hubIN6thrust24THRUST_300001_SM_1000_NS6detail15normal_iteratorINS6_10device_ptrI4edgeEEEEE9Policy600ESC_PNS0_8NullTypeESC_SG_m8cmpStrucSA_SF_EEvbT0_T1_T2_T3_T4_PT6_PT7_T5_NS1_7vsmem_tE,@"STO_CUDA_ENTRY STV_DEFAULT"
_ZN3cub18CUB_300001_SM_10006detail10merge_sort30DeviceMergeSortBlockSortKernelINS2_10policy_hubIN6thrust24THRUST_300001_SM_1000_NS6detail15normal_iteratorINS6_10device_ptrI4edgeEEEEE9Policy600ESC_PNS0_8NullTypeESC_SG_m8cmpStrucSA_SF_EEvbT0_T1_T2_T3_T4_PT6_PT7_T5_NS1_7vsmem_tE:
.text._ZN3cub18CUB_300001_SM_10006detail10merge_sort30DeviceMergeSortBlockSortKernelINS2_10policy_hubIN6thrust24THRUST_300001_SM_1000_NS6detail15normal_iteratorINS6_10device_ptrI4edgeEEEEE9Policy600ESC_PNS0_8NullTypeESC_SG_m8cmpStrucSA_SF_EEvbT0_T1_T2_T3_T4_PT6_PT7_T5_NS1_7vsmem_tE:
[----:B------:R-:W-:Y:S01]  /*0000*/  LDC R1, c[0x0][0x37c] ;  /* 0x0000df00ff017b82 */ /* 0x000fe20000000800 */
[----:B------:R-:W0:Y:S01]  /*0010*/  S2R R3, SR_CTAID.X ;  /* 0x0000000000037919 */ /* 0x000e220000002500 */
[----:B------:R-:W1:Y:S01]  /*0020*/  LDCU UR4, c[0x0][0x370] ;  /* 0x00006e00ff0477ac */ /* 0x000e620008000800 */
[----:B------:R-:W2:Y:S01]  /*0030*/  LDCU.64 UR6, c[0x0][0x358] ;  /* 0x00006b00ff0677ac */ /* 0x000ea20008000a00 */
[----:B-1----:R-:W-:-:S04]  /*0040*/  UIADD3 UR4, UP0, UPT, UR4, -0x1, URZ ;  /* 0xffffffff04047890 */ /* 0x002fc8000ff1e0ff */
[----:B------:R-:W-:-:S06]  /*0050*/  UIADD3.X UR5, UPT, UPT, URZ, -0x1, URZ, UP0, !UPT ;  /* 0xffffffffff057890 */ /* 0x000fcc00087fe4ff */
[----:B------:R-:W-:Y:S01]  /*0060*/  IMAD.U32 R0, RZ, RZ, UR5 ;  /* 0x00000005ff007e24 */ /* 0x000fe2000f8e00ff */
[C---:B0-----:R-:W-:Y:S01]  /*0070*/  ISETP.LT.U32.AND P0, PT, R3.reuse, UR4, PT ;  /* 0x0000000403007c0c */ /* 0x041fe2000bf01070 */
[----:B------:R-:W-:-:S03]  /*0080*/  IMAD.WIDE.U32 R6, R3, 0x800, RZ ;  /* 0x0000080003067825 */ /* 0x000fc600078e00ff */
[----:B------:R-:W-:-:S13]  /*0090*/  ISETP.GT.U32.AND.EX P0, PT, R0, RZ, PT, P0 ;  /* 0x000000ff0000720c */ /* 0x000fda0003f04100 */
[----:B--2---:R-:W-:Y:S05]  /*00a0*/  @!P0 BRA `(.L_x_87) ;  /* 0x0000003000e08947 */ /* 0x004fea0003800000 */
[----:B------:R-:W0:Y:S01]  /*00b0*/  S2R R32, SR_TID.X ;  /* 0x0000000000207919 */ /* 0x000e220000002100 */
[----:B------:R-:W1:Y:S01]  /*00c0*/  LDCU.64 UR4, c[0x0][0x388] ;  /* 0x00007100ff0477ac */ /* 0x000e620008000a00 */
[----:B------:R-:W-:Y:S01]  /*00d0*/  ACQBULK ;  /* 0x000000000000782e */ /* 0x000fe20000000000 */
[----:B0-----:R-:W-:-:S05]  /*00e0*/  IMAD.SHL.U32 R0, R32, 0x8, RZ ;  /* 0x0000000820007824 */ /* 0x001fca00078e00ff */
[----:B------:R-:W-:-:S04]  /*00f0*/  LOP3.LUT R21, R0, 0x1f00, RZ, 0xc0, !PT ;  /* 0x00001f0000157812 */ /* 0x000fc800078ec0ff */
[----:B------:R-:W-:-:S04]  /*0100*/  LOP3.LUT R3, R21, 0x1f, R32, 0xf8, !PT ;  /* 0x0000001f15037812 */ /* 0x000fc800078ef820 */
[----:B------:R-:W-:-:S05]  /*0110*/  IADD3 R3, P0, PT, R6, R3, RZ ;  /* 0x0000000306037210 */ /* 0x000fca0007f1e0ff */
[----:B------:R-:W-:Y:S02]  /*0120*/  IMAD.X R28, RZ, RZ, R7, P0 ;  /* 0x000000ffff1c7224 */ /* 0x000fe400000e0607 */
[----:B------:R-:W-:-:S03]  /*0130*/  IMAD.SHL.U32 R29, R3, 0x8, RZ ;  /* 0x00000008031d7824 */ /* 0x000fc600078e00ff */
[----:B------:R-:W-:Y:S02]  /*0140*/  SHF.L.U64.HI R28, R3, 0x3, R28 ;  /* 0x00000003031c7819 */ /* 0x000fe4000001021c */
[----:B-1----:R-:W-:-:S04]  /*0150*/  IADD3 R18, P0, PT, R29, UR4, RZ ;  /* 0x000000041d127c10 */ /* 0x002fc8000ff1e0ff */
[----:B------:R-:W-:-:S05]  /*0160*/  IADD3.X R19, PT, PT, R28, UR5, RZ, P0, !PT ;  /* 0x000000051c137c10 */ /* 0x000fca00087fe4ff */
[----:B------:R-:W2:Y:S04]  /*0170*/  LDG.E R16, desc[UR6][R18.64] ;  /* 0x0000000612107981 */ /* 0x000ea8000c1e1900 */
[----:B------:R-:W2:Y:S04]  /*0180*/  LDG.E R17, desc[UR6][R18.64+0x4] ;  /* 0x0000040612117981 */ /* 0x000ea8000c1e1900 */
[----:B------:R-:W3:Y:S04]  /*0190*/  LDG.E R14, desc[UR6][R18.64+0x100] ;  /* 0x00010006120e7981 */ /* 0x000ee8000c1e1900 */
[----:B------:R-:W3:Y:S04]  /*01a0*/  LDG.E R15, desc[UR6][R18.64+0x104] ;  /* 0x00010406120f7981 */ /* 0x000ee8000c1e1900 */
[----:B------:R-:W4:Y:S04]  /*01b0*/  LDG.E R6, desc[UR6][R18.64+0x200] ;  /* 0x0002000612067981 */ /* 0x000f28000c1e1900 */
[----:B------:R-:W4:Y:S04]  /*01c0*/  LDG.E R7, desc[UR6][R18.64+0x204] ;  /* 0x0002040612077981 */ /* 0x000f28000c1e1900 */
[----:B------:R-:W5:Y:S04]  /*01d0*/  LDG.E R4, desc[UR6][R18.64+0x300] ;  /* 0x0003000612047981 */ /* 0x000f68000c1e1900 */
        /* <DEDUP_REMOVED lines=8> */
[----:B------:R0:W5:Y:S01]  /*0260*/  LDG.E R9, desc[UR6][R18.64+0x704] ;  /* 0x0007040612097981 */ /* 0x000162000c1e1900 */
[----:B------:R-:W1:Y:S01]  /*0270*/  S2UR UR5, SR_CgaCtaId ;  /* 0x00000000000579c3 */ /* 0x000e620000008800 */
[----:B------:R-:W-:Y:S01]  /*0280*/  UMOV UR4, 0x400 ;  /* 0x0000040000047882 */ /* 0x000fe20000000000 */
[----:B------:R-:W0:Y:S01]  /*0290*/  S2R R0, SR_LANEID ;  /* 0x0000000000007919 */ /* 0x000e220000000000 */
[----:B-1----:R-:W-:Y:S01]  /*02a0*/  ULEA UR4, UR5, UR4, 0x18 ;  /* 0x0000000405047291 */ /* 0x002fe2000f8ec0ff */
[----:B0-----:R-:W-:-:S04]  /*02b0*/  IMAD.IADD R21, R21, 0x1, R0 ;  /* 0x0000000115157824 */ /* 0x001fc800078e0200 */
[C---:B------:R-:W-:Y:S01]  /*02c0*/  VIADD R20, R21.reuse, 0x20 ;  /* 0x0000002015147836 */ /* 0x040fe20000000000 */
[CC--:B------:R-:W-:Y:S01]  /*02d0*/  LEA.HI.SX32 R37, R21.reuse, R21.reuse, 0x1b ;  /* 0x0000001515257211 */ /* 0x0c0fe200078fdaff */
[C---:B------:R-:W-:Y:S01]  /*02e0*/  VIADD R22, R21.reuse, 0x40 ;  /* 0x0000004015167836 */ /* 0x040fe20000000000 */
[C---:B------:R-:W-:Y:S01]  /*02f0*/  IADD3 R26, PT, PT, R21.reuse, 0xa0, RZ ;  /* 0x000000a0151a7810 */ /* 0x040fe20007ffe0ff */
[C---:B------:R-:W-:Y:S01]  /*0300*/  VIADD R24, R21.reuse, 0x60 ;  /* 0x0000006015187836 */ /* 0x040fe20000000000 */
[-C--:B------:R-:W-:Y:S01]  /*0310*/  LEA.HI.SX32 R20, R20, R21.reuse, 0x1b ;  /* 0x0000001514147211 */ /* 0x080fe200078fdaff */
[C---:B------:R-:W-:Y:S01]  /*0320*/  VIADD R18, R21.reuse, 0x80 ;  /* 0x0000008015127836 */ /* 0x040fe20000000000 */
[-C--:B------:R-:W-:Y:S01]  /*0330*/  LEA.HI.SX32 R22, R22, R21.reuse, 0x1b ;  /* 0x0000001516167211 */ /* 0x080fe200078fdaff */
[C---:B------:R-:W-:Y:S01]  /*0340*/  VIADD R34, R21.reuse, 0xe0 ;  /* 0x000000e015227836 */ /* 0x040fe20000000000 */
[-C--:B------:R-:W-:Y:S01]  /*0350*/  LEA.HI.SX32 R24, R24, R21.reuse, 0x1b ;  /* 0x0000001518187211 */ /* 0x080fe200078fdaff */
[----:B------:R-:W-:Y:S01]  /*0360*/  VIADD R30, R21, 0xc0 ;  /* 0x000000c0151e7836 */ /* 0x000fe20000000000 */
[----:B------:R-:W-:Y:S01]  /*0370*/  LEA R37, R37, UR4, 0x3 ;  /* 0x0000000425257c11 */ /* 0x000fe2000f8e18ff */
[----:B------:R-:W-:Y:S01]  /*0380*/  IMAD R0, R0, 0x7, R21 ;  /* 0x0000000700007824 */ /* 0x000fe200078e0215 */
[----:B------:R-:W-:-:S02]  /*0390*/  LEA.HI.SX32 R18, R18, R21, 0x1b ;  /* 0x0000001512127211 */ /* 0x000fc400078fdaff */
[----:B------:R-:W-:Y:S01]  /*03a0*/  LEA R36, R20, UR4, 0x3 ;  /* 0x0000000414247c11 */ /* 0x000fe2000f8e18ff */
[----:B------:R-:W-:Y:S01]  /*03b0*/  VIADD R19, R0, 0x1 ;  /* 0x0000000100137836 */ /* 0x000fe20000000000 */
[-C--:B------:R-:W-:Y:S01]  /*03c0*/  LEA.HI.SX32 R25, R34, R21.reuse, 0x1b ;  /* 0x0000001522197211 */ /* 0x080fe200078fdaff */
[----:B------:R-:W-:Y:S01]  /*03d0*/  VIADD R23, R0, 0x3 ;  /* 0x0000000300177836 */ /* 0x000fe20000000000 */
[----:B------:R-:W-:Y:S01]  /*03e0*/  LEA R35, R22, UR4, 0x3 ;  /* 0x0000000416237c11 */ /* 0x000fe2000f8e18ff */
[----:B------:R-:W-:Y:S01]  /*03f0*/  VIADD R31, R0, 0x4 ;  /* 0x00000004001f7836 */ /* 0x000fe20000000000 */
[----:B------:R-:W-:Y:S01]  /*0400*/  LEA R34, R24, UR4, 0x3 ;  /* 0x0000000418227c11 */ /* 0x000fe2000f8e18ff */
[----:B------:R-:W-:Y:S01]  /*0410*/  VIADD R39, R0, 0x5 ;  /* 0x0000000500277836 */ /* 0x000fe20000000000 */
[-C--:B------:R-:W-:Y:S01]  /*0420*/  LEA.HI.SX32 R26, R26, R21.reuse, 0x1b ;  /* 0x000000151a1a7211 */ /* 0x080fe200078fdaff */
[----:B------:R-:W-:Y:S01]  /*0430*/  VIADD R41, R0, 0x6 ;  /* 0x0000000600297836 */ /* 0x000fe20000000000 */
[----:B------:R-:W-:Y:S01]  /*0440*/  LEA.HI.SX32 R30, R30, R21, 0x1b ;  /* 0x000000151e1e7211 */ /* 0x000fe200078fdaff */
[----:B------:R-:W-:Y:S01]  /*0450*/  VIADD R21, R0, 0x2 ;  /* 0x0000000200157836 */ /* 0x000fe20000000000 */
[----:B------:R-:W-:-:S02]  /*0460*/  LEA R33, R18, UR4, 0x3 ;  /* 0x0000000412217c11 */ /* 0x000fc4000f8e18ff */
[----:B------:R-:W-:Y:S02]  /*0470*/  LEA R27, R26, UR4, 0x3 ;  /* 0x000000041a1b7c11 */ /* 0x000fe4000f8e18ff */
[----:B------:R-:W-:Y:S02]  /*0480*/  LEA.HI.SX32 R24, R0, R0, 0x1b ;  /* 0x0000000000187211 */ /* 0x000fe400078fdaff */
[----:B------:R-:W-:Y:S02]  /*0490*/  LEA R26, R30, UR4, 0x3 ;  /* 0x000000041e1a7c11 */ /* 0x000fe4000f8e18ff */
[----:B------:R-:W-:Y:S02]  /*04a0*/  LEA R25, R25, UR4, 0x3 ;  /* 0x0000000419197c11 */ /* 0x000fe4000f8e18ff */
[----:B------:R-:W-:Y:S01]  /*04b0*/  LEA R24, R24, UR4, 0x3 ;  /* 0x0000000418187c11 */ /* 0x000fe2000f8e18ff */
[----:B--2---:R0:W-:Y:S04]  /*04c0*/  STS.64 [R37], R16 ;  /* 0x0000001025007388 */ /* 0x0041e80000000a00 */
[----:B---3--:R-:W-:Y:S01]  /*04d0*/  STS.64 [R36+0x100], R14 ;  /* 0x0001000e24007388 */ /* 0x008fe20000000a00 */
[----:B0-----:R-:W-:-:S03]  /*04e0*/  VIADD R17, R0, 0x7 ;  /* 0x0000000700117836 */ /* 0x001fc60000000000 */
[----:B----4-:R0:W-:Y:S02]  /*04f0*/  STS.64 [R35+0x200], R6 ;  /* 0x0002000623007388 */ /* 0x0101e40000000a00 */
[-C--:B------:R-:W-:Y:S02]  /*0500*/  LEA.HI.SX32 R17, R17, R0.reuse, 0x1b ;  /* 0x0000000011117211 */ /* 0x080fe400078fdaff */
[----:B-----5:R1:W-:Y:S01]  /*0510*/  STS.64 [R34+0x300], R4 ;  /* 0x0003000422007388 */ /* 0x0203e20000000a00 */
[-C--:B0-----:R-:W-:Y:S02]  /*0520*/  LEA.HI.SX32 R7, R19, R0.reuse, 0x1b ;  /* 0x0000000013077211 */ /* 0x081fe400078fdaff */
[----:B------:R-:W-:Y:S01]  /*0530*/  LEA.HI.SX32 R6, R21, R0, 0x1b ;  /* 0x0000000015067211 */ /* 0x000fe200078fdaff */
[----:B------:R0:W-:Y:S01]  /*0540*/  STS.64 [R33+0x400], R2 ;  /* 0x0004000221007388 */ /* 0x0001e20000000a00 */
[----:B------:R-:W-:Y:S02]  /*0550*/  LEA R7, R7, UR4, 0x3 ;  /* 0x0000000407077c11 */ /* 0x000fe4000f8e18ff */
[----:B------:R-:W-:-:S02]  /*0560*/  LEA R6, R6, UR4, 0x3 ;  /* 0x0000000406067c11 */ /* 0x000fc4000f8e18ff */
[-C--:B-1----:R-:W-:Y:S02]  /*0570*/  LEA.HI.SX32 R5, R23, R0.reuse, 0x1b ;  /* 0x0000000017057211 */ /* 0x082fe400078fdaff */
[-C--:B------:R-:W-:Y:S01]  /*0580*/  LEA.HI.SX32 R4, R31, R0.reuse, 0x1b ;  /* 0x000000001f047211 */ /* 0x080fe200078fdaff */
[----:B------:R-:W-:Y:S01]  /*0590*/  STS.64 [R27+0x500], R12 ;  /* 0x0005000c1b007388 */ /* 0x000fe20000000a00 */
[----:B------:R-:W-:Y:S02]  /*05a0*/  LEA R5, R5, UR4, 0x3 ;  /* 0x0000000405057c11 */ /* 0x000fe4000f8e18ff */
[----:B------:R-:W-:Y:S02]  /*05b0*/  LEA R4, R4, UR4, 0x3 ;  /* 0x0000000404047c11 */ /* 0x000fe4000f8e18ff */
[-C--:B0-----:R-:W-:Y:S02]  /*05c0*/  LEA.HI.SX32 R3, R39, R0.reuse, 0x1b ;  /* 0x0000000027037211 */ /* 0x081fe400078fdaff */
[----:B------:R-:W-:Y:S01]  /*05d0*/  LEA.HI.SX32 R2, R41, R0, 0x1b ;  /* 0x0000000029027211 */ /* 0x000fe200078fdaff */
[----:B------:R-:W-:Y:S01]  /*05e0*/  STS.64 [R26+0x600], R10 ;  /* 0x0006000a1a007388 */ /* 0x000fe20000000a00 */
[----:B------:R-:W-:-:S02]  /*05f0*/  LEA R3, R3, UR4, 0x3 ;  /* 0x0000000403037c11 */ /* 0x000fc4000f8e18ff */
[----:B------:R-:W-:Y:S02]  /*0600*/  LEA R2, R2, UR4, 0x3 ;  /* 0x0000000402027c11 */ /* 0x000fe4000f8e18ff */
[----:B------:R-:W-:Y:S01]  /*0610*/  LEA R0, R17, UR4, 0x3 ;  /* 0x0000000411007c11 */ /* 0x000fe2000f8e18ff */
[----:B------:R-:W-:Y:S01]  /*0620*/  STS.64 [R25+0x700], R8 ;  /* 0x0007000819007388 */ /* 0x000fe20000000a00 */
[----:B------:R-:W-:-:S03]  /*0630*/  NOP ;  /* 0x0000000000007918 */ /* 0x000fc60000000000 */
[----:B------:R-:W-:Y:S04]  /*0640*/  LDS.64 R10, [R7+0x8] ;  /* 0x00000800070a7984 */ /* 0x000fe80000000a00 */
[----:B------:R-:W-:Y:S04]  /*0650*/  LDS.64 R12, [R6+0x10] ;  /* 0x00001000060c7984 */ /* 0x000fe80000000a00 */
[----:B------:R-:W-:Y:S04]  /*0660*/  LDS.64 R14, [R5+0x18] ;  /* 0x00001800050e7984 */ /* 0x000fe80000000a00 */
[----:B------:R-:W-:Y:S04]  /*0670*/  LDS.64 R16, [R4+0x20] ;  /* 0x0000200004107984 */ /* 0x000fe80000000a00 */
[----:B------:R-:W-:Y:S04]  /*0680*/  LDS.64 R18, [R3+0x28] ;  /* 0x0000280003127984 */ /* 0x000fe80000000a00 */
[----:B------:R-:W-:Y:S04]  /*0690*/  LDS.64 R20, [R2+0x30] ;  /* 0x0000300002147984 */ /* 0x000fe80000000a00 */
[----:B------:R-:W-:Y:S04]  /*06a0*/  LDS.64 R22, [R0+0x38] ;  /* 0x0000380000167984 */ /* 0x000fe80000000a00 */
[----:B------:R-:W0:Y:S01]  /*06b0*/  LDS.64 R8, [R24] ;  /* 0x0000000018087984 */ /* 0x000e220000000a00 */
[----:B------:R-:W-:Y:S01]  /*06c0*/  BAR.SYNC.DEFER_BLOCKING 0x0 ;  /* 0x0000000000007b1d */ /* 0x000fe20000010000 */
[----:B0-----:R-:W-:-:S07]  /*06d0*/  ISETP.GE.AND P0, PT, R10, R8, PT ;  /* 0x000000080a00720c */ /* 0x001fce0003f06270 */
[----:B------:R-:W-:Y:S01]  /*06e0*/  PREEXIT ;  /* 0x000000000000782d */ /* 0x000fe20000000000 */
[----:B------:R-:W-:Y:S05]  /*06f0*/  BSSY.RECONVERGENT B0, `(.L_x_88) ;  /* 0x000000d000007945 */ /* 0x000fea0003800200 */
[----:B------:R-:W-:Y:S05]  /*0700*/  @!P0 BRA `(.L_x_89) ;  /* 0x00000000001c8947 */ /* 0x000fea0003800000 */
[----:B------:R-:W-:Y:S01]  /*0710*/  ISETP.NE.AND P0, PT, R10, R8, PT ;  /* 0x000000080a00720c */ /* 0x000fe20003f05270 */
[----:B------:R-:W-:Y:S01]  /*0720*/  IMAD.MOV.U32 R31, RZ, RZ, R10 ;  /* 0x000000ffff1f7224 */ /* 0x000fe200078e000a */
[----:B------:R-:W-:-:S11]  /*0730*/  MOV R30, R11 ;  /* 0x0000000b001e7202 */ /* 0x000fd60000000f00 */
[----:B------:R-:W-:Y:S05]  /*0740*/  @P0 BRA `(.L_x_90) ;  /* 0x00000000001c0947 */ /* 0x000fea0003800000 */
[----:B------:R-:W-:Y:S01]  /*0750*/  ISETP.GE.AND P0, PT, R11, R9, PT ;  /* 0x000000090b00720c */ /* 0x000fe20003f06270 */
[----:B------:R-:W-:-:S12]  /*0760*/  IMAD.MOV.U32 R31, RZ, RZ, R8 ;  /* 0x000000ffff1f7224 */ /* 0x000fd800078e0008 */
[----:B------:R-:W-:Y:S05]  /*0770*/  @P0 BRA `(.L_x_90) ;  /* 0x0000000000100947 */ /* 0x000fea0003800000 */
.L_x_89:
[----:B------:R-:W-:Y:S02]  /*0780*/  IMAD.MOV.U32 R30, RZ, RZ, R9 ;  /* 0x000000ffff1e7224 */ /* 0x000fe400078e0009 */
[----:B------:R-:W-:Y:S02]  /*0790*/  IMAD.MOV.U32 R31, RZ, RZ, R8 ;  /* 0x000000ffff1f7224 */ /* 0x000fe400078e0008 */
[----:B------:R-:W-:Y:S02]  /*07a0*/  IMAD.MOV.U32 R9, RZ, RZ, R11 ;  /* 0x000000ffff097224 */ /* 0x000fe400078e000b */
[----:B------:R-:W-:-:S07]  /*07b0*/  IMAD.MOV.U32 R8, RZ, RZ, R10 ;  /* 0x000000ffff087224 */ /* 0x000fce00078e000a */
.L_x_90:
[----:B------:R-:W-:Y:S05]  /*07c0*/  BSYNC.RECONVERGENT B0 ;  /* 0x0000000000007941 */ /* 0x000fea0003800200 */
.L_x_88:
[----:B------:R-:W-:Y:S01]  /*07d0*/  ISETP.GE.AND P0, PT, R14, R12, PT ;  /* 0x0000000c0e00720c */ /* 0x000fe20003f06270 */
[----:B------:R-:W-:-:S12]  /*07e0*/  BSSY.RECONVERGENT B0, `(.L_x_91) ;  /* 0x000000d000007945 */ /* 0x000fd80003800200 */
[----:B------:R-:W-:Y:S05]  /*07f0*/  @!P0 BRA `(.L_x_92) ;  /* 0x00000000001c8947 */ /* 0x000fea0003800000 */
[----:B------:R-:W-:Y:S01]  /*0800*/  ISETP.NE.AND P0, PT, R14, R12, PT ;  /* 0x0000000c0e00720c */ /* 0x000fe20003f05270 */
[----:B------:R-:W-:Y:S02]  /*0810*/  IMAD.MOV.U32 R10, RZ, RZ, R15 ;  /* 0x000000ffff0a7224 */ /* 0x000fe400078e000f */
[----:B------:R-:W-:-:S10]  /*0820*/  IMAD.MOV.U32 R11, RZ, RZ, R14 ;  /* 0x000000ffff0b7224 */ /* 0x000fd400078e000e */
[----:B------:R-:W-:Y:S05]  /*0830*/  @P0 BRA `(.L_x_93) ;  /* 0x00000000001c0947 */ /* 0x000fea0003800000 */
[----:B------:R-:W-:Y:S01]  /*0840*/  ISETP.GE.AND P0, PT, R15, R13, PT ;  /* 0x0000000d0f00720c */ /* 0x000fe20003f06270 */
[----:B------:R-:W-:-:S12]  /*0850*/  IMAD.MOV.U32 R11, RZ, RZ, R12 ;  /* 0x000000ffff0b7224 */ /* 0x000fd800078e000c */
[----:B------:R-:W-:Y:S05]  /*0860*/  @P0 BRA `(.L_x_93) ;  /* 0x0000000000100947 */ /* 0x000fea0003800000 */
.L_x_92:
[----:B------:R-:W-:Y:S01]  /*0870*/  MOV R10, R13 ;  /* 0x0000000d000a7202 */ /* 0x000fe20000000f00 */
[----:B------:R-:W-:Y:S02]  /*0880*/  IMAD.MOV.U32 R11, RZ, RZ, R12 ;  /* 0x000000ffff0b7224 */ /* 0x000fe400078e000c */
[----:B------:R-:W-:Y:S02]  /*0890*/  IMAD.MOV.U32 R13, RZ, RZ, R15 ;  /* 0x000000ffff0d7224 */ /* 0x000fe400078e000f */
[----:B------:R-:W-:-:S07]  /*08a0*/  IMAD.MOV.U32 R12, RZ, RZ, R14 ;  /* 0x000000ffff0c7224 */ /* 0x000fce00078e000e */
.L_x_93:
[----:B------:R-:W-:Y:S05]  /*08b0*/  BSYNC.RECONVERGENT B0 ;  /* 0x0000000000007941 */ /* 0x000fea0003800200 */
.L_x_91:
        /* <DEDUP_REMOVED lines=10> */
.L_x_95:
[----:B------:R-:W-:Y:S02]  /*0960*/  IMAD.MOV.U32 R14, RZ, RZ, R17 ;  /* 0x000000ffff0e7224 */ /* 0x000fe400078e0011 */
[----:B------:R-:W-:Y:S01]  /*0970*/  IMAD.MOV.U32 R15, RZ, RZ, R16 ;  /* 0x000000ffff0f7224 */ /* 0x000fe200078e0010 */
[----:B------:R-:W-:Y:S01]  /*0980*/  MOV R16, R18 ;  /* 0x0000001200107202 */ /* 0x000fe20000000f00 */
[----:B------:R-:W-:-:S07]  /*0990*/  IMAD.MOV.U32 R17, RZ, RZ, R19 ;  /* 0x000000ffff117224 */ /* 0x000fce00078e0013 */
.L_x_96:
[----:B------:R-:W-:Y:S05]  /*09a0*/  BSYNC.RECONVERGENT B0 ;  /* 0x0000000000007941 */ /* 0x000fea0003800200 */
.L_x_94:
        /* <DEDUP_REMOVED lines=10> */
.L_x_98:
[----:B------:R-:W-:Y:S02]  /*0a50*/  IMAD.MOV.U32 R19, RZ, RZ, R21 ;  /* 0x000000ffff137224 */ /* 0x000fe400078e0015 */
[----:B------:R-:W-:Y:S02]  /*0a60*/  IMAD.MOV.U32 R18, RZ, RZ, R20 ;  /* 0x000000ffff127224 */ /* 0x000fe400078e0014 */
[----:B------:R-:W-:Y:S02]  /*0a70*/  IMAD.MOV.U32 R21, RZ, RZ, R23 ;  /* 0x000000ffff157224 */ /* 0x000fe400078e0017 */
[----:B------:R-:W-:-:S07]  /*0a80*/  IMAD.MOV.U32 R20, RZ, RZ, R22 ;  /* 0x000000ffff147224 */ /* 0x000fce00078e0016 */
.L_x_99:
[----:B------:R-:W-:Y:S05]  /*0a90*/  BSYNC.RECONVERGENT B0 ;  /* 0x0000000000007941 */ /* 0x000fea0003800200 */
.L_x_97:
[----:B------:R-:W-:Y:S01]  /*0aa0*/  ISETP.GE.AND P0, PT, R12, R31, PT ;  /* 0x0000001f0c00720c */ /* 0x000fe20003f06270 */
[----:B------:R-:W-:-:S12]  /*0ab0*/  BSSY.RECONVERGENT B0, `(.L_x_100) ;  /* 0x000000d000007945 */ /* 0x000fd80003800200 */
[----:B------:R-:W-:Y:S05]  /*0ac0*/  @!P0 BRA `(.L_x_101) ;  /* 0x00000000001c8947 */ /* 0x000fea0003800000 */
[----:B------:R-:W-:Y:S01]  /*0ad0*/  ISETP.NE.AND P0, PT, R12, R31, PT ;  /* 0x0000001f0c00720c */ /* 0x000fe20003f05270 */
[----:B------:R-:W-:Y:S02]  /*0ae0*/  IMAD.MOV.U32 R23, RZ, RZ, R13 ;  /* 0x000000ffff177224 */ /* 0x000fe400078e000d */
[----:B------:R-:W-:-:S10]  /*0af0*/  IMAD.MOV.U32 R22, RZ, RZ, R12 ;  /* 0x000000ffff167224 */ /* 0x000fd400078e000c */
[----:B------:R-:W-:Y:S05]  /*0b00*/  @P0 BRA `(.L_x_102) ;  /* 0x00000000001c0947 */ /* 0x000fea0003800000 */
[----:B------:R-:W-:Y:S02]  /*0b10*/  ISETP.GE.AND P0, PT, R13, R30, PT ;  /* 0x0000001e0d00720c */ /* 0x000fe40003f06270 */
[----:B------:R-:W-:-:S11]  /*0b20*/  MOV R22, R31 ;  /* 0x0000001f00167202 */ /* 0x000fd60000000f00 */
[----:B------:R-:W-:Y:S05]  /*0b30*/  @P0 BRA `(.L_x_102) ;  /* 0x0000000000100947 */ /* 0x000fea0003800000 */
.L_x_101:
[----:B------:R-:W-:Y:S02]  /*0b40*/  IMAD.MOV.U32 R23, RZ, RZ, R30 ;  /* 0x000000ffff177224 */ /* 0x000fe400078e001e */
[----:B------:R-:W-:Y:S02]  /*0b50*/  IMAD.MOV.U32 R22, RZ, RZ, R31 ;  /* 0x000000ffff167224 */ /* 0x000fe400078e001f */
[----:B------:R-:W-:Y:S02]  /*0b60*/  IMAD.MOV.U32 R30, RZ, RZ, R13 ;  /* 0x000000ffff1e7224 */ /* 0x000fe400078e000d */
[----:B------:R-:W-:-:S07]  /*0b70*/  IMAD.MOV.U32 R31, RZ, RZ, R12 ;  /* 0x000000ffff1f7224 */ /* 0x000fce00078e000c */
.L_x_102:
[----:B------:R-:W-:Y:S05]  /*0b80*/  BSYNC.RECONVERGENT B0 ;  /* 0x0000000000007941 */ /* 0x000fea0003800200 */
.L_x_100:
        /* <DEDUP_REMOVED lines=10> */
.L_x_104:
[----:B------:R-:W-:Y:S01]  /*0c30*/  IMAD.MOV.U32 R13, RZ, RZ, R10 ;  /* 0x000000ffff0d7224 */ /* 0x000fe200078e000a */
[----:B------:R-:W-:Y:S01]  /*0c40*/  MOV R10, R17 ;  /* 0x00000011000a7202 */ /* 0x000fe20000000f00 */
[----:B------:R-:W-:Y:S02]  /*0c50*/  IMAD.MOV.U32 R12, RZ, RZ, R11 ;  /* 0x000000ffff0c7224 */ /* 0x000fe400078e000b */
[----:B------:R-:W-:-:S07]  /*0c60*/  IMAD.MOV.U32 R11, RZ, RZ, R16 ;  /* 0x000000ffff0b7224 */ /* 0x000fce00078e0010 */
.L_x_105:
[----:B------:R-:W-:Y:S05]  /*0c70*/  BSYNC.RECONVERGENT B0 ;  /* 0x0000000000007941 */ /* 0x000fea0003800200 */
.L_x_103:
        /* <DEDUP_REMOVED lines=10> */
.L_x_107:
[----:B------:R-:W-:Y:S02]  /*0d20*/  IMAD.MOV.U32 R16, RZ, RZ, R14 ;  /* 0x000000ffff107224 */ /* 0x000fe400078e000e */
[----:B------:R-:W-:Y:S02]  /*0d30*/  IMAD.MOV.U32 R39, RZ, RZ, R15 ;  /* 0x000000ffff277224 */ /* 0x000fe400078e000f */
[----:B------:R-:W-:Y:S02]  /*0d40*/  IMAD.MOV.U32 R14, RZ, RZ, R21 ;  /* 0x000000ffff0e7224 */ /* 0x000fe400078e0015 */
[----:B------:R-:W-:-:S07]  /*0d50*/  IMAD.MOV.U32 R15, RZ, RZ, R20 ;  /* 0x000000ffff0f7224 */ /* 0x000fce00078e0014 */
.L_x_108:
[----:B------:R-:W-:Y:S05]  /*0d60*/  BSYNC.RECONVERGENT B0 ;  /* 0x0000000000007941 */ /* 0x000fea0003800200 */
.L_x_106:
[----:B------:R-:W-:Y:S01]  /*0d70*/  ISETP.GE.AND P0, PT, R31, R8, PT ;  /* 0x000000081f00720c */ /* 0x000fe20003f06270 */
[----:B------:R-:W-:-:S12]  /*0d80*/  BSSY.RECONVERGENT B0, `(.L_x_109) ;  /* 0x000000d000007945 */ /* 0x000fd80003800200 */
        /* <DEDUP_REMOVED lines=8> */
.L_x_110:
[----:B------:R-:W-:Y:S02]  /*0e10*/  IMAD.MOV.U32 R20, RZ, RZ, R9 ;  /* 0x000000ffff147224 */ /* 0x000fe400078e0009 */
[----:B------:R-:W-:Y:S02]  /*0e20*/  IMAD.MOV.U32 R17, RZ, RZ, R8 ;  /* 0x000000ffff117224 */ /* 0x000fe400078e0008 */
[----:B------:R-:W-:Y:S02]  /*0e30*/  IMAD.MOV.U32 R9, RZ, RZ, R30 ;  /* 0x000000ffff097224 */ /* 0x000fe400078e001e */
[----:B------:R-:W-:-:S07]  /*0e40*/  IMAD.MOV.U32 R8, RZ, RZ, R31 ;  /* 0x000000ffff087224 */ /* 0x000fce00078e001f */
.L_x_111:
[----:B------:R-:W-:Y:S05]  /*0e50*/  BSYNC.RECONVERGENT B0 ;  /* 0x0000000000007941 */ /* 0x000fea0003800200 */
.L_x_109:
        /* <DEDUP_REMOVED lines=10> */
.L_x_113:
[----:B------:R-:W-:Y:S01]  /*0f00*/  IMAD.MOV.U32 R30, RZ, RZ, R23 ;  /* 0x000000ffff1e7224 */ /* 0x000fe200078e0017 */
[----:B------:R-:W-:Y:S01]  /*0f10*/  MOV R21, R22 ;  /* 0x0000001600157202 */ /* 0x000fe20000000f00 */
[----:B------:R-:W-:Y:S02]  /*0f20*/  IMAD.MOV.U32 R23, RZ, RZ, R10 ;  /* 0x000000ffff177224 */ /* 0x000fe400078e000a */
[----:B------:R-:W-:-:S07]  /*0f30*/  IMAD.MOV.U32 R22, RZ, RZ, R11 ;  /* 0x000000ffff167224 */ /* 0x000fce00078e000b */
.L_x_114:
[----:B------:R-:W-:Y:S05]  /*0f40*/  BSYNC.RECONVERGENT B0 ;  /* 0x0000000000007941 */ /* 0x000fea0003800200 */
.L_x_112:
        /* <DEDUP_REMOVED lines=10> */
.L_x_116:
[----:B------:R-:W-:Y:S02]  /*0ff0*/  IMAD.MOV.U32 R11, RZ, RZ, R13 ;  /* 0x000000ffff0b7224 */ /* 0x000fe400078e000d */
[----:B------:R-:W-:Y:S02]  /*1000*/  IMAD.MOV.U32 R10, RZ, RZ, R12 ;  /* 0x000000ffff0a7224 */ /* 0x000fe400078e000c */
[----:B------:R-:W-:Y:S02]  /*1010*/  IMAD.MOV.U32 R13, RZ, RZ, R14 ;  /* 0x000000ffff0d7224 */ /* 0x000fe400078e000e */
[----:B------:R-:W-:-:S07]  /*1020*/  IMAD.MOV.U32 R12, RZ, RZ, R15 ;  /* 0x000000ffff0c7224 */ /* 0x000fce00078e000f */
.L_x_117:
[----:B------:R-:W-:Y:S05]  /*1030*/  BSYNC.RECONVERGENT B0 ;  /* 0x0000000000007941 */ /* 0x000fea0003800200 */
.L_x_115:
[----:B------:R-:W-:Y:S01]  /*1040*/  ISETP.GE.AND P0, PT, R18, R39, PT ;  /* 0x000000271200720c */ /* 0x000fe20003f06270 */
[----:B------:R-:W-:-:S12]  /*1050*/  BSSY.RECONVERGENT B0, `(.L_x_118) ;  /* 0x000000e000007945 */ /* 0x000fd80003800200 */
[----:B------:R-:W-:Y:S05]  /*1060*/  @!P0 BRA `(.L_x_119) ;  /* 0x0000000000208947 */ /* 0x000fea0003800000 */
[----:B------:R-:W-:Y:S01]  /*1070*/  ISETP.NE.AND P0, PT, R18, R39, PT ;  /* 0x000000271200720c */ /* 0x000fe20003f05270 */
[----:B------:R-:W-:Y:S01]  /*1080*/  IMAD.MOV.U32 R40, RZ, RZ, R18 ;  /* 0x000000ffff287224 */ /* 0x000fe200078e0012 */
[----:B------:R-:W-:Y:S01]  /*1090*/  MOV R41, R19 ;  /* 0x0000001300297202 */ /* 0x000fe20000000f00 */
[----:B------:R-:W-:-:S10]  /*10a0*/  IMAD.MOV.U32 R31, RZ, RZ, R39 ;  /* 0x000000ffff1f7224 */ /* 0x000fd400078e0027 */
[----:B------:R-:W-:Y:S05]  /*10b0*/  @P0 BRA `(.L_x_120) ;  /* 0x00000000001c0947 */ /* 0x000fea0003800000 */
[----:B------:R-:W-:Y:S01]  /*10c0*/  ISETP.GE.AND P0, PT, R19, R16, PT ;  /* 0x000000101300720c */ /* 0x000fe20003f06270 */
[----:B------:R-:W-:-:S12]  /*10d0*/  IMAD.MOV.U32 R31, RZ, RZ, R18 ;  /* 0x000000ffff1f7224 */ /* 0x000fd800078e0012 */
[----:B------:R-:W-:Y:S05]  /*10e0*/  @P0 BRA `(.L_x_120) ;  /* 0x0000000000100947 */ /* 0x000fea0003800000 */
.L_x_119:
[----:B------:R-:W-:Y:S02]  /*10f0*/  IMAD.MOV.U32 R41, RZ, RZ, R16 ;  /* 0x000000ffff297224 */ /* 0x000fe400078e0010 */
[----:B------:R-:W-:Y:S02]  /*1100*/  IMAD.MOV.U32 R40, RZ, RZ, R39 ;  /* 0x000000ffff287224 */ /* 0x000fe400078e0027 */
[----:B------:R-:W-:Y:S02]  /*1110*/  IMAD.MOV.U32 R31, RZ, RZ, R18 ;  /* 0x000000ffff1f7224 */ /* 0x000fe400078e0012 */
[----:B------:R-:W-:-:S07]  /*1120*/  IMAD.MOV.U32 R16, RZ, RZ, R19 ;  /* 0x000000ffff107224 */ /* 0x000fce00078e0013 */
.L_x_120:
[----:B------:R-:W-:Y:S05]  /*1130*/  BSYNC.RECONVERGENT B0 ;  /* 0x0000000000007941 */ /* 0x000fea0003800200 */
.L_x_118:
        /* <DEDUP_REMOVED lines=10> */
.L_x_122:
[----:B------:R-:W-:Y:S02]  /*11e0*/  IMAD.MOV.U32 R15, RZ, RZ, R20 ;  /* 0x000000ffff0f7224 */ /* 0x000fe400078e0014 */
[----:B------:R-:W-:Y:S02]  /*11f0*/  IMAD.MOV.U32 R14, RZ, RZ, R17 ;  /* 0x000000ffff0e7224 */ /* 0x000fe400078e0011 */
[----:B------:R-:W-:Y:S02]  /*1200*/  IMAD.MOV.U32 R20, RZ, RZ, R23 ;  /* 0x000000ffff147224 */ /* 0x000fe400078e0017 */
[----:B------:R-:W-:-:S07]  /*1210*/  IMAD.MOV.U32 R17, RZ, RZ, R22 ;  /* 0x000000ffff117224 */ /* 0x000fce00078e0016 */
.L_x_123:
[----:B------:R-:W-:Y:S05]  /*1220*/  BSYNC.RECONVERGENT B0 ;  /* 0x0000000000007941 */ /* 0x000fea0003800200 */
.L_x_121:
        /* <DEDUP_REMOVED lines=10> */
.L_x_125:
[----:B------:R-:W-:Y:S01]  /*12d0*/  IMAD.MOV.U32 R18, RZ, RZ, R30 ;  /* 0x000000ffff127224 */ /* 0x000fe200078e001e */
[----:B------:R-:W-:Y:S01]  /*12e0*/  MOV R19, R21 ;  /* 0x0000001500137202 */ /* 0x000fe20000000f00 */
[----:B------:R-:W-:Y:S02]  /*12f0*/  IMAD.MOV.U32 R30, RZ, RZ, R13 ;  /* 0x000000ffff1e7224 */ /* 0x000fe400078e000d */
[----:B------:R-:W-:-:S07]  /*1300*/  IMAD.MOV.U32 R21, RZ, RZ, R12 ;  /* 0x000000ffff157224 */ /* 0x000fce00078e000c */
.L_x_126:
[----:B------:R-:W-:Y:S05]  /*1310*/  BSYNC.RECONVERGENT B0 ;  /* 0x0000000000007941 */ /* 0x000fea0003800200 */
.L_x_124:
        /* <DEDUP_REMOVED lines=10> */
.L_x_128:
[----:B------:R-:W-:Y:S02]  /*13c0*/  IMAD.MOV.U32 R44, RZ, RZ, R11 ;  /* 0x000000ffff2c7224 */ /* 0x000fe400078e000b */
[----:B------:R-:W-:Y:S01]  /*13d0*/  IMAD.MOV.U32 R43, RZ, RZ, R10 ;  /* 0x000000ffff2b7224 */ /* 0x000fe200078e000a */
[----:B------:R-:W-:Y:S01]  /*13e0*/  MOV R10, R31 ;  /* 0x0000001f000a7202 */ /* 0x000fe20000000f00 */
[----:B------:R-:W-:-:S07]  /*13f0*/  IMAD.MOV.U32 R11, RZ, RZ, R16 ;  /* 0x000000ffff0b7224 */ /* 0x000fce00078e0010 */
.L_x_129:
[----:B------:R-:W-:Y:S05]  /*1400*/  BSYNC.RECONVERGENT B0 ;  /* 0x0000000000007941 */ /* 0x000fea0003800200 */
.L_x_127:
        /* <DEDUP_REMOVED lines=10> */
.L_x_131:
[----:B------:R-:W-:Y:S02]  /*14b0*/  IMAD.MOV.U32 R12, RZ, RZ, R9 ;  /* 0x000000ffff0c7224 */ /* 0x000fe400078e0009 */
[----:B------:R-:W-:Y:S02]  /*14c0*/  IMAD.MOV.U32 R13, RZ, RZ, R8 ;  /* 0x000000ffff0d7224 */ /* 0x000fe400078e0008 */
[----:B------:R-:W-:Y:S02]  /*14d0*/  IMAD.MOV.U32 R9, RZ, RZ, R20 ;  /* 0x000000ffff097224 */ /* 0x000fe400078e0014 */
[----:B------:R-:W-:-:S07]  /*14e0*/  IMAD.MOV.U32 R8, RZ, RZ, R17 ;  /* 0x000000ffff087224 */ /* 0x000fce00078e0011 */
.L_x_132:
[----:B------:R-:W-:Y:S05]  /*14f0*/  BSYNC.RECONVERGENT B0 ;  /* 0x0000000000007941 */ /* 0x000fea0003800200 */
.L_x_130:
        /* <DEDUP_REMOVED lines=10> */
.L_x_134:
[----:B------:R-:W-:Y:S02]  /*15a0*/  IMAD.MOV.U32 R23, RZ, RZ, R15 ;  /* 0x000000ffff177224 */ /* 0x000fe400078e000f */
[----:B------:R-:W-:Y:S02]  /*15b0*/  IMAD.MOV.U32 R22, RZ, RZ, R14 ;  /* 0x000000ffff167224 */ /* 0x000fe400078e000e */
[----:B------:R-:W-:Y:S02]  /*15c0*/  IMAD.MOV.U32 R15, RZ, RZ, R30 ;  /* 0x000000ffff0f7224 */ /* 0x000fe400078e001e */
[----:B------:R-:W-:-:S07]  /*15d0*/  IMAD.MOV.U32 R14, RZ, RZ, R21 ;  /* 0x000000ffff0e7224 */ /* 0x000fce00078e0015 */
.L_x_135:
[----:B------:R-:W-:Y:S05]  /*15e0*/  BSYNC.RECONVERGENT B0 ;  /* 0x0000000000007941 */ /* 0x000fea0003800200 */
.L_x_133:
        /* <DEDUP_REMOVED lines=10> */
.L_x_137:
[----:B------:R-:W-:Y:S01]  /*1690*/  MOV R31, R18 ;  /* 0x00000012001f7202 */ /* 0x000fe20000000f00 */
[----:B------:R-:W-:Y:S02]  /*16a0*/  IMAD.MOV.U32 R38, RZ, RZ, R19 ;  /* 0x000000ffff267224 */ /* 0x000fe400078e0013 */
[----:B------:R-:W-:Y:S02]  /*16b0*/  IMAD.MOV.U32 R18, RZ, RZ, R11 ;  /* 0x000000ffff127224 */ /* 0x000fe400078e000b */
[----:B------:R-:W-:-:S07]  /*16c0*/  IMAD.MOV.U32 R19, RZ, RZ, R10 ;  /* 0x000000ffff137224 */ /* 0x000fce00078e000a */
.L_x_138:
[----:B------:R-:W-:Y:S05]  /*16d0*/  BSYNC.RECONVERGENT B0 ;  /* 0x0000000000007941 */ /* 0x000fea0003800200 */
.L_x_136:
[----:B------:R-:W-:Y:S01]  /*16e0*/  ISETP.GE.AND P0, PT, R40, R43, PT ;  /* 0x0000002b2800720c */ /* 0x000fe20003f06270 */
[----:B------:R-:W-:-:S12]  /*16f0*/  BSSY.RECONVERGENT B0, `(.L_x_139) ;  /* 0x000000e000007945 */ /* 0x000fd80003800200 */
[----:B------:R-:W-:Y:S05]  /*1700*/  @!P0 BRA `(.L_x_140) ;  /* 0x0000000000208947 */ /* 0x000fea0003800000 */
[----:B------:R-:W-:Y:S01]  /*1710*/  ISETP.NE.AND P0, PT, R40, R43, PT ;  /* 0x0000002b2800720c */ /* 0x000fe20003f05270 */
[----:B------:R-:W-:Y:S02]  /*1720*/  IMAD.MOV.U32 R39, RZ, RZ, R41 ;  /* 0x000000ffff277224 */ /* 0x000fe400078e0029 */
[----:B------:R-:W-:Y:S02]  /*1730*/  IMAD.MOV.U32 R42, RZ, RZ, R40 ;  /* 0x000000ffff2a7224 */ /* 0x000fe400078e0028 */
[----:B------:R-:W-:-:S08]  /*1740*/  IMAD.MOV.U32 R11, RZ, RZ, R43 ;  /* 0x000000ffff0b7224 */ /* 0x000fd000078e002b */
[----:B------:R-:W-:Y:S05]  /*1750*/  @P0 BRA `(.L_x_141) ;  /* 0x00000000001c0947 */ /* 0x000fea0003800000 */
[----:B------:R-:W-:Y:S01]  /*1760*/  ISETP.GE.AND P0, PT, R41, R44, PT ;  /* 0x0000002c2900720c */ /* 0x000fe20003f06270 */
[----:B------:R-:W-:-:S12]  /*1770*/  IMAD.MOV.U32 R11, RZ, RZ, R40 ;  /* 0x000000ffff0b7224 */ /* 0x000fd800078e0028 */
[----:B------:R-:W-:Y:S05]  /*1780*/  @P0 BRA `(.L_x_141) ;  /* 0x0000000000100947 */ /* 0x000fea0003800000 */
.L_x_140:
[----:B------:R-:W-:Y:S01]  /*1790*/  IMAD.MOV.U32 R39, RZ, RZ, R44 ;  /* 0x000000ffff277224 */ /* 0x000fe200078e002c */
[----:B------:R-:W-:Y:S01]  /*17a0*/  MOV R42, R43 ;  /* 0x0000002b002a7202 */ /* 0x000fe20000000f00 */
[----:B------:R-:W-:Y:S02]  /*17b0*/  IMAD.MOV.U32 R11, RZ, RZ, R40 ;  /* 0x000000ffff0b7224 */ /* 0x000fe400078e0028 */
[----:B------:R-:W-:-:S07]  /*17c0*/  IMAD.MOV.U32 R44, RZ, RZ, R41 ;  /* 0x000000ffff2c7224 */ /* 0x000fce00078e0029 */
.L_x_141:
[----:B------:R-:W-:Y:S05]  /*17d0*/  BSYNC.RECONVERGENT B0 ;  /* 0x0000000000007941 */ /* 0x000fea0003800200 */
.L_x_139:
        /* <DEDUP_REMOVED lines=10> */
.L_x_143:
[----:B------:R-:W-:Y:S02]  /*1880*/  IMAD.MOV.U32 R16, RZ, RZ, R12 ;  /* 0x000000ffff107224 */ /* 0x000fe400078e000c */
[----:B------:R-:W-:Y:S01]  /*1890*/  IMAD.MOV.U32 R17, RZ, RZ, R13 ;  /* 0x000000ffff117224 */ /* 0x000fe200078e000d */
[----:B------:R-:W-:Y:S01]  /*18a0*/  MOV R13, R14 ;  /* 0x0000000e000d7202 */ /* 0x000fe20000000f00 */
[----:B------:R-:W-:-:S07]  /*18b0*/  IMAD.MOV.U32 R12, RZ, RZ, R15 ;  /* 0x000000ffff0c7224 */ /* 0x000fce00078e000f */
.L_x_144:
[----:B------:R-:W-:Y:S05]  /*18c0*/  BSYNC.RECONVERGENT B0 ;  /* 0x0000000000007941 */ /* 0x000fea0003800200 */
.L_x_142:
        /* <DEDUP_REMOVED lines=10> */
.L_x_146:
[----:B------:R-:W-:Y:S02]  /*1970*/  IMAD.MOV.U32 R20, RZ, RZ, R23 ;  /* 0x000000ffff147224 */ /* 0x000fe400078e0017 */
[----:B------:R-:W-:Y:S02]  /*1980*/  IMAD.MOV.U32 R21, RZ, RZ, R22 ;  /* 0x000000ffff157224 */ /* 0x000fe400078e0016 */
[----:B------:R-:W-:Y:S02]  /*1990*/  IMAD.MOV.U32 R23, RZ, RZ, R18 ;  /* 0x000000ffff177224 */ /* 0x000fe400078e0012 */
[----:B------:R-:W-:-:S07]  /*19a0*/  IMAD.MOV.U32 R22, RZ, RZ, R19 ;  /* 0x000000ffff167224 */ /* 0x000fce00078e0013 */
.L_x_147:
[----:B------:R-:W-:Y:S05]  /*19b0*/  BSYNC.RECONVERGENT B0 ;  /* 0x0000000000007941 */ /* 0x000fea0003800200 */
.L_x_145:
        /* <DEDUP_REMOVED lines=10> */
.L_x_149:
[----:B------:R-:W-:Y:S02]  /*1a60*/  IMAD.MOV.U32 R30, RZ, RZ, R31 ;  /* 0x000000ffff1e7224 */ /* 0x000fe400078e001f */
[----:B------:R-:W-:Y:S02]  /*1a70*/  IMAD.MOV.U32 R41, RZ, RZ, R38 ;  /* 0x000000ffff297224 */ /* 0x000fe400078e0026 */
[----:B------:R-:W-:Y:S02]  /*1a80*/  IMAD.MOV.U32 R31, RZ, RZ, R44 ;  /* 0x000000ffff1f7224 */ /* 0x000fe400078e002c */
[----:B------:R-:W-:-:S07]  /*1a90*/  IMAD.MOV.U32 R38, RZ, RZ, R11 ;  /* 0x000000ffff267224 */ /* 0x000fce00078e000b */
.L_x_150:
[----:B------:R-:W-:Y:S05]  /*1aa0*/  BSYNC.RECONVERGENT B0 ;  /* 0x0000000000007941 */ /* 0x000fea0003800200 */
.L_x_148:
        /* <DEDUP_REMOVED lines=10> */
.L_x_152:
[----:B------:R-:W-:Y:S01]  /*1b50*/  MOV R11, R9 ;  /* 0x00000009000b7202 */ /* 0x000fe20000000f00 */
[----:B------:R-:W-:Y:S02]  /*1b60*/  IMAD.MOV.U32 R10, RZ, RZ, R8 ;  /* 0x000000ffff0a7224 */ /* 0x000fe400078e0008 */
[----:B------:R-:W-:Y:S02]  /*1b70*/  IMAD.MOV.U32 R9, RZ, RZ, R12 ;  /* 0x000000ffff097224 */ /* 0x000fe400078e000c */
[----:B------:R-:W-:-:S07]  /*1b80*/  IMAD.MOV.U32 R8, RZ, RZ, R13 ;  /* 0x000000ffff087224 */ /* 0x000fce00078e000d */
.L_x_153:
[----:B------:R-:W-:Y:S05]  /*1b90*/  BSYNC.RECONVERGENT B0 ;  /* 0x0000000000007941 */ /* 0x000fea0003800200 */
.L_x_151:
        /* <DEDUP_REMOVED lines=10> */
.L_x_155:
[----:B------:R-:W-:Y:S01]  /*1c40*/  IMAD.MOV.U32 R15, RZ, RZ, R16 ;  /* 0x000000ffff0f7224 */ /* 0x000fe200078e0010 */
[----:B------:R-:W-:Y:S01]  /*1c50*/  MOV R16, R23 ;  /* 0x0000001700107202 */ /* 0x000fe20000000f00 */
[----:B------:R-:W-:Y:S02]  /*1c60*/  IMAD.MOV.U32 R14, RZ, RZ, R17 ;  /* 0x000000ffff0e7224 */ /* 0x000fe400078e0011 */
[----:B------:R-:W-:-:S07]  /*1c70*/  IMAD.MOV.U32 R17, RZ, RZ, R22 ;  /* 0x000000ffff117224 */ /* 0x000fce00078e0016 */
.L_x_156:
[----:B------:R-:W-:Y:S05]  /*1c80*/  BSYNC.RECONVERGENT B0 ;  /* 0x0000000000007941 */ /* 0x000fea0003800200 */
.L_x_154:
        /* <DEDUP_REMOVED lines=10> */
.L_x_158:
[----:B------:R-:W-:Y:S02]  /*1d30*/  IMAD.MOV.U32 R19, RZ, RZ, R20 ;  /* 0x000000ffff137224 */ /* 0x000fe400078e0014 */
[----:B------:R-:W-:Y:S02]  /*1d40*/  IMAD.MOV.U32 R18, RZ, RZ, R21 ;  /* 0x000000ffff127224 */ /* 0x000fe400078e0015 */
[----:B------:R-:W-:Y:S02]  /*1d50*/  IMAD.MOV.U32 R20, RZ, RZ, R31 ;  /* 0x000000ffff147224 */ /* 0x000fe400078e001f */
[----:B------:R-:W-:-:S07]  /*1d60*/  IMAD.MOV.U32 R21, RZ, RZ, R38 ;  /* 0x000000ffff157224 */ /* 0x000fce00078e0026 */
.L_x_159:
[----:B------:R-:W-:Y:S05]  /*1d70*/  BSYNC.RECONVERGENT B0 ;  /* 0x0000000000007941 */ /* 0x000fea0003800200 */
.L_x_157:
[----:B------:R-:W-:Y:S01]  /*1d80*/  ISETP.GE.AND P0, PT, R42, R41, PT ;  /* 0x000000292a00720c */ /* 0x000fe20003f06270 */
[----:B------:R-:W-:-:S12]  /*1d90*/  BSSY.RECONVERGENT B0, `(.L_x_160) ;  /* 0x000000e000007945 */ /* 0x000fd80003800200 */
[----:B------:R-:W-:Y:S05]  /*1da0*/  @!P0 BRA `(.L_x_161) ;  /* 0x0000000000208947 */ /* 0x000fea0003800000 */
[-C--:B------:R-:W-:Y:S01]  /*1db0*/  ISETP.NE.AND P0, PT, R42, R41.reuse, PT ;  /* 0x000000292a00720c */ /* 0x080fe20003f05270 */
[----:B------:R-:W-:Y:S01]  /*1dc0*/  IMAD.MOV.U32 R23, RZ, RZ, R39 ;  /* 0x000000ffff177224 */ /* 0x000fe200078e0027 */
[----:B------:R-:W-:Y:S01]  /*1dd0*/  MOV R31, R41 ;  /* 0x00000029001f7202 */ /* 0x000fe20000000f00 */
[----:B------:R-:W-:-:S10]  /*1de0*/  IMAD.MOV.U32 R22, RZ, RZ, R42 ;  /* 0x000000ffff167224 */ /* 0x000fd400078e002a */
[----:B------:R-:W-:Y:S05]  /*1df0*/  @P0 BRA `(.L_x_162) ;  /* 0x00000000001c0947 */ /* 0x000fea0003800000 */
[----:B------:R-:W-:Y:S01]  /*1e00*/  ISETP.GE.AND P0, PT, R39, R30, PT ;  /* 0x0000001e2700720c */ /* 0x000fe20003f06270 */
[----:B------:R-:W-:-:S12]  /*1e10*/  IMAD.MOV.U32 R31, RZ, RZ, R42 ;  /* 0x000000ffff1f7224 */ /* 0x000fd800078e002a */
[----:B------:R-:W-:Y:S05]  /*1e20*/  @P0 BRA `(.L_x_162) ;  /* 0x0000000000100947 */ /* 0x000fea0003800000 */
.L_x_161:
[----:B------:R-:W-:Y:S02]  /*1e30*/  IMAD.MOV.U32 R23, RZ, RZ, R30 ;  /* 0x000000ffff177224 */ /* 0x000fe400078e001e */
[----:B------:R-:W-:Y:S02]  /*1e40*/  IMAD.MOV.U32 R31, RZ, RZ, R42 ;  /* 0x000000ffff1f7224 */ /* 0x000fe400078e002a */
[----:B------:R-:W-:Y:S02]  /*1e50*/  IMAD.MOV.U32 R22, RZ, RZ, R41 ;  /* 0x000000ffff167224 */ /* 0x000fe400078e0029 */
[----:B------:R-:W-:-:S07]  /*1e60*/  IMAD.MOV.U32 R30, RZ, RZ, R39 ;  /* 0x000000ffff1e7224 */ /* 0x000fce00078e0027 */
.L_x_162:
[----:B------:R-:W-:Y:S05]  /*1e70*/  BSYNC.RECONVERGENT B0 ;  /* 0x0000000000007941 */ /* 0x000fea0003800200 */
.L_x_160:
        /* <DEDUP_REMOVED lines=10> */
.L_x_164:
[----:B------:R-:W-:Y:S02]  /*1f20*/  IMAD.MOV.U32 R13, RZ, RZ, R11 ;  /* 0x000000ffff0d7224 */ /* 0x000fe400078e000b */
[----:B------:R-:W-:Y:S02]  /*1f30*/  IMAD.MOV.U32 R12, RZ, RZ, R10 ;  /* 0x000000ffff0c7224 */ /* 0x000fe400078e000a */
[----:B------:R-:W-:Y:S02]  /*1f40*/  IMAD.MOV.U32 R11, RZ, RZ, R16 ;  /* 0x000000ffff0b7224 */ /* 0x000fe400078e0010 */
[----:B------:R-:W-:-:S07]  /*1f50*/  IMAD.MOV.U32 R10, RZ, RZ, R17 ;  /* 0x000000ffff0a7224 */ /* 0x000fce00078e0011 */
.L_x_165:
[----:B------:R-:W-:Y:S05]  /*1f60*/  BSYNC.RECONVERGENT B0 ;  /* 0x0000000000007941 */ /* 0x000fea0003800200 */
.L_x_163:
        /* <DEDUP_REMOVED lines=10> */
.L_x_167:
[----:B------:R-:W-:Y:S01]  /*2010*/  MOV R17, R15 ;  /* 0x0000000f00117202 */ /* 0x000fe20000000f00 */
[----:B------:R-:W-:Y:S02]  /*2020*/  IMAD.MOV.U32 R16, RZ, RZ, R14 ;  /* 0x000000ffff107224 */ /* 0x000fe400078e000e */
[----:B------:R-:W-:Y:S02]  /*2030*/  IMAD.MOV.U32 R15, RZ, RZ, R20 ;  /* 0x000000ffff0f7224 */ /* 0x000fe400078e0014 */
[----:B------:R-:W-:-:S07]  /*2040*/  IMAD.MOV.U32 R14, RZ, RZ, R21 ;  /* 0x000000ffff0e7224 */ /* 0x000fce00078e0015 */
.L_x_168:
[----:B------:R-:W-:Y:S05]  /*2050*/  BSYNC.RECONVERGENT B0 ;  /* 0x0000000000007941 */ /* 0x000fea0003800200 */
.L_x_166:
        /* <DEDUP_REMOVED lines=10> */
.L_x_170:
[----:B------:R-:W-:Y:S01]  /*2100*/  IMAD.MOV.U32 R21, RZ, RZ, R19 ;  /* 0x000000ffff157224 */ /* 0x000fe200078e0013 */
[----:B------:R-:W-:Y:S01]  /*2110*/  MOV R19, R30 ;  /* 0x0000001e00137202 */ /* 0x000fe20000000f00 */
[----:B------:R-:W-:Y:S02]  /*2120*/  IMAD.MOV.U32 R20, RZ, RZ, R18 ;  /* 0x000000ffff147224 */ /* 0x000fe400078e0012 */
[----:B------:R-:W-:-:S07]  /*2130*/  IMAD.MOV.U32 R18, RZ, RZ, R31 ;  /* 0x000000ffff127224 */ /* 0x000fce00078e001f */
.L_x_171:
[----:B------:R-:W-:Y:S05]  /*2140*/  BSYNC.RECONVERGENT B0 ;  /* 0x0000000000007941 */ /* 0x000fea0003800200 */
.L_x_169:
[----:B------:R-:W-:-:S07]  /*2150*/  IMAD.MOV.U32 R41, RZ, RZ, 0x2 ;  /* 0x00000002ff297424 */ /* 0x000fce00078e00ff */
.L_x_191:
[----:B------:R-:W-:Y:S01]  /*2160*/  IMAD.MOV R31, RZ, RZ, -R41 ;  /* 0x000000ffff1f7224 */ /* 0x000fe200078e0a29 */
[----:B0-----:R-:W0:Y:S01]  /*2170*/  S2UR UR5, SR_CgaCtaId ;  /* 0x00000000000579c3 */ /* 0x001e220000008800 */
[----:B------:R-:W-:-:S07]  /*2180*/  VIADD R39, R41, 0xffffffff ;  /* 0xffffffff29277836 */ /* 0x000fce0000000000 */
[----:B------:R-:W-:Y:S01]  /*2190*/  BAR.SYNC.DEFER_BLOCKING 0x0 ;  /* 0x0000000000007b1d */ /* 0x000fe20000010000 */
[----:B------:R-:W-:Y:S02]  /*21a0*/  LOP3.LUT R30, R32, R31, RZ, 0xc0, !PT ;  /* 0x0000001f201e7212 */ /* 0x000fe400078ec0ff */
[----:B------:R-:W-:-:S03]  /*21b0*/  LOP3.LUT R39, R39, R32, RZ, 0xc0, !PT ;  /* 0x0000002027277212 */ /* 0x000fc600078ec0ff */
[----:B------:R-:W-:Y:S01]  /*21c0*/  UMOV UR4, 0x400 ;  /* 0x0000040000047882 */ /* 0x000fe20000000000 */
[----:B------:R-:W-:Y:S01]  /*21d0*/  IMAD.SHL.U32 R30, R30, 0x8, RZ ;  /* 0x000000081e1e7824 */ /* 0x000fe200078e00ff */
[----:B------:R-:W-:Y:S01]  /*21e0*/  BSSY.RECONVERGENT B0, `(.L_x_172) ;  /* 0x0000029000007945 */ /* 0x000fe20003800200 */
[----:B------:R-:W-:-:S03]  /*21f0*/  IMAD.SHL.U32 R43, R39, 0x8, RZ ;  /* 0x00000008272b7824 */ /* 0x000fc600078e00ff */
[----:B------:R-:W-:Y:S02]  /*2200*/  VIMNMX.U32 R30, PT, PT, R30, 0x800, PT ;  /* 0x000008001e1e7848 */ /* 0x000fe40003fe0000 */
[----:B------:R-:W-:-:S03]  /*2210*/  VIMNMX.U32 R43, PT, PT, R43, 0x800, PT ;  /* 0x000008002b2b7848 */ /* 0x000fc60003fe0000 */
[----:B------:R-:W-:-:S05]  /*2220*/  IMAD R38, R41, 0x4, R30 ;  /* 0x0000000429267824 */ /* 0x000fca00078e021e */
[----:B------:R-:W-:Y:S01]  /*2230*/  VIMNMX.U32 R38, PT, PT, R38, 0x800, PT ;  /* 0x0000080026267848 */ /* 0x000fe20003fe0000 */
[----:B0-----:R-:W-:-:S03]  /*2240*/  ULEA UR4, UR5, UR4, 0x18 ;  /* 0x0000000405047291 */ /* 0x001fc6000f8ec0ff */
[----:B------:R-:W-:Y:S01]  /*2250*/  VIADDMNMX R42, R38, -R30, R43, PT ;  /* 0x8000001e262a7246 */ /* 0x000fe2000380012b */
[----:B------:R-:W-:Y:S02]  /*2260*/  IMAD R40, R41, 0x4, R38 ;  /* 0x0000000429287824 */ /* 0x000fe400078e0226 */
[----:B------:R-:W-:-:S03]  /*2270*/  LEA R31, R32, UR4, 0x6 ;  /* 0x00000004201f7c11 */ /* 0x000fc6000f8e30ff */
[----:B------:R-:W-:Y:S02]  /*2280*/  VIMNMX.U32 R39, PT, PT, R40, 0x800, PT ;  /* 0x0000080028277848 */ /* 0x000fe40003fe0000 */
[----:B------:R0:W-:Y:S02]  /*2290*/  STS.128 [R31], R8 ;  /* 0x000000081f007388 */ /* 0x0001e40000000c00 */
[----:B------:R-:W-:Y:S02]  /*22a0*/  IADD3 R40, PT, PT, -R38, R39, RZ ;  /* 0x0000002726287210 */ /* 0x000fe40007ffe1ff */
[----:B------:R0:W-:Y:S02]  /*22b0*/  STS.128 [R31+0x10], R12 ;  /* 0x0000100c1f007388 */ /* 0x0001e40000000c00 */
[C---:B------:R-:W-:Y:S01]  /*22c0*/  ISETP.GE.AND P0, PT, R43.reuse, R40, PT ;  /* 0x000000282b00720c */ /* 0x040fe20003f06270 */
[----:B------:R-:W-:Y:S01]  /*22d0*/  IMAD.IADD R40, R43, 0x1, -R40 ;  /* 0x000000012b287824 */ /* 0x000fe200078e0a28 */
[----:B------:R0:W-:Y:S04]  /*22e0*/  STS.128 [R31+0x20], R16 ;  /* 0x000020101f007388 */ /* 0x0001e80000000c00 */
[----:B------:R-:W-:Y:S01]  /*22f0*/  SEL R45, R40, RZ, P0 ;  /* 0x000000ff282d7207 */ /* 0x000fe20000000000 */
[----:B------:R0:W-:Y:S01]  /*2300*/  STS.128 [R31+0x30], R20 ;  /* 0x000030141f007388 */ /* 0x0001e20000000c00 */
[----:B------:R-:W-:Y:S02]  /*2310*/  BAR.SYNC.DEFER_BLOCKING 0x0 ;  /* 0x0000000000007b1d */ /* 0x000fe40000010000 */
[----:B------:R-:W-:-:S13]  /*2320*/  ISETP.GE.AND P0, PT, R45, R42, PT ;  /* 0x0000002a2d00720c */ /* 0x000fda0003f06270 */
[----:B0-----:R-:W-:Y:S05]  /*2330*/  @P0 BRA `(.L_x_173) ;  /* 0x00000000004c0947 */ /* 0x001fea0003800000 */
[----:B------:R-:W-:-:S07]  /*2340*/  IMAD.IADD R12, R43, 0x1, R38 ;  /* 0x000000012b0c7824 */ /* 0x000fce00078e0226 */
.L_x_174:
[----:B------:R-:W-:Y:S01]  /*2350*/  IMAD.IADD R8, R42, 0x1, -R45 ;  /* 0x000000012a087824 */ /* 0x000fe200078e0a2d */
[----:B------:R-:W-:-:S04]  /*2360*/  PLOP3.LUT P0, PT, PT, PT, PT, 0x8, 0x80 ;  /* 0x000000000080781c */ /* 0x000fc80003f0e170 */
[----:B------:R-:W-:-:S04]  /*2370*/  LEA.HI R8, R8, R8, RZ, 0x1 ;  /* 0x0000000808087211 */ /* 0x000fc800078f08ff */
[----:B------:R-:W-:-:S04]  /*2380*/  LEA.HI.SX32 R13, R8, R45, 0x1f ;  /* 0x0000002d080d7211 */ /* 0x000fc800078ffaff */
[----:B------:R-:W-:Y:S01]  /*2390*/  LOP3.LUT R9, RZ, R13, RZ, 0x33, !PT ;  /* 0x0000000dff097212 */ /* 0x000fe200078e33ff */
[----:B------:R-:W-:-:S04]  /*23a0*/  IMAD.IADD R8, R30, 0x1, R13 ;  /* 0x000000011e087824 */ /* 0x000fc800078e020d */
[----:B------:R-:W-:Y:S01]  /*23b0*/  IMAD.IADD R9, R12, 0x1, R9 ;  /* 0x000000010c097824 */ /* 0x000fe200078e0209 */
[----:B------:R-:W-:-:S04]  /*23c0*/  LEA R8, R8, UR4, 0x3 ;  /* 0x0000000408087c11 */ /* 0x000fc8000f8e18ff */
[----:B------:R-:W-:Y:S02]  /*23d0*/  LEA R10, R9, UR4, 0x3 ;  /* 0x00000004090a7c11 */ /* 0x000fe4000f8e18ff */
        /* <DEDUP_REMOVED lines=9> */
.L_x_173:
[----:B------:R-:W-:Y:S05]  /*2470*/  BSYNC.RECONVERGENT B0 ;  /* 0x0000000000007941 */ /* 0x000fea0003800200 */
.L_x_172:
[----:B------:R-:W-:Y:S01]  /*2480*/  IMAD.IADD R13, R30, 0x1, R45 ;  /* 0x000000011e0d7824 */ /* 0x000fe200078e022d */
[----:B------:R-:W-:Y:S01]  /*2490*/  IADD3 R12, PT, PT, -R45, R38, R43 ;  /* 0x000000262d0c7210 */ /* 0x000fe20007ffe12b */
[----:B------:R-:W-:Y:S01]  /*24a0*/  BSSY.RECONVERGENT B0, `(.L_x_175) ;  /* 0x000000d000007945 */ /* 0x000fe20003800200 */
[----:B------:R-:W-:Y:S02]  /*24b0*/  PLOP3.LUT P0, PT, PT, PT, PT, 0x8, 0x80 ;  /* 0x000000000080781c */ /* 0x000fe40003f0e170 */
[----:B------:R-:W-:Y:S02]  /*24c0*/  LEA R14, R13, UR4, 0x3 ;  /* 0x000000040d0e7c11 */ /* 0x000fe4000f8e18ff */
[C---:B------:R-:W-:Y:S02]  /*24d0*/  LEA R15, R12.reuse, UR4, 0x3 ;  /* 0x000000040c0f7c11 */ /* 0x040fe4000f8e18ff */
[----:B------:R-:W-:Y:S01]  /*24e0*/  ISETP.GE.AND P1, PT, R12, R39, PT ;  /* 0x000000270c00720c */ /* 0x000fe20003f26270 */
[----:B------:R0:W1:Y:S04]  /*24f0*/  LDS.64 R22, [R14] ;  /* 0x000000000e167984 */ /* 0x0000680000000a00 */
[----:B------:R0:W2:Y:S08]  /*2500*/  LDS.64 R30, [R15] ;  /* 0x000000000f1e7984 */ /* 0x0000b00000000a00 */
[----:B0-----:R-:W-:Y:S05]  /*2510*/  @P1 BRA `(.L_x_176) ;  /* 0x0000000000141947 */ /* 0x001fea0003800000 */
[----:B-12---:R-:W-:Y:S02]  /*2520*/  ISETP.GE.AND P1, PT, R30, R22, PT ;  /* 0x000000161e00720c */ /* 0x006fe40003f26270 */
[----:B------:R-:W-:Y:S02]  /*2530*/  PLOP3.LUT P0, PT, PT, PT, PT, 0x80, 0x8 ;  /* 0x000000000008781c */ /* 0x000fe40003f0f070 */
[----:B------:R-:W-:-:S13]  /*2540*/  ISETP.GE.OR P1, PT, R13, R38, !P1 ;  /* 0x000000260d00720c */ /* 0x000fda0004f26670 */
[----:B------:R-:W-:-:S04]  /*2550*/  @!P1 ISETP.GE.AND P2, PT, R31, R23, PT ;  /* 0x000000171f00920c */ /* 0x000fc80003f46270 */
[----:B------:R-:W-:-:S13]  /*2560*/  @!P1 ISETP.EQ.AND P0, PT, R30, R22, !P2 ;  /* 0x000000161e00920c */ /* 0x000fda0005702270 */
.L_x_176:
[----:B------:R-:W-:Y:S05]  /*2570*/  BSYNC.RECONVERGENT B0 ;  /* 0x0000000000007941 */ /* 0x000fea0003800200 */
.L_x_175:
[C---:B------:R-:W-:Y:S01]  /*2580*/  VIADD R10, R12.reuse, 0x1 ;  /* 0x000000010c0a7836 */ /* 0x040fe20000000000 */
[----:B------:R-:W-:Y:S01]  /*2590*/  @!P0 IADD3 R10, PT, PT, R12, RZ, RZ ;  /* 0x000000ff0c0a8210 */ /* 0x000fe20007ffe0ff */
[----:B------:R-:W-:Y:S01]  /*25a0*/  VIADD R11, R13, 0x1 ;  /* 0x000000010d0b7836 */ /* 0x000fe20000000000 */
[----:B------:R-:W-:Y:S01]  /*25b0*/  BSSY.RECONVERGENT B0, `(.L_x_177) ;  /* 0x0000010000007945 */ /* 0x000fe20003800200 */
[----:B------:R-:W-:Y:S01]  /*25c0*/  @P0 IMAD.MOV R11, RZ, RZ, R13 ;  /* 0x000000ffff0b0224 */ /* 0x000fe200078e020d */
[C---:B------:R-:W-:Y:S01]  /*25d0*/  ISETP.GE.AND P1, PT, R10.reuse, R39, PT ;  /* 0x000000270a00720c */ /* 0x040fe20003f26270 */
[----:B------:R-:W-:Y:S01]  /*25e0*/  VIADD R12, R10, 0x1 ;  /* 0x000000010a0c7836 */ /* 0x000fe20000000000 */
[----:B-12---:R-:W-:Y:S01]  /*25f0*/  SEL R9, R31, R23, P0 ;  /* 0x000000171f097207 */ /* 0x006fe20000000000 */
[----:B------:R-:W-:Y:S01]  /*2600*/  VIADD R13, R11, 0x1 ;  /* 0x000000010b0d7836 */ /* 0x000fe20000000000 */
[----:B------:R-:W-:Y:S02]  /*2610*/  SEL R8, R30, R22, P0 ;  /* 0x000000161e087207 */ /* 0x000fe40000000000 */
[----:B------:R0:W1:Y:S04]  /*2620*/  @P0 LDS.64 R30, [R15+0x8] ;  /* 0x000008000f1e0984 */ /* 0x0000680000000a00 */
[----:B------:R0:W2:Y:S01]  /*2630*/  @!P0 LDS.64 R22, [R14+0x8] ;  /* 0x000008000e168984 */ /* 0x0000a20000000a00 */
[----:B------:R-:W-:-:S02]  /*2640*/  PLOP3.LUT P0, PT, PT, PT, PT, 0x8, 0x80 ;  /* 0x000000000080781c */ /* 0x000fc40003f0e170 */
[----:B------:R-:W-:Y:S11]  /*2650*/  @P1 BRA `(.L_x_178) ;  /* 0x0000000000141947 */ /* 0x000ff60003800000 */
[----:B-12---:R-:W-:Y:S02]  /*2660*/  ISETP.GE.AND P1, PT, R30, R22, PT ;  /* 0x000000161e00720c */ /* 0x006fe40003f26270 */
[----:B------:R-:W-:Y:S02]  /*2670*/  PLOP3.LUT P0, PT, PT, PT, PT, 0x80, 0x8 ;  /* 0x000000000008781c */ /* 0x000fe40003f0f070 */
[----:B------:R-:W-:-:S13]  /*2680*/  ISETP.GE.OR P1, PT, R11, R38, !P1 ;  /* 0x000000260b00720c */ /* 0x000fda0004f26670 */
[----:B------:R-:W-:-:S04]  /*2690*/  @!P1 ISETP.GE.AND P2, PT, R31, R23, PT ;  /* 0x000000171f00920c */ /* 0x000fc80003f46270 */
[----:B------:R-:W-:-:S13]  /*26a0*/  @!P1 ISETP.EQ.AND P0, PT, R30, R22, !P2 ;  /* 0x000000161e00920c */ /* 0x000fda0005702270 */
.L_x_178:
[----:B------:R-:W-:Y:S05]  /*26b0*/  BSYNC.RECONVERGENT B0 ;  /* 0x0000000000007941 */ /* 0x000fea0003800200 */
.L_x_177:
        /* <DEDUP_REMOVED lines=17> */
.L_x_180:
[----:B------:R-:W-:Y:S05]  /*27d0*/  BSYNC.RECONVERGENT B0 ;  /* 0x0000000000007941 */ /* 0x000fea0003800200 */
.L_x_179:
[----:B------:R-:W3:Y:S01]  /*27e0*/  S2UR UR5, SR_CgaCtaId ;  /* 0x00000000000579c3 */ /* 0x000ee20000008800 */
[----:B------:R-:W-:Y:S01]  /*27f0*/  UMOV UR4, 0x400 ;  /* 0x0000040000047882 */ /* 0x000fe20000000000 */
[----:B0-----:R-:W-:Y:S01]  /*2800*/  VIADD R14, R12, 0x1 ;  /* 0x000000010c0e7836 */ /* 0x001fe20000000000 */
[----:B------:R-:W-:Y:S01]  /*2810*/  BSSY.RECONVERGENT B0, `(.L_x_181) ;  /* 0x0000017000007945 */ /* 0x000fe20003800200 */
[----:B------:R-:W-:Y:S01]  /*2820*/  @!P0 IMAD.MOV R14, RZ, RZ, R12 ;  /* 0x000000ffff0e8224 */ /* 0x000fe200078e020c */
[----:B-12---:R-:W-:Y:S01]  /*2830*/  SEL R12, R30, R22, P0 ;  /* 0x000000161e0c7207 */ /* 0x006fe20000000000 */
[C---:B------:R-:W-:Y:S01]  /*2840*/  VIADD R15, R13.reuse, 0x1 ;  /* 0x000000010d0f7836 */ /* 0x040fe20000000000 */
[----:B------:R-:W-:Y:S01]  /*2850*/  @P0 IADD3 R15, PT, PT, R13, RZ, RZ ;  /* 0x000000ff0d0f0210 */ /* 0x000fe20007ffe0ff */
[C---:B------:R-:W-:Y:S01]  /*2860*/  VIADD R18, R14.reuse, 0x1 ;  /* 0x000000010e127836 */ /* 0x040fe20000000000 */
[----:B------:R-:W-:Y:S02]  /*2870*/  ISETP.GE.AND P1, PT, R14, R39, PT ;  /* 0x000000270e00720c */ /* 0x000fe40003f26270 */
[----:B------:R-:W-:Y:S01]  /*2880*/  SEL R13, R31, R23, P0 ;  /* 0x000000171f0d7207 */ /* 0x000fe20000000000 */
[----:B------:R-:W-:Y:S01]  /*2890*/  VIADD R19, R15, 0x1 ;  /* 0x000000010f137836 */ /* 0x000fe20000000000 */
        /* <DEDUP_REMOVED lines=14> */
.L_x_182:
[----:B------:R-:W-:Y:S05]  /*2980*/  BSYNC.RECONVERGENT B0 ;  /* 0x0000000000007941 */ /* 0x000fea0003800200 */
.L_x_181:
[----:B------:R-:W-:Y:S01]  /*2990*/  @!P0 IADD3 R18, PT, PT, R14, RZ, RZ ;  /* 0x000000ff0e128210 */ /* 0x000fe20007ffe0ff */
[----:B------:R-:W-:Y:S01]  /*29a0*/  @P0 IMAD.MOV R19, RZ, RZ, R15 ;  /* 0x000000ffff130224 */ /* 0x000fe200078e020f */
[----:B------:R-:W-:Y:S01]  /*29b0*/  BSSY.RECONVERGENT B0, `(.L_x_183) ;  /* 0x0000011000007945 */ /* 0x000fe20003800200 */
[----:B-12---:R-:W-:Y:S02]  /*29c0*/  SEL R15, R31, R23, P0 ;  /* 0x000000171f0f7207 */ /* 0x006fe40000000000 */
[----:B------:R-:W-:Y:S01]  /*29d0*/  ISETP.GE.AND P1, PT, R18, R39, PT ;  /* 0x000000271200720c */ /* 0x000fe20003f26270 */
[C-C-:B0-----:R-:W-:Y:S01]  /*29e0*/  @!P0 IMAD R16, R19.reuse, 0x8, R40.reuse ;  /* 0x0000000813108824 */ /* 0x141fe200078e0228 */
[----:B------:R-:W-:Y:S01]  /*29f0*/  SEL R14, R30, R22, P0 ;  /* 0x000000161e0e7207 */ /* 0x000fe20000000000 */
[C---:B------:R-:W-:Y:S02]  /*2a00*/  @P0 IMAD R17, R18.reuse, 0x8, R40 ;  /* 0x0000000812110824 */ /* 0x040fe400078e0228 */
[----:B------:R-:W-:Y:S01]  /*2a10*/  VIADD R20, R18, 0x1 ;  /* 0x0000000112147836 */ /* 0x000fe20000000000 */
[----:B------:R0:W1:Y:S01]  /*2a20*/  @!P0 LDS.64 R22, [R16] ;  /* 0x0000000010168984 */ /* 0x0000620000000a00 */
[----:B------:R-:W-:-:S03]  /*2a30*/  VIADD R43, R19, 0x1 ;  /* 0x00000001132b7836 */ /* 0x000fc60000000000 */
[----:B------:R0:W2:Y:S01]  /*2a40*/  @P0 LDS.64 R30, [R17] ;  /* 0x00000000111e0984 */ /* 0x0000a20000000a00 */
[----:B------:R-:W-:Y:S02]  /*2a50*/  PLOP3.LUT P0, PT, PT, PT, PT, 0x8, 0x80 ;  /* 0x000000000080781c */ /* 0x000fe40003f0e170 */
[----:B------:R-:W-:Y:S11]  /*2a60*/  @P1 BRA `(.L_x_184) ;  /* 0x0000000000141947 */ /* 0x000ff60003800000 */
[----:B-12---:R-:W-:Y:S02]  /*2a70*/  ISETP.GE.AND P1, PT, R30, R22, PT ;  /* 0x000000161e00720c */ /* 0x006fe40003f26270 */
[----:B------:R-:W-:Y:S02]  /*2a80*/  PLOP3.LUT P0, PT, PT, PT, PT, 0x80, 0x8 ;  /* 0x000000000008781c */ /* 0x000fe40003f0f070 */
[----:B------:R-:W-:-:S13]  /*2a90*/  ISETP.GE.OR P1, PT, R19, R38, !P1 ;  /* 0x000000261300720c */ /* 0x000fda0004f26670 */
[----:B------:R-:W-:-:S04]  /*2aa0*/  @!P1 ISETP.GE.AND P2, PT, R31, R23, PT ;  /* 0x000000171f00920c */ /* 0x000fc80003f46270 */
[----:B------:R-:W-:-:S13]  /*2ab0*/  @!P1 ISETP.EQ.AND P0, PT, R30, R22, !P2 ;  /* 0x000000161e00920c */ /* 0x000fda0005702270 */
.L_x_184:
[----:B------:R-:W-:Y:S05]  /*2ac0*/  BSYNC.RECONVERGENT B0 ;  /* 0x0000000000007941 */ /* 0x000fea0003800200 */
.L_x_183:
[----:B------:R-:W-:Y:S01]  /*2ad0*/  @!P0 IMAD.MOV R20, RZ, RZ, R18 ;  /* 0x000000ffff148224 */ /* 0x000fe200078e0212 */
[----:B------:R-:W-:Y:S01]  /*2ae0*/  BSSY.RECONVERGENT B0, `(.L_x_185) ;  /* 0x0000011000007945 */ /* 0x000fe20003800200 */
[----:B------:R-:W-:Y:S01]  /*2af0*/  @P0 IMAD.MOV R43, RZ, RZ, R19 ;  /* 0x000000ffff2b0224 */ /* 0x000fe200078e0213 */
[----:B012---:R-:W-:Y:S01]  /*2b00*/  SEL R17, R31, R23, P0 ;  /* 0x000000171f117207 */ /* 0x007fe20000000000 */
[C-C-:B------:R-:W-:Y:S01]  /*2b10*/  @P0 IMAD R19, R20.reuse, 0x8, R40.reuse ;  /* 0x0000000814130824 */ /* 0x140fe200078e0228 */
[----:B------:R-:W-:Y:S01]  /*2b20*/  ISETP.GE.AND P1, PT, R20, R39, PT ;  /* 0x000000271400720c */ /* 0x000fe20003f26270 */
[C---:B------:R-:W-:Y:S01]  /*2b30*/  @!P0 IMAD R18, R43.reuse, 0x8, R40 ;  /* 0x000000082b128824 */ /* 0x040fe200078e0228 */
[----:B------:R-:W-:Y:S02]  /*2b40*/  SEL R16, R30, R22, P0 ;  /* 0x000000161e107207 */ /* 0x000fe40000000000 */
[----:B------:R0:W1:Y:S01]  /*2b50*/  @P0 LDS.64 R30, [R19] ;  /* 0x00000000131e0984 */ /* 0x0000620000000a00 */
[----:B------:R-:W-:-:S03]  /*2b60*/  IADD3 R21, PT, PT, R43, 0x1, RZ ;  /* 0x000000012b157810 */ /* 0x000fc60007ffe0ff */
[----:B------:R0:W2:Y:S01]  /*2b70*/  @!P0 LDS.64 R22, [R18] ;  /* 0x0000000012168984 */ /* 0x0000a20000000a00 */
[----:B------:R-:W-:-:S04]  /*2b80*/  PLOP3.LUT P0, PT, PT, PT, PT, 0x8, 0x80 ;  /* 0x000000000080781c */ /* 0x000fc80003f0e170 */
[----:B------:R-:W-:Y:S09]  /*2b90*/  @P1 BRA `(.L_x_186) ;  /* 0x0000000000141947 */ /* 0x000ff20003800000 */
[----:B-12---:R-:W-:Y:S02]  /*2ba0*/  ISETP.GE.AND P1, PT, R30, R22, PT ;  /* 0x000000161e00720c */ /* 0x006fe40003f26270 */
[----:B------:R-:W-:Y:S02]  /*2bb0*/  PLOP3.LUT P0, PT, PT, PT, PT, 0x80, 0x8 ;  /* 0x000000000008781c */ /* 0x000fe40003f0f070 */
[----:B------:R-:W-:-:S13]  /*2bc0*/  ISETP.GE.OR P1, PT, R43, R38, !P1 ;  /* 0x000000262b00720c */ /* 0x000fda0004f26670 */
[----:B------:R-:W-:-:S04]  /*2bd0*/  @!P1 ISETP.GE.AND P2, PT, R31, R23, PT ;  /* 0x000000171f00920c */ /* 0x000fc80003f46270 */
[----:B------:R-:W-:-:S13]  /*2be0*/  @!P1 ISETP.EQ.AND P0, PT, R30, R22, !P2 ;  /* 0x000000161e00920c */ /* 0x000fda0005702270 */
.L_x_186:
[----:B------:R-:W-:Y:S05]  /*2bf0*/  BSYNC.RECONVERGENT B0 ;  /* 0x0000000000007941 */ /* 0x000fea0003800200 */
.L_x_185:
[----:B------:R-:W-:Y:S01]  /*2c00*/  @P0 IMAD.MOV R21, RZ, RZ, R43 ;  /* 0x000000ffff150224 */ /* 0x000fe200078e022b */
[----:B------:R-:W-:Y:S01]  /*2c10*/  BSSY.RECONVERGENT B0, `(.L_x_187) ;  /* 0x0000012000007945 */ /* 0x000fe20003800200 */
[----:B------:R-:W-:Y:S01]  /*2c20*/  VIADD R43, R20, 0x1 ;  /* 0x00000001142b7836 */ /* 0x000fe20000000000 */
[----:B012---:R-:W-:Y:S01]  /*2c30*/  SEL R19, R31, R23, P0 ;  /* 0x000000171f137207 */ /* 0x007fe20000000000 */
[----:B------:R-:W-:Y:S01]  /*2c40*/  @!P0 IMAD.MOV R43, RZ, RZ, R20 ;  /* 0x000000ffff2b8224 */ /* 0x000fe200078e0214 */
[----:B------:R-:W-:Y:S01]  /*2c50*/  SEL R18, R30, R22, P0 ;  /* 0x000000161e127207 */ /* 0x000fe20000000000 */
[--C-:B------:R-:W-:Y:S02]  /*2c60*/  @!P0 IMAD R20, R21, 0x8, R40.reuse ;  /* 0x0000000815148824 */ /* 0x100fe400078e0228 */
[C---:B------:R-:W-:Y:S01]  /*2c70*/  @P0 IMAD R44, R43.reuse, 0x8, R40 ;  /* 0x000000082b2c0824 */ /* 0x040fe200078e0228 */
[C---:B------:R-:W-:Y:S01]  /*2c80*/  ISETP.GE.AND P1, PT, R43.reuse, R39, PT ;  /* 0x000000272b00720c */ /* 0x040fe20003f26270 */
[----:B------:R-:W-:Y:S01]  /*2c90*/  VIADD R42, R43, 0x1 ;  /* 0x000000012b2a7836 */ /* 0x000fe20000000000 */
[----:B------:R0:W1:Y:S04]  /*2ca0*/  @!P0 LDS.64 R22, [R20] ;  /* 0x0000000014168984 */ /* 0x0000680000000a00 */
[----:B------:R0:W2:Y:S01]  /*2cb0*/  @P0 LDS.64 R30, [R44] ;  /* 0x000000002c1e0984 */ /* 0x0000a20000000a00 */
[----:B------:R-:W-:-:S06]  /*2cc0*/  PLOP3.LUT P0, PT, PT, PT, PT, 0x8, 0x80 ;  /* 0x000000000080781c */ /* 0x000fcc0003f0e170 */
[----:B------:R-:W-:Y:S07]  /*2cd0*/  @P1 BRA `(.L_x_188) ;  /* 0x0000000000141947 */ /* 0x000fee0003800000 */
[----:B-12---:R-:W-:Y:S02]  /*2ce0*/  ISETP.GE.AND P1, PT, R30, R22, PT ;  /* 0x000000161e00720c */ /* 0x006fe40003f26270 */
[----:B------:R-:W-:Y:S02]  /*2cf0*/  PLOP3.LUT P0, PT, PT, PT, PT, 0x80, 0x8 ;  /* 0x000000000008781c */ /* 0x000fe40003f0f070 */
[----:B------:R-:W-:-:S13]  /*2d00*/  ISETP.GE.OR P1, PT, R21, R38, !P1 ;  /* 0x000000261500720c */ /* 0x000fda0004f26670 */
[----:B------:R-:W-:-:S04]  /*2d10*/  @!P1 ISETP.GE.AND P2, PT, R31, R23, PT ;  /* 0x000000171f00920c */ /* 0x000fc80003f46270 */
[----:B------:R-:W-:-:S13]  /*2d20*/  @!P1 ISETP.EQ.AND P0, PT, R30, R22, !P2 ;  /* 0x000000161e00920c */ /* 0x000fda0005702270 */
.L_x_188:
[----:B------:R-:W-:Y:S05]  /*2d30*/  BSYNC.RECONVERGENT B0 ;  /* 0x0000000000007941 */ /* 0x000fea0003800200 */
.L_x_187:
[----:B------:R-:W-:Y:S01]  /*2d40*/  @!P0 IMAD.MOV R42, RZ, RZ, R43 ;  /* 0x000000ffff2a8224 */ /* 0x000fe200078e022b */
[----:B------:R-:W-:Y:S01]  /*2d50*/  BSSY.RECONVERGENT B0, `(.L_x_189) ;  /* 0x0000011000007945 */ /* 0x000fe20003800200 */
[C---:B------:R-:W-:Y:S01]  /*2d60*/  VIADD R43, R21.reuse, 0x1 ;  /* 0x00000001152b7836 */ /* 0x040fe20000000000 */
[----:B------:R-:W-:Y:S02]  /*2d70*/  @P0 IADD3 R43, PT, PT, R21, RZ, RZ ;  /* 0x000000ff152b0210 */ /* 0x000fe40007ffe0ff */
[----:B------:R-:W-:Y:S02]  /*2d80*/  ISETP.GE.AND P1, PT, R42, R39, PT ;  /* 0x000000272a00720c */ /* 0x000fe40003f26270 */
[----:B-12---:R-:W-:Y:S01]  /*2d90*/  SEL R21, R31, R23, P0 ;  /* 0x000000171f157207 */ /* 0x006fe20000000000 */
[--C-:B0-----:R-:W-:Y:S01]  /*2da0*/  @!P0 IMAD R44, R43, 0x8, R40.reuse ;  /* 0x000000082b2c8824 */ /* 0x101fe200078e0228 */
[----:B------:R-:W-:Y:S01]  /*2db0*/  SEL R20, R30, R22, P0 ;  /* 0x000000161e147207 */ /* 0x000fe20000000000 */
[----:B------:R-:W-:-:S03]  /*2dc0*/  @P0 IMAD R40, R42, 0x8, R40 ;  /* 0x000000082a280824 */ /* 0x000fc600078e0228 */
        /* <DEDUP_REMOVED lines=9> */
.L_x_190:
[----:B------:R-:W-:Y:S05]  /*2e60*/  BSYNC.RECONVERGENT B0 ;  /* 0x0000000000007941 */ /* 0x000fea0003800200 */
.L_x_189:
[C---:B------:R-:W-:Y:S01]  /*2e70*/  ISETP.GE.U32.AND P1, PT, R41.reuse, 0x81, PT ;  /* 0x000000812900780c */ /* 0x040fe20003f26070 */
[----:B------:R-:W-:Y:S01]  /*2e80*/  IMAD.SHL.U32 R41, R41, 0x2, RZ ;  /* 0x0000000229297824 */ /* 0x000fe200078e00ff */
[----:B-12---:R-:W-:Y:S02]  /*2e90*/  SEL R23, R31, R23, P0 ;  /* 0x000000171f177207 */ /* 0x006fe40000000000 */
[----:B------:R-:W-:-:S09]  /*2ea0*/  SEL R22, R30, R22, P0 ;  /* 0x000000161e167207 */ /* 0x000fd20000000000 */
[----:B------:R-:W-:Y:S05]  /*2eb0*/  @!P1 BRA `(.L_x_191) ;  /* 0xfffffff000a89947 */ /* 0x000fea000383ffff */
[----:B------:R-:W1:Y:S02]  /*2ec0*/  LDCU.U8 UR4, c[0x0][0x380] ;  /* 0x00007000ff0477ac */ /* 0x000e640008000000 */
[----:B-1----:R-:W-:-:S04]  /*2ed0*/  UPRMT UR4, UR4, 0x8880, URZ ;  /* 0x0000888004047896 */ /* 0x002fc800080000ff */
[----:B------:R-:W-:Y:S01]  /*2ee0*/  UISETP.NE.AND UP0, UPT, UR4, URZ, UPT ;  /* 0x000000ff0400728c */ /* 0x000fe2000bf05270 */
[----:B------:R-:W-:Y:S08]  /*2ef0*/  BAR.SYNC.DEFER_BLOCKING 0x0 ;  /* 0x0000000000007b1d */ /* 0x000ff00000010000 */
[----:B------:R-:W-:Y:S05]  /*2f00*/  BRA.U !UP0, `(.L_x_192) ;  /* 0x0000000108b47547 */ /* 0x000fea000b800000 */
[----:B------:R-:W1:Y:S01]  /*2f10*/  S2R R29, SR_TID.X ;  /* 0x00000000001d7919 */ /* 0x000e620000002100 */
[----:B------:R-:W2:Y:S01]  /*2f20*/  LDCU.64 UR4, c[0x0][0x398] ;  /* 0x00007300ff0477ac */ /* 0x000ea20008000a00 */
[----:B------:R-:W3:Y:S01]  /*2f30*/  S2R R28, SR_CTAID.X ;  /* 0x00000000001c7919 */ /* 0x000ee20000002500 */
[----:B------:R-:W-:Y:S04]  /*2f40*/  STS.64 [R24], R8 ;  /* 0x0000000818007388 */ /* 0x000fe80000000a00 */
[----:B------:R-:W-:Y:S04]  /*2f50*/  STS.64 [R7+0x8], R10 ;  /* 0x0000080a07007388 */ /* 0x000fe80000000a00 */
[----:B------:R-:W-:Y:S04]  /*2f60*/  STS.64 [R6+0x10], R12 ;  /* 0x0000100c06007388 */ /* 0x000fe80000000a00 */
[----:B------:R-:W-:Y:S04]  /*2f70*/  STS.64 [R5+0x18], R14 ;  /* 0x0000180e05007388 */ /* 0x000fe80000000a00 */
[----:B------:R-:W-:Y:S04]  /*2f80*/  STS.64 [R4+0x20], R16 ;  /* 0x0000201004007388 */ /* 0x000fe80000000a00 */
[----:B------:R-:W-:Y:S04]  /*2f90*/  STS.64 [R3+0x28], R18 ;  /* 0x0000281203007388 */ /* 0x000fe80000000a00 */
[----:B------:R-:W-:Y:S04]  /*2fa0*/  STS.64 [R2+0x30], R20 ;  /* 0x0000301402007388 */ /* 0x000fe80000000a00 */
[----:B------:R1:W-:Y:S01]  /*2fb0*/  STS.64 [R0+0x38], R22 ;  /* 0x0000381600007388 */ /* 0x0003e20000000a00 */
[----:B------:R-:W-:-:S03]  /*2fc0*/  NOP ;  /* 0x0000000000007918 */ /* 0x000fc60000000000 */
[----:B------:R-:W4:Y:S04]  /*2fd0*/  LDS.64 R30, [R37] ;  /* 0x00000000251e7984 */ /* 0x000f280000000a00 */
[----:B------:R-:W5:Y:S01]  /*2fe0*/  LDS.64 R38, [R36+0x100] ;  /* 0x0001000024267984 */ /* 0x000f620000000a00 */
[----:B-1----:R-:W-:Y:S02]  /*2ff0*/  IMAD.SHL.U32 R0, R29, 0x8, RZ ;  /* 0x000000081d007824 */ /* 0x002fe400078e00ff */
[----:B---3--:R-:W-:Y:S01]  /*3000*/  IMAD.WIDE.U32 R28, R28, 0x800, RZ ;  /* 0x000008001c1c7825 */ /* 0x008fe200078e00ff */
[----:B------:R-:W1:Y:S02]  /*3010*/  LDS.64 R8, [R35+0x200] ;  /* 0x0002000023087984 */ /* 0x000e640000000a00 */
[----:B------:R-:W-:-:S02]  /*3020*/  LOP3.LUT R3, R0, 0x1f00, RZ, 0xc0, !PT ;  /* 0x00001f0000037812 */ /* 0x000fc400078ec0ff */
[----:B------:R-:W3:Y:S01]  /*3030*/  LDS.64 R10, [R34+0x300] ;  /* 0x00030000220a7984 */ /* 0x000ee20000000a00 */
[----:B------:R-:W-:-:S03]  /*3040*/  LOP3.LUT R0, R28, 0x1f, R32, 0xf8, !PT ;  /* 0x0000001f1c007812 */ /* 0x000fc600078ef820 */
[----:B------:R-:W0:Y:S01]  /*3050*/  LDS.64 R6, [R33+0x400] ;  /* 0x0004000021067984 */ /* 0x000e220000000a00 */
[----:B------:R-:W-:-:S03]  /*3060*/  IADD3 R0, P0, PT, R3, R0, RZ ;  /* 0x0000000003007210 */ /* 0x000fc60007f1e0ff */
[----:B------:R-:W0:Y:S02]  /*3070*/  LDS.64 R12, [R27+0x500] ;  /* 0x000500001b0c7984 */ /* 0x000e240000000a00 */
[----:B------:R-:W-:Y:S01]  /*3080*/  IMAD.X R29, RZ, RZ, R29, P0 ;  /* 0x000000ffff1d7224 */ /* 0x000fe200000e061d */
[C---:B--2---:R-:W-:Y:S01]  /*3090*/  LEA R2, P0, R0.reuse, UR4, 0x3 ;  /* 0x0000000400027c11 */ /* 0x044fe2000f8018ff */
[----:B------:R-:W2:Y:S03]  /*30a0*/  LDS.64 R4, [R26+0x600] ;  /* 0x000600001a047984 */ /* 0x000ea60000000a00 */
[----:B------:R-:W-:Y:S01]  /*30b0*/  LEA.HI.X R3, R0, UR5, R29, 0x3, P0 ;  /* 0x0000000500037c11 */ /* 0x000fe200080f1c1d */
[----:B------:R-:W2:Y:S04]  /*30c0*/  LDS.64 R24, [R25+0x700] ;  /* 0x0007000019187984 */ /* 0x000ea80000000a00 */
[----:B----4-:R-:W-:Y:S04]  /*30d0*/  STG.E desc[UR6][R2.64], R30 ;  /* 0x0000001e02007986 */ /* 0x010fe8000c101906 */
[----:B------:R-:W-:Y:S04]  /*30e0*/  STG.E desc[UR6][R2.64+0x4], R31 ;  /* 0x0000041f02007986 */ /* 0x000fe8000c101906 */
[----:B-----5:R-:W-:Y:S04]  /*30f0*/  STG.E desc[UR6][R2.64+0x100], R38 ;  /* 0x0001002602007986 */ /* 0x020fe8000c101906 */
[----:B------:R-:W-:Y:S04]  /*3100*/  STG.E desc[UR6][R2.64+0x104], R39 ;  /* 0x0001042702007986 */ /* 0x000fe8000c101906 */
[----:B-1----:R-:W-:Y:S04]  /*3110*/  STG.E desc[UR6][R2.64+0x200], R8 ;  /* 0x0002000802007986 */ /* 0x002fe8000c101906 */
[----:B------:R-:W-:Y:S04]  /*3120*/  STG.E desc[UR6][R2.64+0x204], R9 ;  /* 0x0002040902007986 */ /* 0x000fe8000c101906 */
[----:B---3--:R-:W-:Y:S04]  /*3130*/  STG.E desc[UR6][R2.64+0x300], R10 ;  /* 0x0003000a02007986 */ /* 0x008fe8000c101906 */
[----:B------:R-:W-:Y:S04]  /*3140*/  STG.E desc[UR6][R2.64+0x304], R11 ;  /* 0x0003040b02007986 */ /* 0x000fe8000c101906 */
[----:B0-----:R-:W-:Y:S04]  /*3150*/  STG.E desc[UR6][R2.64+0x400], R6 ;  /* 0x0004000602007986 */ /* 0x001fe8000c101906 */
[----:B------:R-:W-:Y:S04]  /*3160*/  STG.E desc[UR6][R2.64+0x404], R7 ;  /* 0x0004040702007986 */ /* 0x000fe8000c101906 */
[----:B------:R-:W-:Y:S04]  /*3170*/  STG.E desc[UR6][R2.64+0x500], R12 ;  /* 0x0005000c02007986 */ /* 0x000fe8000c101906 */
[----:B------:R-:W-:Y:S04]  /*3180*/  STG.E desc[UR6][R2.64+0x504], R13 ;  /* 0x0005040d02007986 */ /* 0x000fe8000c101906 */
[----:B--2---:R-:W-:Y:S04]  /*3190*/  STG.E desc[UR6][R2.64+0x600], R4 ;  /* 0x0006000402007986 */ /* 0x004fe8000c101906 */
[----:B------:R-:W-:Y:S04]  /*31a0*/  STG.E desc[UR6][R2.64+0x604], R5 ;  /* 0x0006040502007986 */ /* 0x000fe8000c101906 */
[----:B------:R-:W-:Y:S04]  /*31b0*/  STG.E desc[UR6][R2.64+0x700], R24 ;  /* 0x0007001802007986 */ /* 0x000fe8000c101906 */
[----:B------:R-:W-:Y:S01]  /*31c0*/  STG.E desc[UR6][R2.64+0x704], R25 ;  /* 0x0007041902007986 */ /* 0x000fe2000c101906 */
[----:B------:R-:W-:Y:S05]  /*31d0*/  EXIT ;  /* 0x000000000000794d */ /* 0x000fea0003800000 */
.L_x_192:
[----:B------:R-:W-:Y:S01]  /*31e0*/  STS.64 [R24], R8 ;  /* 0x0000000818007388 */ /* 0x000fe20000000a00 */
[----:B------:R-:W1:Y:S03]  /*31f0*/  LDCU.64 UR4, c[0x0][0x3b0] ;  /* 0x00007600ff0477ac */ /* 0x000e660008000a00 */
[----:B------:R-:W-:Y:S04]  /*3200*/  STS.64 [R7+0x8], R10 ;  /* 0x0000080a07007388 */ /* 0x000fe80000000a00 */
[----:B------:R-:W-:Y:S04]  /*3210*/  STS.64 [R6+0x10], R12 ;  /* 0x0000100c06007388 */ /* 0x000fe80000000a00 */
[----:B------:R-:W-:Y:S04]  /*3220*/  STS.64 [R5+0x18], R14 ;  /* 0x0000180e05007388 */ /* 0x000fe80000000a00 */
[----:B------:R-:W-:Y:S04]  /*3230*/  STS.64 [R4+0x20], R16 ;  /* 0x0000201004007388 */ /* 0x000fe80000000a00 */
[----:B------:R-:W-:Y:S04]  /*3240*/  STS.64 [R3+0x28], R18 ;  /* 0x0000281203007388 */ /* 0x000fe80000000a00 */
[----:B------:R1:W-:Y:S04]  /*3250*/  STS.64 [R2+0x30], R20 ;  /* 0x0000301402007388 */ /* 0x0003e80000000a00 */
[----:B------:R-:W-:Y:S01]  /*3260*/  STS.64 [R0+0x38], R22 ;  /* 0x0000381600007388 */ /* 0x000fe20000000a00 */
[----:B------:R-:W-:-:S03]  /*3270*/  NOP ;  /* 0x0000000000007918 */ /* 0x000fc60000000000 */
[----:B------:R-:W2:Y:S01]  /*3280*/  LDS.64 R30, [R37] ;  /* 0x00000000251e7984 */ /* 0x000ea20000000a00 */
[----:B-1----:R-:W-:-:S03]  /*3290*/  IADD3 R2, P0, PT, R29, UR4, RZ ;  /* 0x000000041d027c10 */ /* 0x002fc6000ff1e0ff */
[----:B------:R-:W1:Y:S01]  /*32a0*/  LDS.64 R38, [R36+0x100] ;  /* 0x0001000024267984 */ /* 0x000e620000000a00 */
[----:B------:R-:W-:-:S03]  /*32b0*/  IADD3.X R3, PT, PT, R28, UR5, RZ, P0, !PT ;  /* 0x000000051c037c10 */ /* 0x000fc600087fe4ff */
[----:B------:R-:W3:Y:S04]  /*32c0*/  LDS.64 R8, [R35+0x200] ;  /* 0x0002000023087984 */ /* 0x000ee80000000a00 */
[----:B------:R-:W4:Y:S04]  /*32d0*/  LDS.64 R10, [R34+0x300] ;  /* 0x00030000220a7984 */ /* 0x000f280000000a00 */
[----:B------:R-:W5:Y:S04]  /*32e0*/  LDS.64 R32, [R33+0x400] ;  /* 0x0004000021207984 */ /* 0x000f680000000a00 */
[----:B------:R-:W0:Y:S04]  /*32f0*/  LDS.64 R6, [R27+0x500] ;  /* 0x000500001b067984 */ /* 0x000e280000000a00 */
[----:B------:R-:W0:Y:S04]  /*3300*/  LDS.64 R4, [R26+0x600] ;  /* 0x000600001a047984 */ /* 0x000e280000000a00 */
[----:B------:R-:W0:Y:S04]  /*3310*/  LDS.64 R24, [R25+0x700] ;  /* 0x0007000019187984 */ /* 0x000e280000000a00 */
[----:B--2---:R-:W-:Y:S04]  /*3320*/  STG.E desc[UR6][R2.64], R30 ;  /* 0x0000001e02007986 */ /* 0x004fe8000c101906 */
[----:B------:R-:W-:Y:S04]  /*3330*/  STG.E desc[UR6][R2.64+0x4], R31 ;  /* 0x0000041f02007986 */ /* 0x000fe8000c101906 */
[----:B-1----:R-:W-:Y:S04]  /*3340*/  STG.E desc[UR6][R2.64+0x100], R38 ;  /* 0x0001002602007986 */ /* 0x002fe8000c101906 */
[----:B------:R-:W-:Y:S04]  /*3350*/  STG.E desc[UR6][R2.64+0x104], R39 ;  /* 0x0001042702007986 */ /* 0x000fe8000c101906 */
[----:B---3--:R-:W-:Y:S04]  /*3360*/  STG.E desc[UR6][R2.64+0x200], R8 ;  /* 0x0002000802007986 */ /* 0x008fe8000c101906 */
[----:B------:R-:W-:Y:S04]  /*3370*/  STG.E desc[UR6][R2.64+0x204], R9 ;  /* 0x0002040902007986 */ /* 0x000fe8000c101906 */
[----:B----4-:R-:W-:Y:S04]  /*3380*/  STG.E desc[UR6][R2.64+0x300], R10 ;  /* 0x0003000a02007986 */ /* 0x010fe8000c101906 */
[----:B------:R-:W-:Y:S04]  /*3390*/  STG.E desc[UR6][R2.64+0x304], R11 ;  /* 0x0003040b02007986 */ /* 0x000fe8000c101906 */
[----:B-----5:R-:W-:Y:S04]  /*33a0*/  STG.E desc[UR6][R2.64+0x400], R32 ;  /* 0x0004002002007986 */ /* 0x020fe8000c101906 */
[----:B------:R-:W-:Y:S04]  /*33b0*/  STG.E desc[UR6][R2.64+0x404], R33 ;  /* 0x0004042102007986 */ /* 0x000fe8000c101906 */
[----:B0-----:R-:W-:Y:S04]  /*33c0*/  STG.E desc[UR6][R2.64+0x500], R6 ;  /* 0x0005000602007986 */ /* 0x001fe8000c101906 */
[----:B------:R-:W-:Y:S04]  /*33d0*/  STG.E desc[UR6][R2.64+0x504], R7 ;  /* 0x0005040702007986 */ /* 0x000fe8000c101906 */
[----:B------:R-:W-:Y:S04]  /*33e0*/  STG.E desc[UR6][R2.64+0x600], R4 ;  /* 0x0006000402007986 */ /* 0x000fe8000c101906 */
[----:B------:R-:W-:Y:S04]  /*33f0*/  STG.E desc[UR6][R2.64+0x604], R5 ;  /* 0x0006040502007986 */ /* 0x000fe8000c101906 */
[----:B------:R-:W-:Y:S04]  /*3400*/  STG.E desc[UR6][R2.64+0x700], R24 ;  /* 0x0007001802007986 */ /* 0x000fe8000c101906 */
[----:B------:R-:W-:Y:S01]  /*3410*/  STG.E desc[UR6][R2.64+0x704], R25 ;  /* 0x0007041902007986 */ /* 0x000fe2000c101906 */
[----:B------:R-:W-:Y:S05]  /*3420*/  EXIT ;  /* 0x000000000000794d */ /* 0x000fea0003800000 */
.L_x_87:
[----:B------:R-:W0:Y:S01]  /*3430*/  LDC.64 R8, c[0x0][0x388] ;  /* 0x0000e200ff087b82 */ /* 0x000e220000000a00 */
[----:B------:R-:W-:Y:S01]  /*3440*/  ACQBULK ;  /* 0x000000000000782e */ /* 0x000fe20000000000 */
[----:B------:R-:W1:Y:S06]  /*3450*/  S2R R35, SR_TID.X ;  /* 0x0000000000237919 */ /* 0x000e6c0000002100 */
[----:B------:R-:W2:Y:S01]  /*3460*/  LDC R7, c[0x0][0x3a8] ;  /* 0x0000ea00ff077b82 */ /* 0x000ea20000000800 */
[----:B0-----:R-:W-:-:S05]  /*3470*/  IMAD.WIDE.U32 R8, R3, 0x4000, R8 ;  /* 0x0000400003087825 */ /* 0x001fca00078e0008 */
[----:B------:R-:W3:Y:S04]  /*3480*/  LDG.E R3, desc[UR6][R8.64+0x4] ;  /* 0x0000040608037981 */ /* 0x000ee8000c1e1900 */
[----:B------:R0:W4:Y:S01]  /*3490*/  LDG.E R2, desc[UR6][R8.64] ;  /* 0x0000000608027981 */ /* 0x000122000c1e1900 */
[----:B-1----:R-:W-:Y:S02]  /*34a0*/  IMAD.SHL.U32 R39, R35, 0x8, RZ ;  /* 0x0000000823277824 */ /* 0x002fe400078e00ff */
[----:B------:R-:W-:-:S03]  /*34b0*/  IMAD.MOV R36, RZ, RZ, -R6 ;  /* 0x000000ffff247224 */ /* 0x000fc600078e0a06 */
[----:B------:R-:W-:Y:S02]  /*34c0*/  LOP3.LUT R0, R39, 0x1f00, RZ, 0xc0, !PT ;  /* 0x00001f0027007812 */ /* 0x000fe400078ec0ff */
[----:B--2---:R-:W-:Y:S02]  /*34d0*/  VIADDMNMX R36, R36, R7, 0x800, PT ;  /* 0x0000080024247446 */ /* 0x004fe40003800107 */
[----:B------:R-:W-:-:S04]  /*34e0*/  LOP3.LUT R40, R0, 0x1f, R35, 0xf8, !PT ;  /* 0x0000001f00287812 */ /* 0x000fc800078ef823 */
[C---:B------:R-:W-:Y:S01]  /*34f0*/  LEA R4, P0, R40.reuse, R8, 0x3 ;  /* 0x0000000828047211 */ /* 0x040fe200078018ff */
[C---:B------:R-:W-:Y:S01]  /*3500*/  VIADD R11, R40.reuse, 0x60 ;  /* 0x00000060280b7836 */ /* 0x040fe20000000000 */
[C---:B------:R-:W-:Y:S01]  /*3510*/  IADD3 R7, PT, PT, R40.reuse, 0x20, RZ ;  /* 0x0000002028077810 */ /* 0x040fe20007ffe0ff */
[C---:B------:R-:W-:Y:S02]  /*3520*/  VIADD R13, R40.reuse, 0x80 ;  /* 0x00000080280d7836 */ /* 0x040fe40000000000 */
[----:B------:R-:W-:Y:S01]  /*3530*/  IMAD.X R5, RZ, RZ, R9, P0 ;  /* 0x000000ffff057224 */ /* 0x000fe200000e0609 */
[CC--:B------:R-:W-:Y:S01]  /*3540*/  ISETP.GE.AND P0, PT, R40.reuse, R36.reuse, PT ;  /* 0x000000242800720c */ /* 0x0c0fe20003f06270 */
[C---:B0-----:R-:W-:Y:S01]  /*3550*/  VIADD R9, R40.reuse, 0x40 ;  /* 0x0000004028097836 */ /* 0x041fe20000000000 */
[-C--:B------:R-:W-:Y:S01]  /*3560*/  ISETP.GE.AND P1, PT, R7, R36.reuse, PT ;  /* 0x000000240700720c */ /* 0x080fe20003f26270 */
[C---:B------:R-:W-:Y:S01]  /*3570*/  VIADD R17, R40.reuse, 0xa0 ;  /* 0x000000a028117836 */ /* 0x040fe20000000000 */
[-C--:B------:R-:W-:Y:S01]  /*3580*/  ISETP.GE.AND P3, PT, R11, R36.reuse, PT ;  /* 0x000000240b00720c */ /* 0x080fe20003f66270 */
[C---:B------:R-:W-:Y:S01]  /*3590*/  VIADD R19, R40.reuse, 0xc0 ;  /* 0x000000c028137836 */ /* 0x040fe20000000000 */
[-C--:B------:R-:W-:Y:S01]  /*35a0*/  ISETP.GE.AND P2, PT, R9, R36.reuse, PT ;  /* 0x000000240900720c */ /* 0x080fe20003f46270 */
[----:B------:R-:W-:Y:S01]  /*35b0*/  VIADD R21, R40, 0xe0 ;  /* 0x000000e028157836 */ /* 0x000fe20000000000 */
[----:B------:R-:W-:Y:S01]  /*35c0*/  ISETP.GE.AND P4, PT, R13, R36, PT ;  /* 0x000000240d00720c */ /* 0x000fe20003f86270 */
[----:B---3--:R-:W-:-:S04]  /*35d0*/  IMAD.MOV.U32 R9, RZ, RZ, R3 ;  /* 0x000000ffff097224 */ /* 0x008fc800078e0003 */
[----:B------:R-:W2:Y:S01]  /*35e0*/  @!P0 LDG.E R3, desc[UR6][R4.64+0x4] ;  /* 0x0000040604038981 */ /* 0x000ea2000c1e1900 */
[----:B----4-:R-:W-:Y:S01]  /*35f0*/  IMAD.MOV.U32 R8, RZ, RZ, R2 ;  /* 0x000000ffff087224 */ /* 0x010fe200078e0002 */
[----:B------:R-:W-:Y:S01]  /*3600*/  MOV R11, R9 ;  /* 0x00000009000b7202 */ /* 0x000fe20000000f00 */
[--C-:B------:R-:W-:Y:S01]  /*3610*/  IMAD.MOV.U32 R7, RZ, RZ, R9.reuse ;  /* 0x000000ffff077224 */ /* 0x100fe200078e0009 */
[----:B------:R-:W2:Y:S01]  /*3620*/  @!P0 LDG.E R2, desc[UR6][R4.64] ;  /* 0x0000000604028981 */ /* 0x000ea2000c1e1900 */
[--C-:B------:R-:W-:Y:S02]  /*3630*/  IMAD.MOV.U32 R6, RZ, RZ, R8.reuse ;  /* 0x000000ffff067224 */ /* 0x100fe400078e0008 */
[----:B------:R-:W-:Y:S01]  /*3640*/  IMAD.MOV.U32 R10, RZ, RZ, R8 ;  /* 0x000000ffff0a7224 */ /* 0x000fe200078e0008 */
[----:B------:R-:W-:Y:S01]  /*3650*/  ISETP.GE.AND P0, PT, R17, R36, PT ;  /* 0x000000241100720c */ /* 0x000fe20003f06270 */
[----:B------:R-:W3:Y:S01]  /*3660*/  @!P1 LDG.E R7, desc[UR6][R4.64+0x104] ;  /* 0x0001040604079981 */ /* 0x000ee2000c1e1900 */
[----:B------:R-:W-:-:S02]  /*3670*/  IMAD.MOV.U32 R13, RZ, RZ, R9 ;  /* 0x000000ffff0d7224 */ /* 0x000fc400078e0009 */
[--C-:B------:R-:W-:Y:S01]  /*3680*/  IMAD.MOV.U32 R12, RZ, RZ, R8.reuse ;  /* 0x000000ffff0c7224 */ /* 0x100fe200078e0008 */
[----:B------:R-:W3:Y:S01]  /*3690*/  @!P1 LDG.E R6, desc[UR6][R4.64+0x100] ;  /* 0x0001000604069981 */ /* 0x000ee2000c1e1900 */
[----:B------:R-:W-:Y:S01]  /*36a0*/  ISETP.GE.AND P1, PT, R19, R36, PT ;  /* 0x000000241300720c */ /* 0x000fe20003f26270 */
[----:B------:R-:W-:Y:S02]  /*36b0*/  IMAD.MOV.U32 R15, RZ, RZ, R9 ;  /* 0x000000ffff0f7224 */ /* 0x000fe400078e0009 */
[----:B------:R-:W4:Y:S01]  /*36c0*/  @!P2 LDG.E R10, desc[UR6][R4.64+0x200] ;  /* 0x00020006040aa981 */ /* 0x000f22000c1e1900 */
[----:B------:R-:W-:-:S03]  /*36d0*/  IMAD.MOV.U32 R14, RZ, RZ, R8 ;  /* 0x000000ffff0e7224 */ /* 0x000fc600078e0008 */
[----:B------:R-:W4:Y:S01]  /*36e0*/  @!P2 LDG.E R11, desc[UR6][R4.64+0x204] ;  /* 0x00020406040ba981 */ /* 0x000f22000c1e1900 */
[----:B------:R-:W-:Y:S01]  /*36f0*/  ISETP.GE.AND P2, PT, R21, R36, PT ;  /* 0x000000241500720c */ /* 0x000fe20003f46270 */
[--C-:B------:R-:W-:Y:S01]  /*3700*/  IMAD.MOV.U32 R16, RZ, RZ, R8.reuse ;  /* 0x000000ffff107224 */ /* 0x100fe200078e0008 */
[----:B------:R-:W-:Y:S01]  /*3710*/  MOV R17, R9 ;  /* 0x0000000900117202 */ /* 0x000fe20000000f00 */
[----:B------:R-:W-:Y:S01]  /*3720*/  IMAD.MOV.U32 R18, RZ, RZ, R8 ;  /* 0x000000ffff127224 */ /* 0x000fe200078e0008 */
[----:B------:R-:W5:Y:S01]  /*3730*/  @!P3 LDG.E R12, desc[UR6][R4.64+0x300] ;  /* 0x00030006040cb981 */ /* 0x000f62000c1e1900 */
[----:B------:R-:W-:-:S03]  /*3740*/  IMAD.MOV.U32 R19, RZ, RZ, R9 ;  /* 0x000000ffff137224 */ /* 0x000fc600078e0009 */
[----:B------:R-:W5:Y:S04]  /*3750*/  @!P3 LDG.E R13, desc[UR6][R4.64+0x304] ;  /* 0x00030406040db981 */ /* 0x000f68000c1e1900 */
[----:B------:R-:W5:Y:S04]  /*3760*/  @!P4 LDG.E R14, desc[UR6][R4.64+0x400] ;  /* 0x00040006040ec981 */ /* 0x000f68000c1e1900 */
[----:B------:R-:W5:Y:S04]  /*3770*/  @!P4 LDG.E R15, desc[UR6][R4.64+0x404] ;  /* 0x00040406040fc981 */ /* 0x000f68000c1e1900 */
[----:B------:R-:W5:Y:S04]  /*3780*/  @!P0 LDG.E R16, desc[UR6][R4.64+0x500] ;  /* 0x0005000604108981 */ /* 0x000f68000c1e1900 */
[----:B------:R-:W5:Y:S04]  /*3790*/  @!P0 LDG.E R17, desc[UR6][R4.64+0x504] ;  /* 0x0005040604118981 */ /* 0x000f68000c1e1900 */
[----:B------:R-:W5:Y:S04]  /*37a0*/  @!P1 LDG.E R18, desc[UR6][R4.64+0x600] ;  /* 0x0006000604129981 */ /* 0x000f68000c1e1900 */
[----:B------:R-:W5:Y:S04]  /*37b0*/  @!P1 LDG.E R19, desc[UR6][R4.64+0x604] ;  /* 0x0006040604139981 */ /* 0x000f68000c1e1900 */
[----:B------:R-:W5:Y:S04]  /*37c0*/  @!P2 LDG.E R8, desc[UR6][R4.64+0x700] ;  /* 0x000700060408a981 */ /* 0x000f68000c1e1900 */
[----:B------:R0:W5:Y:S01]  /*37d0*/  @!P2 LDG.E R9, desc[UR6][R4.64+0x704] ;  /* 0x000704060409a981 */ /* 0x000162000c1e1900 */
[----:B------:R-:W1:Y:S01]  /*37e0*/  S2R R21, SR_LANEID ;  /* 0x0000000000157919 */ /* 0x000e620000000000 */
[----:B------:R-:W0:Y:S01]  /*37f0*/  S2UR UR5, SR_CgaCtaId ;  /* 0x00000000000579c3 */ /* 0x000e220000008800 */
[----:B------:R-:W-:-:S02]  /*3800*/  UMOV UR4, 0x400 ;  /* 0x0000040000047882 */ /* 0x000fc40000000000 */
[----:B0-----:R-:W-:Y:S01]  /*3810*/  ULEA UR4, UR5, UR4, 0x18 ;  /* 0x0000000405047291 */ /* 0x001fe2000f8ec0ff */
[----:B-1----:R-:W-:-:S04]  /*3820*/  IMAD.IADD R20, R0, 0x1, R21 ;  /* 0x0000000100147824 */ /* 0x002fc800078e0215 */
[----:B------:R-:W-:Y:S02]  /*3830*/  IMAD R0, R21, 0x7, R20 ;  /* 0x0000000715007824 */ /* 0x000fe400078e0214 */
[C---:B------:R-:W-:Y:S02]  /*3840*/  VIADD R5, R20.reuse, 0x80 ;  /* 0x0000008014057836 */ /* 0x040fe40000000000 */
[C---:B------:R-:W-:Y:S02]  /*3850*/  VIADD R21, R20.reuse, 0x20 ;  /* 0x0000002014157836 */ /* 0x040fe40000000000 */
[C---:B------:R-:W-:Y:S01]  /*3860*/  VIADD R23, R20.reuse, 0x40 ;  /* 0x0000004014177836 */ /* 0x040fe20000000000 */
[CC--:B------:R-:W-:Y:S01]  /*3870*/  LEA.HI.SX32 R34, R20.reuse, R20.reuse, 0x1b ;  /* 0x0000001414227211 */ /* 0x0c0fe200078fdaff */
[C---:B------:R-:W-:Y:S01]  /*3880*/  VIADD R25, R20.reuse, 0x60 ;  /* 0x0000006014197836 */ /* 0x040fe20000000000 */
[-C--:B------:R-:W-:Y:S01]  /*3890*/  LEA.HI.SX32 R5, R5, R20.reuse, 0x1b ;  /* 0x0000001405057211 */ /* 0x080fe200078fdaff */
[C---:B------:R-:W-:Y:S01]  /*38a0*/  VIADD R27, R20.reuse, 0xa0 ;  /* 0x000000a0141b7836 */ /* 0x040fe20000000000 */
[C---:B------:R-:W-:Y:S01]  /*38b0*/  IADD3 R29, PT, PT, R20.reuse, 0xc0, RZ ;  /* 0x000000c0141d7810 */ /* 0x040fe20007ffe0ff */
[----:B------:R-:W-:Y:S01]  /*38c0*/  VIADD R31, R20, 0xe0 ;  /* 0x000000e0141f7836 */ /* 0x000fe20000000000 */
[----:B------:R-:W-:-:S02]  /*38d0*/  LEA.HI.SX32 R21, R21, R20, 0x1b ;  /* 0x0000001415157211 */ /* 0x000fc400078fdaff */
[-C--:B------:R-:W-:Y:S02]  /*38e0*/  LEA.HI.SX32 R23, R23, R20.reuse, 0x1b ;  /* 0x0000001417177211 */ /* 0x080fe400078fdaff */
[----:B------:R-:W-:Y:S02]  /*38f0*/  LEA R34, R34, UR4, 0x3 ;  /* 0x0000000422227c11 */ /* 0x000fe4000f8e18ff */
[----:B------:R-:W-:Y:S01]  /*3900*/  LEA R28, R5, UR4, 0x3 ;  /* 0x00000004051c7c11 */ /* 0x000fe2000f8e18ff */
[C---:B------:R-:W-:Y:S01]  /*3910*/  VIADD R5, R0.reuse, 0x1 ;  /* 0x0000000100057836 */ /* 0x040fe20000000000 */
[-C--:B------:R-:W-:Y:S01]  /*3920*/  LEA.HI.SX32 R25, R25, R20.reuse, 0x1b ;  /* 0x0000001419197211 */ /* 0x080fe200078fdaff */
[C---:B------:R-:W-:Y:S01]  /*3930*/  VIADD R37, R0.reuse, 0x4 ;  /* 0x0000000400257836 */ /* 0x040fe20000000000 */
[-C--:B------:R-:W-:Y:S01]  /*3940*/  LEA.HI.SX32 R27, R27, R20.reuse, 0x1b ;  /* 0x000000141b1b7211 */ /* 0x080fe200078fdaff */
[C---:B------:R-:W-:Y:S01]  /*3950*/  VIADD R43, R0.reuse, 0x5 ;  /* 0x00000005002b7836 */ /* 0x040fe20000000000 */
[-C--:B------:R-:W-:Y:S01]  /*3960*/  LEA.HI.SX32 R26, R29, R20.reuse, 0x1b ;  /* 0x000000141d1a7211 */ /* 0x080fe200078fdaff */
[C---:B------:R-:W-:Y:S01]  /*3970*/  VIADD R45, R0.reuse, 0x6 ;  /* 0x00000006002d7836 */ /* 0x040fe20000000000 */
[----:B------:R-:W-:Y:S01]  /*3980*/  LEA.HI.SX32 R31, R31, R20, 0x1b ;  /* 0x000000141f1f7211 */ /* 0x000fe200078fdaff */
[C---:B------:R-:W-:Y:S01]  /*3990*/  VIADD R20, R0.reuse, 0x7 ;  /* 0x0000000700147836 */ /* 0x040fe20000000000 */
[----:B------:R-:W-:Y:S01]  /*39a0*/  LEA R33, R21, UR4, 0x3 ;  /* 0x0000000415217c11 */ /* 0x000fe2000f8e18ff */
[C---:B------:R-:W-:Y:S01]  /*39b0*/  VIADD R21, R0.reuse, 0x2 ;  /* 0x0000000200157836 */ /* 0x040fe20000000000 */
[----:B------:R-:W-:Y:S01]  /*39c0*/  LEA R32, R23, UR4, 0x3 ;  /* 0x0000000417207c11 */ /* 0x000fe2000f8e18ff */
[----:B------:R-:W-:Y:S01]  /*39d0*/  VIADD R23, R0, 0x3 ;  /* 0x0000000300177836 */ /* 0x000fe20000000000 */
[----:B------:R-:W-:-:S02]  /*39e0*/  LEA R29, R25, UR4, 0x3 ;  /* 0x00000004191d7c11 */ /* 0x000fc4000f8e18ff */
[-C--:B------:R-:W-:Y:S02]  /*39f0*/  LEA.HI.SX32 R5, R5, R0.reuse, 0x1b ;  /* 0x0000000005057211 */ /* 0x080fe400078fdaff */
[----:B------:R-:W-:Y:S02]  /*3a00*/  LEA R27, R27, UR4, 0x3 ;  /* 0x000000041b1b7c11 */ /* 0x000fe4000f8e18ff */
[-C--:B------:R-:W-:Y:S02]  /*3a10*/  LEA.HI.SX32 R23, R23, R0.reuse, 0x1b ;  /* 0x0000000017177211 */ /* 0x080fe400078fdaff */
[-C--:B------:R-:W-:Y:S02]  /*3a20*/  LEA.HI.SX32 R4, R37, R0.reuse, 0x1b ;  /* 0x0000000025047211 */ /* 0x080fe400078fdaff */
[-C--:B------:R-:W-:Y:S02]  /*3a30*/  LEA.HI.SX32 R20, R20, R0.reuse, 0x1b ;  /* 0x0000000014147211 */ /* 0x080fe400078fdaff */
[----:B------:R-:W-:-:S02]  /*3a40*/  LEA.HI.SX32 R24, R0, R0, 0x1b ;  /* 0x0000000000187211 */ /* 0x000fc400078fdaff */
[----:B------:R-:W-:Y:S02]  /*3a50*/  LEA R26, R26, UR4, 0x3 ;  /* 0x000000041a1a7c11 */ /* 0x000fe4000f8e18ff */
[----:B------:R-:W-:Y:S02]  /*3a60*/  LEA R25, R31, UR4, 0x3 ;  /* 0x000000041f197c11 */ /* 0x000fe4000f8e18ff */
[----:B------:R-:W-:Y:S02]  /*3a70*/  LEA R24, R24, UR4, 0x3 ;  /* 0x0000000418187c11 */ /* 0x000fe4000f8e18ff */
[----:B------:R-:W-:Y:S01]  /*3a80*/  LEA R4, R4, UR4, 0x3 ;  /* 0x0000000404047c11 */ /* 0x000fe2000f8e18ff */
[----:B--2---:R0:W-:Y:S04]  /*3a90*/  STS.64 [R34], R2 ;  /* 0x0000000222007388 */ /* 0x0041e80000000a00 */
[----:B---3--:R1:W-:Y:S01]  /*3aa0*/  STS.64 [R33+0x100], R6 ;  /* 0x0001000621007388 */ /* 0x0083e20000000a00 */
[----:B0-----:R-:W-:-:S02]  /*3ab0*/  LEA.HI.SX32 R3, R43, R0, 0x1b ;  /* 0x000000002b037211 */ /* 0x001fc400078fdaff */
[-C--:B------:R-:W-:Y:S01]  /*3ac0*/  LEA.HI.SX32 R2, R45, R0.reuse, 0x1b ;  /* 0x000000002d027211 */ /* 0x080fe200078fdaff */
[----:B----4-:R0:W-:Y:S01]  /*3ad0*/  STS.64 [R32+0x200], R10 ;  /* 0x0002000a20007388 */ /* 0x0101e20000000a00 */
[----:B-1----:R-:W-:Y:S02]  /*3ae0*/  LEA.HI.SX32 R6, R21, R0, 0x1b ;  /* 0x0000000015067211 */ /* 0x002fe400078fdaff */
[----:B------:R-:W-:Y:S02]  /*3af0*/  LEA R7, R5, UR4, 0x3 ;  /* 0x0000000405077c11 */ /* 0x000fe4000f8e18ff */
[----:B------:R-:W-:Y:S01]  /*3b00*/  LEA R6, R6, UR4, 0x3 ;  /* 0x0000000406067c11 */ /* 0x000fe2000f8e18ff */
[----:B-----5:R-:W-:Y:S01]  /*3b10*/  STS.64 [R29+0x300], R12 ;  /* 0x0003000c1d007388 */ /* 0x020fe20000000a00 */
[----:B------:R-:W-:Y:S02]  /*3b20*/  LEA R5, R23, UR4, 0x3 ;  /* 0x0000000417057c11 */ /* 0x000fe4000f8e18ff */
[----:B------:R-:W-:-:S02]  /*3b30*/  LEA R3, R3, UR4, 0x3 ;  /* 0x0000000403037c11 */ /* 0x000fc4000f8e18ff */
[----:B------:R-:W-:Y:S02]  /*3b40*/  LEA R2, R2, UR4, 0x3 ;  /* 0x0000000402027c11 */ /* 0x000fe4000f8e18ff */
[----:B------:R-:W-:Y:S01]  /*3b50*/  LEA R0, R20, UR4, 0x3 ;  /* 0x0000000414007c11 */ /* 0x000fe2000f8e18ff */
[----:B------:R-:W-:Y:S04]  /*3b60*/  STS.64 [R28+0x400], R14 ;  /* 0x0004000e1c007388 */ /* 0x000fe80000000a00 */
[----:B------:R-:W-:Y:S04]  /*3b70*/  STS.64 [R27+0x500], R16 ;  /* 0x000500101b007388 */ /* 0x000fe80000000a00 */
[----:B------:R-:W-:Y:S04]  /*3b80*/  STS.64 [R26+0x600], R18 ;  /* 0x000600121a007388 */ /* 0x000fe80000000a00 */
        /* <DEDUP_REMOVED lines=9> */
[----:B------:R-:W1:Y:S01]  /*3c20*/  LDS.64 R8, [R24] ;  /* 0x0000000018087984 */ /* 0x000e620000000a00 */
[----:B------:R-:W-:Y:S01]  /*3c30*/  BAR.SYNC.DEFER_BLOCKING 0x0 ;  /* 0x0000000000007b1d */ /* 0x000fe20000010000 */
[----:B0-----:R-:W-:-:S07]  /*3c40*/  IADD3 R11, PT, PT, R39, 0x1, RZ ;  /* 0x00000001270b7810 */ /* 0x001fce0007ffe0ff */
[----:B------:R-:W-:Y:S01]  /*3c50*/  PREEXIT ;  /* 0x000000000000782d */ /* 0x000fe20000000000 */
[----:B------:R-:W-:Y:S01]  /*3c60*/  BSSY.RECONVERGENT B0, `(.L_x_193) ;  /* 0x0000019000007945 */ /* 0x000fe20003800200 */
[--C-:B-1----:R-:W-:Y:S01]  /*3c70*/  IMAD.MOV.U32 R37, RZ, RZ, R8.reuse ;  /* 0x000000ffff257224 */ /* 0x102fe200078e0008 */
[----:B------:R-:W-:Y:S01]  /*3c80*/  ISETP.GE.U32.AND P0, PT, R11, R36, PT ;  /* 0x000000240b00720c */ /* 0x000fe20003f06070 */
[--C-:B------:R-:W-:Y:S02]  /*3c90*/  IMAD.MOV.U32 R38, RZ, RZ, R9.reuse ;  /* 0x000000ffff267224 */ /* 0x100fe400078e0009 */
[----:B------:R-:W-:Y:S02]  /*3ca0*/  IMAD.MOV.U32 R11, RZ, RZ, R9 ;  /* 0x000000ffff0b7224 */ /* 0x000fe400078e0009 */
[----:B------:R-:W-:-:S08]  /*3cb0*/  IMAD.MOV.U32 R10, RZ, RZ, R8 ;  /* 0x000000ffff0a7224 */ /* 0x000fd000078e0008 */
[----:B------:R-:W-:Y:S05]  /*3cc0*/  @P0 BRA `(.L_x_194) ;  /* 0x0000000000480947 */ /* 0x000fea0003800000 */
[----:B------:R-:W-:-:S13]  /*3cd0*/  ISETP.GE.AND P0, PT, R8, R12, PT ;  /* 0x0000000c0800720c */ /* 0x000fda0003f06270 */
[----:B------:R-:W-:Y:S05]  /*3ce0*/  @!P0 BRA `(.L_x_195) ;  /* 0x0000000000308947 */ /* 0x000fea0003800000 */
[----:B------:R-:W-:Y:S01]  /*3cf0*/  ISETP.NE.AND P0, PT, R8, R12, PT ;  /* 0x0000000c0800720c */ /* 0x000fe20003f05270 */
[----:B------:R-:W-:Y:S02]  /*3d00*/  IMAD.MOV.U32 R37, RZ, RZ, R8 ;  /* 0x000000ffff257224 */ /* 0x000fe400078e0008 */
[----:B------:R-:W-:Y:S02]  /*3d10*/  IMAD.MOV.U32 R38, RZ, RZ, R9 ;  /* 0x000000ffff267224 */ /* 0x000fe400078e0009 */
[----:B------:R-:W-:Y:S02]  /*3d20*/  IMAD.MOV.U32 R11, RZ, RZ, R13 ;  /* 0x000000ffff0b7224 */ /* 0x000fe400078e000d */
[----:B------:R-:W-:-:S06]  /*3d30*/  IMAD.MOV.U32 R10, RZ, RZ, R12 ;  /* 0x000000ffff0a7224 */ /* 0x000fcc00078e000c */
[----:B------:R-:W-:Y:S05]  /*3d40*/  @P0 BRA `(.L_x_194) ;  /* 0x0000000000280947 */ /* 0x000fea0003800000 */
[----:B------:R-:W-:Y:S01]  /*3d50*/  ISETP.GE.AND P0, PT, R9, R13, PT ;  /* 0x0000000d0900720c */ /* 0x000fe20003f06270 */
[----:B------:R-:W-:Y:S01]  /*3d60*/  IMAD.MOV.U32 R38, RZ, RZ, R9 ;  /* 0x000000ffff267224 */ /* 0x000fe200078e0009 */
[----:B------:R-:W-:Y:S01]  /*3d70*/  MOV R37, R8 ;  /* 0x0000000800257202 */ /* 0x000fe20000000f00 */
[----:B------:R-:W-:Y:S02]  /*3d80*/  IMAD.MOV.U32 R11, RZ, RZ, R13 ;  /* 0x000000ffff0b7224 */ /* 0x000fe400078e000d */
[----:B------:R-:W-:-:S08]  /*3d90*/  IMAD.MOV.U32 R10, RZ, RZ, R8 ;  /* 0x000000ffff0a7224 */ /* 0x000fd000078e0008 */
[----:B------:R-:W-:Y:S05]  /*3da0*/  @P0 BRA `(.L_x_194) ;  /* 0x0000000000100947 */ /* 0x000fea0003800000 */
.L_x_195:
[--C-:B------:R-:W-:Y:S02]  /*3db0*/  IMAD.MOV.U32 R38, RZ, RZ, R13.reuse ;  /* 0x000000ffff267224 */ /* 0x100fe400078e000d */
[--C-:B------:R-:W-:Y:S02]  /*3dc0*/  IMAD.MOV.U32 R37, RZ, RZ, R12.reuse ;  /* 0x000000ffff257224 */ /* 0x100fe400078e000c */
[----:B------:R-:W-:Y:S02]  /*3dd0*/  IMAD.MOV.U32 R11, RZ, RZ, R13 ;  /* 0x000000ffff0b7224 */ /* 0x000fe400078e000d */
[----:B------:R-:W-:-:S07]  /*3de0*/  IMAD.MOV.U32 R10, RZ, RZ, R12 ;  /* 0x000000ffff0a7224 */ /* 0x000fce00078e000c */
.L_x_194:
[----:B------:R-:W-:Y:S05]  /*3df0*/  BSYNC.RECONVERGENT B0 ;  /* 0x0000000000007941 */ /* 0x000fea0003800200 */
.L_x_193:
[----:B------:R-:W-:Y:S01]  /*3e00*/  VIADD R13, R39, 0x2 ;  /* 0x00000002270d7836 */ /* 0x000fe20000000000 */
[----:B------:R-:W-:Y:S01]  /*3e10*/  BSSY.RECONVERGENT B0, `(.L_x_196) ;  /* 0x0000014000007945 */ /* 0x000fe20003800200 */
[----:B------:R-:W-:-:S03]  /*3e20*/  IMAD.MOV.U32 R12, RZ, RZ, R37 ;  /* 0x000000ffff0c7224 */ /* 0x000fc600078e0025 */
[----:B------:R-:W-:Y:S02]  /*3e30*/  ISETP.GE.U32.AND P0, PT, R13, R36, PT ;  /* 0x000000240d00720c */ /* 0x000fe40003f06070 */
[----:B------:R-:W-:-:S11]  /*3e40*/  MOV R13, R38 ;  /* 0x00000026000d7202 */ /* 0x000fd60000000f00 */
[----:B------:R-:W-:Y:S05]  /*3e50*/  @P0 BRA `(.L_x_197) ;  /* 0x00000000003c0947 */ /* 0x000fea0003800000 */
[----:B------:R-:W-:-:S13]  /*3e60*/  ISETP.GE.AND P0, PT, R37, R14, PT ;  /* 0x0000000e2500720c */ /* 0x000fda0003f06270 */
[----:B------:R-:W-:Y:S05]  /*3e70*/  @!P0 BRA `(.L_x_198) ;  /* 0x0000000000248947 */ /* 0x000fea0003800000 */
[----:B------:R-:W-:Y:S01]  /*3e80*/  ISETP.NE.AND P0, PT, R37, R14, PT ;  /* 0x0000000e2500720c */ /* 0x000fe20003f05270 */
[----:B------:R-:W-:Y:S02]  /*3e90*/  IMAD.MOV.U32 R13, RZ, RZ, R15 ;  /* 0x000000ffff0d7224 */ /* 0x000fe400078e000f */
[----:B------:R-:W-:-:S10]  /*3ea0*/  IMAD.MOV.U32 R12, RZ, RZ, R14 ;  /* 0x000000ffff0c7224 */ /* 0x000fd400078e000e */
[----:B------:R-:W-:Y:S05]  /*3eb0*/  @P0 BRA `(.L_x_197) ;  /* 0x0000000000240947 */ /* 0x000fea0003800000 */
[----:B------:R-:W-:Y:S01]  /*3ec0*/  ISETP.GE.AND P0, PT, R38, R15, PT ;  /* 0x0000000f2600720c */ /* 0x000fe20003f06270 */
[--C-:B------:R-:W-:Y:S02]  /*3ed0*/  IMAD.MOV.U32 R37, RZ, RZ, R14.reuse ;  /* 0x000000ffff257224 */ /* 0x100fe400078e000e */
[----:B------:R-:W-:Y:S02]  /*3ee0*/  IMAD.MOV.U32 R13, RZ, RZ, R15 ;  /* 0x000000ffff0d7224 */ /* 0x000fe400078e000f */
[----:B------:R-:W-:-:S08]  /*3ef0*/  IMAD.MOV.U32 R12, RZ, RZ, R14 ;  /* 0x000000ffff0c7224 */ /* 0x000fd000078e000e */
[----:B------:R-:W-:Y:S05]  /*3f00*/  @P0 BRA `(.L_x_197) ;  /* 0x0000000000100947 */ /* 0x000fea0003800000 */
.L_x_198:
[----:B------:R-:W-:Y:S01]  /*3f10*/  IMAD.MOV.U32 R38, RZ, RZ, R15 ;  /* 0x000000ffff267224 */ /* 0x000fe200078e000f */
[----:B------:R-:W-:Y:S01]  /*3f20*/  MOV R13, R15 ;  /* 0x0000000f000d7202 */ /* 0x000fe20000000f00 */
[--C-:B------:R-:W-:Y:S02]  /*3f30*/  IMAD.MOV.U32 R37, RZ, RZ, R14.reuse ;  /* 0x000000ffff257224 */ /* 0x100fe400078e000e */
[----:B------:R-:W-:-:S07]  /*3f40*/  IMAD.MOV.U32 R12, RZ, RZ, R14 ;  /* 0x000000ffff0c7224 */ /* 0x000fce00078e000e */
.L_x_197:
[----:B------:R-:W-:Y:S05]  /*3f50*/  BSYNC.RECONVERGENT B0 ;  /* 0x0000000000007941 */ /* 0x000fea0003800200 */
.L_x_196:
[----:B------:R-:W-:Y:S01]  /*3f60*/  VIADD R15, R39, 0x3 ;  /* 0x00000003270f7836 */ /* 0x000fe20000000000 */
[----:B------:R-:W-:Y:S01]  /*3f70*/  BSSY.RECONVERGENT B0, `(.L_x_199) ;  /* 0x0000014000007945 */ /* 0x000fe20003800200 */
[----:B------:R-:W-:-:S03]  /*3f80*/  IMAD.MOV.U32 R14, RZ, RZ, R37 ;  /* 0x000000ffff0e7224 */ /* 0x000fc600078e0025 */
[----:B------:R-:W-:Y:S01]  /*3f90*/  ISETP.GE.U32.AND P0, PT, R15, R36, PT ;  /* 0x000000240f00720c */ /* 0x000fe20003f06070 */
[----:B------:R-:W-:-:S12]  /*3fa0*/  IMAD.MOV.U32 R15, RZ, RZ, R38 ;  /* 0x000000ffff0f7224 */ /* 0x000fd800078e0026 */
        /* <DEDUP_REMOVED lines=8> */
[----:B------:R-:W-:Y:S01]  /*4030*/  IMAD.MOV.U32 R37, RZ, RZ, R16 ;  /* 0x000000ffff257224 */ /* 0x000fe200078e0010 */
[----:B------:R-:W-:Y:S01]  /*4040*/  MOV R14, R16 ;  /* 0x00000010000e7202 */ /* 0x000fe20000000f00 */
[----:B------:R-:W-:-:S10]  /*4050*/  IMAD.MOV.U32 R15, RZ, RZ, R17 ;  /* 0x000000ffff0f7224 */ /* 0x000fd400078e0011 */
[----:B------:R-:W-:Y:S05]  /*4060*/  @P0 BRA `(.L_x_200) ;  /* 0x0000000000100947 */ /* 0x000fea0003800000 */
.L_x_201:
[--C-:B------:R-:W-:Y:S02]  /*4070*/  IMAD.MOV.U32 R38, RZ, RZ, R17.reuse ;  /* 0x000000ffff267224 */ /* 0x100fe400078e0011 */
[--C-:B------:R-:W-:Y:S02]  /*4080*/  IMAD.MOV.U32 R37, RZ, RZ, R16.reuse ;  /* 0x000000ffff257224 */ /* 0x100fe400078e0010 */
[----:B------:R-:W-:Y:S02]  /*4090*/  IMAD.MOV.U32 R15, RZ, RZ, R17 ;  /* 0x000000ffff0f7224 */ /* 0x000fe400078e0011 */
[----:B------:R-:W-:-:S07]  /*40a0*/  IMAD.MOV.U32 R14, RZ, RZ, R16 ;  /* 0x000000ffff0e7224 */ /* 0x000fce00078e0010 */
.L_x_200:
[----:B------:R-:W-:Y:S05]  /*40b0*/  BSYNC.RECONVERGENT B0 ;  /* 0x0000000000007941 */ /* 0x000fea0003800200 */
.L_x_199:
        /* <DEDUP_REMOVED lines=8> */
[-C--:B------:R-:W-:Y:S01]  /*4140*/  ISETP.NE.AND P0, PT, R37, R18.reuse, PT ;  /* 0x000000122500720c */ /* 0x080fe20003f05270 */
[----:B------:R-:W-:Y:S01]  /*4150*/  IMAD.MOV.U32 R17, RZ, RZ, R19 ;  /* 0x000000ffff117224 */ /* 0x000fe200078e0013 */
[----:B------:R-:W-:-:S11]  /*4160*/  MOV R16, R18 ;  /* 0x0000001200107202 */ /* 0x000fd60000000f00 */
[----:B------:R-:W-:Y:S05]  /*4170*/  @P0 BRA `(.L_x_203) ;  /* 0x0000000000240947 */ /* 0x000fea0003800000 */
[----:B------:R-:W-:Y:S01]  /*4180*/  ISETP.GE.AND P0, PT, R38, R19, PT ;  /* 0x000000132600720c */ /* 0x000fe20003f06270 */
[--C-:B------:R-:W-:Y:S02]  /*4190*/  IMAD.MOV.U32 R37, RZ, RZ, R18.reuse ;  /* 0x000000ffff257224 */ /* 0x100fe400078e0012 */
[----:B------:R-:W-:Y:S02]  /*41a0*/  IMAD.MOV.U32 R17, RZ, RZ, R19 ;  /* 0x000000ffff117224 */ /* 0x000fe400078e0013 */
[----:B------:R-:W-:-:S08]  /*41b0*/  IMAD.MOV.U32 R16, RZ, RZ, R18 ;  /* 0x000000ffff107224 */ /* 0x000fd000078e0012 */
[----:B------:R-:W-:Y:S05]  /*41c0*/  @P0 BRA `(.L_x_203) ;  /* 0x0000000000100947 */ /* 0x000fea0003800000 */
.L_x_204:
[--C-:B------:R-:W-:Y:S02]  /*41d0*/  IMAD.MOV.U32 R38, RZ, RZ, R19.reuse ;  /* 0x000000ffff267224 */ /* 0x100fe400078e0013 */
[--C-:B------:R-:W-:Y:S02]  /*41e0*/  IMAD.MOV.U32 R37, RZ, RZ, R18.reuse ;  /* 0x000000ffff257224 */ /* 0x100fe400078e0012 */
[----:B------:R-:W-:Y:S02]  /*41f0*/  IMAD.MOV.U32 R17, RZ, RZ, R19 ;  /* 0x000000ffff117224 */ /* 0x000fe400078e0013 */
[----:B------:R-:W-:-:S07]  /*4200*/  IMAD.MOV.U32 R16, RZ, RZ, R18 ;  /* 0x000000ffff107224 */ /* 0x000fce00078e0012 */
.L_x_203:
[----:B------:R-:W-:Y:S05]  /*4210*/  BSYNC.RECONVERGENT B0 ;  /* 0x0000000000007941 */ /* 0x000fea0003800200 */
.L_x_202:
        /* <DEDUP_REMOVED lines=17> */
.L_x_207:
[----:B------:R-:W-:Y:S01]  /*4330*/  IMAD.MOV.U32 R38, RZ, RZ, R21 ;  /* 0x000000ffff267224 */ /* 0x000fe200078e0015 */
[----:B------:R-:W-:Y:S01]  /*4340*/  MOV R19, R21 ;  /* 0x0000001500137202 */ /* 0x000fe20000000f00 */
[--C-:B------:R-:W-:Y:S02]  /*4350*/  IMAD.MOV.U32 R37, RZ, RZ, R20.reuse ;  /* 0x000000ffff257224 */ /* 0x100fe400078e0014 */
[----:B------:R-:W-:-:S07]  /*4360*/  IMAD.MOV.U32 R18, RZ, RZ, R20 ;  /* 0x000000ffff127224 */ /* 0x000fce00078e0014 */
.L_x_206:
[----:B------:R-:W-:Y:S05]  /*4370*/  BSYNC.RECONVERGENT B0 ;  /* 0x0000000000007941 */ /* 0x000fea0003800200 */
.L_x_205:
        /* <DEDUP_REMOVED lines=17> */
.L_x_210:
[--C-:B------:R-:W-:Y:S02]  /*4490*/  IMAD.MOV.U32 R38, RZ, RZ, R23.reuse ;  /* 0x000000ffff267224 */ /* 0x100fe400078e0017 */
[--C-:B------:R-:W-:Y:S02]  /*44a0*/  IMAD.MOV.U32 R37, RZ, RZ, R22.reuse ;  /* 0x000000ffff257224 */ /* 0x100fe400078e0016 */
[----:B------:R-:W-:Y:S02]  /*44b0*/  IMAD.MOV.U32 R21, RZ, RZ, R23 ;  /* 0x000000ffff157224 */ /* 0x000fe400078e0017 */
[----:B------:R-:W-:-:S07]  /*44c0*/  IMAD.MOV.U32 R20, RZ, RZ, R22 ;  /* 0x000000ffff147224 */ /* 0x000fce00078e0016 */
.L_x_209:
[----:B------:R-:W-:Y:S05]  /*44d0*/  BSYNC.RECONVERGENT B0 ;  /* 0x0000000000007941 */ /* 0x000fea0003800200 */
.L_x_208:
[CC--:B------:R-:W-:Y:S01]  /*44e0*/  ISETP.GE.U32.AND P1, PT, R39.reuse, R36.reuse, PT ;  /* 0x000000242700720c */ /* 0x0c0fe20003f26070 */
[----:B------:R-:W-:Y:S01]  /*44f0*/  VIADD R23, R39, 0x7 ;  /* 0x0000000727177836 */ /* 0x000fe20000000000 */
[----:B------:R-:W-:Y:S04]  /*4500*/  BSSY.RECONVERGENT B0, `(.L_x_211) ;  /* 0x00001ab000007945 */ /* 0x000fe80003800200 */
[----:B------:R-:W-:-:S04]  /*4510*/  ISETP.GE.U32.AND P0, PT, R23, R36, PT ;  /* 0x000000241700720c */ /* 0x000fc80003f06070 */
[----:B------:R-:W-:Y:S02]  /*4520*/  SEL R23, R31, R38, !P0 ;  /* 0x000000261f177207 */ /* 0x000fe40004000000 */
[----:B------:R-:W-:Y:S01]  /*4530*/  SEL R22, R30, R37, !P0 ;  /* 0x000000251e167207 */ /* 0x000fe20004000000 */
[----:B------:R-:W-:Y:S06]  /*4540*/  @P1 BRA `(.L_x_212) ;  /* 0x0000001800981947 */ /* 0x000fec0003800000 */
        /* <DEDUP_REMOVED lines=10> */
.L_x_214:
[----:B------:R-:W-:Y:S01]  /*45f0*/  MOV R30, R9 ;  /* 0x00000009001e7202 */ /* 0x000fe20000000f00 */
[----:B------:R-:W-:Y:S02]  /*4600*/  IMAD.MOV.U32 R31, RZ, RZ, R8 ;  /* 0x000000ffff1f7224 */ /* 0x000fe400078e0008 */
[----:B------:R-:W-:Y:S02]  /*4610*/  IMAD.MOV.U32 R9, RZ, RZ, R11 ;  /* 0x000000ffff097224 */ /* 0x000fe400078e000b */
[----:B------:R-:W-:-:S07]  /*4620*/  IMAD.MOV.U32 R8, RZ, RZ, R10 ;  /* 0x000000ffff087224 */ /* 0x000fce00078e000a */
.L_x_215:
[----:B------:R-:W-:Y:S05]  /*4630*/  BSYNC.RECONVERGENT B1 ;  /* 0x0000000000017941 */ /* 0x000fea0003800200 */
.L_x_213:
        /* <DEDUP_REMOVED lines=10> */
.L_x_217:
[----:B------:R-:W-:Y:S01]  /*46e0*/  IMAD.MOV.U32 R10, RZ, RZ, R13 ;  /* 0x000000ffff0a7224 */ /* 0x000fe200078e000d */
[----:B------:R-:W-:Y:S01]  /*46f0*/  MOV R13, R15 ;  /* 0x0000000f000d7202 */ /* 0x000fe20000000f00 */
[----:B------:R-:W-:Y:S02]  /*4700*/  IMAD.MOV.U32 R11, RZ, RZ, R12 ;  /* 0x000000ffff0b7224 */ /* 0x000fe400078e000c */
[----:B------:R-:W-:-:S07]  /*4710*/  IMAD.MOV.U32 R12, RZ, RZ, R14 ;  /* 0x000000ffff0c7224 */ /* 0x000fce00078e000e */
.L_x_218:
[----:B------:R-:W-:Y:S05]  /*4720*/  BSYNC.RECONVERGENT B1 ;  /* 0x0000000000017941 */ /* 0x000fea0003800200 */
.L_x_216:
        /* <DEDUP_REMOVED lines=10> */
.L_x_220:
[----:B------:R-:W-:Y:S02]  /*47d0*/  IMAD.MOV.U32 R14, RZ, RZ, R17 ;  /* 0x000000ffff0e7224 */ /* 0x000fe400078e0011 */
[----:B------:R-:W-:Y:S02]  /*47e0*/  IMAD.MOV.U32 R15, RZ, RZ, R16 ;  /* 0x000000ffff0f7224 */ /* 0x000fe400078e0010 */
[----:B------:R-:W-:Y:S02]  /*47f0*/  IMAD.MOV.U32 R17, RZ, RZ, R19 ;  /* 0x000000ffff117224 */ /* 0x000fe400078e0013 */
[----:B------:R-:W-:-:S07]  /*4800*/  IMAD.MOV.U32 R16, RZ, RZ, R18 ;  /* 0x000000ffff107224 */ /* 0x000fce00078e0012 */
.L_x_221:
[----:B------:R-:W-:Y:S05]  /*4810*/  BSYNC.RECONVERGENT B1 ;  /* 0x0000000000017941 */ /* 0x000fea0003800200 */
.L_x_219:
        /* <DEDUP_REMOVED lines=10> */
.L_x_223:
[----:B------:R-:W-:Y:S02]  /*48c0*/  IMAD.MOV.U32 R19, RZ, RZ, R21 ;  /* 0x000000ffff137224 */ /* 0x000fe400078e0015 */
[----:B------:R-:W-:Y:S02]  /*48d0*/  IMAD.MOV.U32 R18, RZ, RZ, R20 ;  /* 0x000000ffff127224 */ /* 0x000fe400078e0014 */
[----:B------:R-:W-:Y:S02]  /*48e0*/  IMAD.MOV.U32 R21, RZ, RZ, R23 ;  /* 0x000000ffff157224 */ /* 0x000fe400078e0017 */
[----:B------:R-:W-:-:S07]  /*48f0*/  IMAD.MOV.U32 R20, RZ, RZ, R22 ;  /* 0x000000ffff147224 */ /* 0x000fce00078e0016 */
.L_x_224:
[----:B------:R-:W-:Y:S05]  /*4900*/  BSYNC.RECONVERGENT B1 ;  /* 0x0000000000017941 */ /* 0x000fea0003800200 */
.L_x_222:
        /* <DEDUP_REMOVED lines=10> */
.L_x_226:
[----:B------:R-:W-:Y:S02]  /*49b0*/  IMAD.MOV.U32 R23, RZ, RZ, R30 ;  /* 0x000000ffff177224 */ /* 0x000fe400078e001e */
[----:B------:R-:W-:Y:S02]  /*49c0*/  IMAD.MOV.U32 R22, RZ, RZ, R31 ;  /* 0x000000ffff167224 */ /* 0x000fe400078e001f */
[----:B------:R-:W-:Y:S02]  /*49d0*/  IMAD.MOV.U32 R30, RZ, RZ, R13 ;  /* 0x000000ffff1e7224 */ /* 0x000fe400078e000d */
[----:B------:R-:W-:-:S07]  /*49e0*/  IMAD.MOV.U32 R31, RZ, RZ, R12 ;  /* 0x000000ffff1f7224 */ /* 0x000fce00078e000c */
.L_x_227:
[----:B------:R-:W-:Y:S05]  /*49f0*/  BSYNC.RECONVERGENT B1 ;  /* 0x0000000000017941 */ /* 0x000fea0003800200 */
.L_x_225:
        /* <DEDUP_REMOVED lines=10> */
.L_x_229:
[----:B------:R-:W-:Y:S01]  /*4aa0*/  IMAD.MOV.U32 R13, RZ, RZ, R10 ;  /* 0x000000ffff0d7224 */ /* 0x000fe200078e000a */
[----:B------:R-:W-:Y:S01]  /*4ab0*/  MOV R12, R11 ;  /* 0x0000000b000c7202 */ /* 0x000fe20000000f00 */
[----:B------:R-:W-:Y:S02]  /*4ac0*/  IMAD.MOV.U32 R10, RZ, RZ, R17 ;  /* 0x000000ffff0a7224 */ /* 0x000fe400078e0011 */
[----:B------:R-:W-:-:S07]  /*4ad0*/  IMAD.MOV.U32 R11, RZ, RZ, R16 ;  /* 0x000000ffff0b7224 */ /* 0x000fce00078e0010 */
.L_x_230:
[----:B------:R-:W-:Y:S05]  /*4ae0*/  BSYNC.RECONVERGENT B1 ;  /* 0x0000000000017941 */ /* 0x000fea0003800200 */
.L_x_228:
        /* <DEDUP_REMOVED lines=10> */
.L_x_232:
[----:B------:R-:W-:Y:S02]  /*4b90*/  IMAD.MOV.U32 R16, RZ, RZ, R14 ;  /* 0x000000ffff107224 */ /* 0x000fe400078e000e */
[----:B------:R-:W-:Y:S01]  /*4ba0*/  IMAD.MOV.U32 R37, RZ, RZ, R15 ;  /* 0x000000ffff257224 */ /* 0x000fe200078e000f */
[----:B------:R-:W-:Y:S01]  /*4bb0*/  MOV R15, R20 ;  /* 0x00000014000f7202 */ /* 0x000fe20000000f00 */
[----:B------:R-:W-:-:S07]  /*4bc0*/  IMAD.MOV.U32 R14, RZ, RZ, R21 ;  /* 0x000000ffff0e7224 */ /* 0x000fce00078e0015 */
.L_x_233:
[----:B------:R-:W-:Y:S05]  /*4bd0*/  BSYNC.RECONVERGENT B1 ;  /* 0x0000000000017941 */ /* 0x000fea0003800200 */
.L_x_231:
        /* <DEDUP_REMOVED lines=10> */
.L_x_235:
[----:B------:R-:W-:Y:S02]  /*4c80*/  IMAD.MOV.U32 R20, RZ, RZ, R9 ;  /* 0x000000ffff147224 */ /* 0x000fe400078e0009 */
[----:B------:R-:W-:Y:S02]  /*4c90*/  IMAD.MOV.U32 R17, RZ, RZ, R8 ;  /* 0x000000ffff117224 */ /* 0x000fe400078e0008 */
[----:B------:R-:W-:Y:S02]  /*4ca0*/  IMAD.MOV.U32 R9, RZ, RZ, R30 ;  /* 0x000000ffff097224 */ /* 0x000fe400078e001e */
[----:B------:R-:W-:-:S07]  /*4cb0*/  IMAD.MOV.U32 R8, RZ, RZ, R31 ;  /* 0x000000ffff087224 */ /* 0x000fce00078e001f */
.L_x_236:
[----:B------:R-:W-:Y:S05]  /*4cc0*/  BSYNC.RECONVERGENT B1 ;  /* 0x0000000000017941 */ /* 0x000fea0003800200 */
.L_x_234:
        /* <DEDUP_REMOVED lines=10> */
.L_x_238:
[----:B------:R-:W-:Y:S02]  /*4d70*/  IMAD.MOV.U32 R30, RZ, RZ, R23 ;  /* 0x000000ffff1e7224 */ /* 0x000fe400078e0017 */
[----:B------:R-:W-:Y:S02]  /*4d80*/  IMAD.MOV.U32 R21, RZ, RZ, R22 ;  /* 0x000000ffff157224 */ /* 0x000fe400078e0016 */
[----:B------:R-:W-:Y:S02]  /*4d90*/  IMAD.MOV.U32 R23, RZ, RZ, R10 ;  /* 0x000000ffff177224 */ /* 0x000fe400078e000a */
[----:B------:R-:W-:-:S07]  /*4da0*/  IMAD.MOV.U32 R22, RZ, RZ, R11 ;  /* 0x000000ffff167224 */ /* 0x000fce00078e000b */
.L_x_239:
[----:B------:R-:W-:Y:S05]  /*4db0*/  BSYNC.RECONVERGENT B1 ;  /* 0x0000000000017941 */ /* 0x000fea0003800200 */
.L_x_237:
        /* <DEDUP_REMOVED lines=10> */
.L_x_241:
[----:B------:R-:W-:Y:S01]  /*4e60*/  MOV R11, R13 ;  /* 0x0000000d000b7202 */ /* 0x000fe20000000f00 */
[----:B------:R-:W-:Y:S02]  /*4e70*/  IMAD.MOV.U32 R10, RZ, RZ, R12 ;  /* 0x000000ffff0a7224 */ /* 0x000fe400078e000c */
[----:B------:R-:W-:Y:S02]  /*4e80*/  IMAD.MOV.U32 R13, RZ, RZ, R14 ;  /* 0x000000ffff0d7224 */ /* 0x000fe400078e000e */
[----:B------:R-:W-:-:S07]  /*4e90*/  IMAD.MOV.U32 R12, RZ, RZ, R15 ;  /* 0x000000ffff0c7224 */ /* 0x000fce00078e000f */
.L_x_242:
[----:B------:R-:W-:Y:S05]  /*4ea0*/  BSYNC.RECONVERGENT B1 ;  /* 0x0000000000017941 */ /* 0x000fea0003800200 */
.L_x_240:
        /* <DEDUP_REMOVED lines=11> */
.L_x_244:
[----:B------:R-:W-:Y:S01]  /*4f60*/  IMAD.MOV.U32 R42, RZ, RZ, R16 ;  /* 0x000000ffff2a7224 */ /* 0x000fe200078e0010 */
[----:B------:R-:W-:Y:S01]  /*4f70*/  MOV R39, R37 ;  /* 0x0000002500277202 */ /* 0x000fe20000000f00 */
[----:B------:R-:W-:Y:S02]  /*4f80*/  IMAD.MOV.U32 R31, RZ, RZ, R18 ;  /* 0x000000ffff1f7224 */ /* 0x000fe400078e0012 */
[----:B------:R-:W-:-:S07]  /*4f90*/  IMAD.MOV.U32 R16, RZ, RZ, R19 ;  /* 0x000000ffff107224 */ /* 0x000fce00078e0013 */
.L_x_245:
[----:B------:R-:W-:Y:S05]  /*4fa0*/  BSYNC.RECONVERGENT B1 ;  /* 0x0000000000017941 */ /* 0x000fea0003800200 */
.L_x_243:
        /* <DEDUP_REMOVED lines=10> */
.L_x_247:
[----:B------:R-:W-:Y:S02]  /*5050*/  IMAD.MOV.U32 R37, RZ, RZ, R20 ;  /* 0x000000ffff257224 */ /* 0x000fe400078e0014 */
[----:B------:R-:W-:Y:S01]  /*5060*/  IMAD.MOV.U32 R14, RZ, RZ, R17 ;  /* 0x000000ffff0e7224 */ /* 0x000fe200078e0011 */
[----:B------:R-:W-:Y:S01]  /*5070*/  MOV R17, R22 ;  /* 0x0000001600117202 */ /* 0x000fe20000000f00 */
[----:B------:R-:W-:-:S07]  /*5080*/  IMAD.MOV.U32 R20, RZ, RZ, R23 ;  /* 0x000000ffff147224 */ /* 0x000fce00078e0017 */
.L_x_248:
[----:B------:R-:W-:Y:S05]  /*5090*/  BSYNC.RECONVERGENT B1 ;  /* 0x0000000000017941 */ /* 0x000fea0003800200 */
.L_x_246:
        /* <DEDUP_REMOVED lines=10> */
.L_x_250:
[----:B------:R-:W-:Y:S02]  /*5140*/  IMAD.MOV.U32 R18, RZ, RZ, R30 ;  /* 0x000000ffff127224 */ /* 0x000fe400078e001e */
[----:B------:R-:W-:Y:S02]  /*5150*/  IMAD.MOV.U32 R15, RZ, RZ, R21 ;  /* 0x000000ffff0f7224 */ /* 0x000fe400078e0015 */
[----:B------:R-:W-:Y:S02]  /*5160*/  IMAD.MOV.U32 R30, RZ, RZ, R13 ;  /* 0x000000ffff1e7224 */ /* 0x000fe400078e000d */
[----:B------:R-:W-:-:S07]  /*5170*/  IMAD.MOV.U32 R21, RZ, RZ, R12 ;  /* 0x000000ffff157224 */ /* 0x000fce00078e000c */
.L_x_251:
[----:B------:R-:W-:Y:S05]  /*5180*/  BSYNC.RECONVERGENT B1 ;  /* 0x0000000000017941 */ /* 0x000fea0003800200 */
.L_x_249:
        /* <DEDUP_REMOVED lines=10> */
.L_x_253:
[----:B------:R-:W-:Y:S02]  /*5230*/  IMAD.MOV.U32 R44, RZ, RZ, R11 ;  /* 0x000000ffff2c7224 */ /* 0x000fe400078e000b */
[----:B------:R-:W-:Y:S02]  /*5240*/  IMAD.MOV.U32 R45, RZ, RZ, R10 ;  /* 0x000000ffff2d7224 */ /* 0x000fe400078e000a */
[----:B------:R-:W-:Y:S02]  /*5250*/  IMAD.MOV.U32 R11, RZ, RZ, R16 ;  /* 0x000000ffff0b7224 */ /* 0x000fe400078e0010 */
[----:B------:R-:W-:-:S07]  /*5260*/  IMAD.MOV.U32 R10, RZ, RZ, R31 ;  /* 0x000000ffff0a7224 */ /* 0x000fce00078e001f */
.L_x_254:
[----:B------:R-:W-:Y:S05]  /*5270*/  BSYNC.RECONVERGENT B1 ;  /* 0x0000000000017941 */ /* 0x000fea0003800200 */
.L_x_252:
        /* <DEDUP_REMOVED lines=10> */
.L_x_256:
[----:B------:R-:W-:Y:S01]  /*5320*/  MOV R12, R9 ;  /* 0x00000009000c7202 */ /* 0x000fe20000000f00 */
[----:B------:R-:W-:Y:S02]  /*5330*/  IMAD.MOV.U32 R13, RZ, RZ, R8 ;  /* 0x000000ffff0d7224 */ /* 0x000fe400078e0008 */
[----:B------:R-:W-:Y:S02]  /*5340*/  IMAD.MOV.U32 R9, RZ, RZ, R20 ;  /* 0x000000ffff097224 */ /* 0x000fe400078e0014 */
[----:B------:R-:W-:-:S07]  /*5350*/  IMAD.MOV.U32 R8, RZ, RZ, R17 ;  /* 0x000000ffff087224 */ /* 0x000fce00078e0011 */
.L_x_257:
[----:B------:R-:W-:Y:S05]  /*5360*/  BSYNC.RECONVERGENT B1 ;  /* 0x0000000000017941 */ /* 0x000fea0003800200 */
.L_x_255:
        /* <DEDUP_REMOVED lines=10> */
.L_x_259:
[----:B------:R-:W-:Y:S01]  /*5410*/  IMAD.MOV.U32 R19, RZ, RZ, R37 ;  /* 0x000000ffff137224 */ /* 0x000fe200078e0025 */
[----:B------:R-:W-:Y:S01]  /*5420*/  MOV R37, R30 ;  /* 0x0000001e00257202 */ /* 0x000fe20000000f00 */
[----:B------:R-:W-:Y:S02]  /*5430*/  IMAD.MOV.U32 R22, RZ, RZ, R14 ;  /* 0x000000ffff167224 */ /* 0x000fe400078e000e */
[----:B------:R-:W-:-:S07]  /*5440*/  IMAD.MOV.U32 R14, RZ, RZ, R21 ;  /* 0x000000ffff0e7224 */ /* 0x000fce00078e0015 */
.L_x_260:
[----:B------:R-:W-:Y:S05]  /*5450*/  BSYNC.RECONVERGENT B1 ;  /* 0x0000000000017941 */ /* 0x000fea0003800200 */
.L_x_258:
        /* <DEDUP_REMOVED lines=10> */
.L_x_262:
[----:B------:R-:W-:Y:S02]  /*5500*/  IMAD.MOV.U32 R23, RZ, RZ, R18 ;  /* 0x000000ffff177224 */ /* 0x000fe400078e0012 */
[----:B------:R-:W-:Y:S02]  /*5510*/  IMAD.MOV.U32 R38, RZ, RZ, R15 ;  /* 0x000000ffff267224 */ /* 0x000fe400078e000f */
[----:B------:R-:W-:Y:S02]  /*5520*/  IMAD.MOV.U32 R18, RZ, RZ, R11 ;  /* 0x000000ffff127224 */ /* 0x000fe400078e000b */
[----:B------:R-:W-:-:S07]  /*5530*/  IMAD.MOV.U32 R15, RZ, RZ, R10 ;  /* 0x000000ffff0f7224 */ /* 0x000fce00078e000a */
.L_x_263:
[----:B------:R-:W-:Y:S05]  /*5540*/  BSYNC.RECONVERGENT B1 ;  /* 0x0000000000017941 */ /* 0x000fea0003800200 */
.L_x_261:
        /* <DEDUP_REMOVED lines=11> */
.L_x_265:
[----:B------:R-:W-:Y:S02]  /*5600*/  IMAD.MOV.U32 R31, RZ, RZ, R44 ;  /* 0x000000ffff1f7224 */ /* 0x000fe400078e002c */
[----:B------:R-:W-:Y:S02]  /*5610*/  IMAD.MOV.U32 R43, RZ, RZ, R45 ;  /* 0x000000ffff2b7224 */ /* 0x000fe400078e002d */
[----:B------:R-:W-:Y:S02]  /*5620*/  IMAD.MOV.U32 R11, RZ, RZ, R39 ;  /* 0x000000ffff0b7224 */ /* 0x000fe400078e0027 */
[----:B------:R-:W-:-:S07]  /*5630*/  IMAD.MOV.U32 R44, RZ, RZ, R42 ;  /* 0x000000ffff2c7224 */ /* 0x000fce00078e002a */
.L_x_266:
[----:B------:R-:W-:Y:S05]  /*5640*/  BSYNC.RECONVERGENT B1 ;  /* 0x0000000000017941 */ /* 0x000fea0003800200 */
.L_x_264:
        /* <DEDUP_REMOVED lines=10> */
.L_x_268:
[----:B------:R-:W-:Y:S02]  /*56f0*/  IMAD.MOV.U32 R16, RZ, RZ, R12 ;  /* 0x000000ffff107224 */ /* 0x000fe400078e000c */
[----:B------:R-:W-:Y:S02]  /*5700*/  IMAD.MOV.U32 R17, RZ, RZ, R13 ;  /* 0x000000ffff117224 */ /* 0x000fe400078e000d */
[----:B------:R-:W-:Y:S02]  /*5710*/  IMAD.MOV.U32 R12, RZ, RZ, R37 ;  /* 0x000000ffff0c7224 */ /* 0x000fe400078e0025 */
[----:B------:R-:W-:-:S07]  /*5720*/  IMAD.MOV.U32 R13, RZ, RZ, R14 ;  /* 0x000000ffff0d7224 */ /* 0x000fce00078e000e */
.L_x_269:
[----:B------:R-:W-:Y:S05]  /*5730*/  BSYNC.RECONVERGENT B1 ;  /* 0x0000000000017941 */ /* 0x000fea0003800200 */
.L_x_267:
        /* <DEDUP_REMOVED lines=10> */
.L_x_271:
[----:B------:R-:W-:Y:S01]  /*57e0*/  MOV R20, R19 ;  /* 0x0000001300147202 */ /* 0x000fe20000000f00 */
[----:B------:R-:W-:Y:S02]  /*57f0*/  IMAD.MOV.U32 R21, RZ, RZ, R22 ;  /* 0x000000ffff157224 */ /* 0x000fe400078e0016 */
[----:B------:R-:W-:Y:S02]  /*5800*/  IMAD.MOV.U32 R19, RZ, RZ, R18 ;  /* 0x000000ffff137224 */ /* 0x000fe400078e0012 */
[----:B------:R-:W-:-:S07]  /*5810*/  IMAD.MOV.U32 R22, RZ, RZ, R15 ;  /* 0x000000ffff167224 */ /* 0x000fce00078e000f */
.L_x_272:
[----:B------:R-:W-:Y:S05]  /*5820*/  BSYNC.RECONVERGENT B1 ;  /* 0x0000000000017941 */ /* 0x000fea0003800200 */
.L_x_270:
        /* <DEDUP_REMOVED lines=10> */
.L_x_274:
[----:B------:R-:W-:Y:S01]  /*58d0*/  IMAD.MOV.U32 R30, RZ, RZ, R23 ;  /* 0x000000ffff1e7224 */ /* 0x000fe200078e0017 */
[----:B------:R-:W-:Y:S01]  /*58e0*/  MOV R23, R44 ;  /* 0x0000002c00177202 */ /* 0x000fe20000000f00 */
[----:B------:R-:W-:Y:S02]  /*58f0*/  IMAD.MOV.U32 R42, RZ, RZ, R38 ;  /* 0x000000ffff2a7224 */ /* 0x000fe400078e0026 */
[----:B------:R-:W-:-:S07]  /*5900*/  IMAD.MOV.U32 R38, RZ, RZ, R11 ;  /* 0x000000ffff267224 */ /* 0x000fce00078e000b */
.L_x_275:
[----:B------:R-:W-:Y:S05]  /*5910*/  BSYNC.RECONVERGENT B1 ;  /* 0x0000000000017941 */ /* 0x000fea0003800200 */
.L_x_273:
        /* <DEDUP_REMOVED lines=10> */
.L_x_277:
[----:B------:R-:W-:Y:S02]  /*59c0*/  IMAD.MOV.U32 R11, RZ, RZ, R9 ;  /* 0x000000ffff0b7224 */ /* 0x000fe400078e0009 */
[----:B------:R-:W-:Y:S02]  /*59d0*/  IMAD.MOV.U32 R10, RZ, RZ, R8 ;  /* 0x000000ffff0a7224 */ /* 0x000fe400078e0008 */
[----:B------:R-:W-:Y:S02]  /*59e0*/  IMAD.MOV.U32 R9, RZ, RZ, R12 ;  /* 0x000000ffff097224 */ /* 0x000fe400078e000c */
[----:B------:R-:W-:-:S07]  /*59f0*/  IMAD.MOV.U32 R8, RZ, RZ, R13 ;  /* 0x000000ffff087224 */ /* 0x000fce00078e000d */
.L_x_278:
[----:B------:R-:W-:Y:S05]  /*5a00*/  BSYNC.RECONVERGENT B1 ;  /* 0x0000000000017941 */ /* 0x000fea0003800200 */
.L_x_276:
        /* <DEDUP_REMOVED lines=10> */
.L_x_280:
[----:B------:R-:W-:Y:S02]  /*5ab0*/  IMAD.MOV.U32 R15, RZ, RZ, R16 ;  /* 0x000000ffff0f7224 */ /* 0x000fe400078e0010 */
[----:B------:R-:W-:Y:S02]  /*5ac0*/  IMAD.MOV.U32 R14, RZ, RZ, R17 ;  /* 0x000000ffff0e7224 */ /* 0x000fe400078e0011 */
[----:B------:R-:W-:Y:S02]  /*5ad0*/  IMAD.MOV.U32 R16, RZ, RZ, R19 ;  /* 0x000000ffff107224 */ /* 0x000fe400078e0013 */
[----:B------:R-:W-:-:S07]  /*5ae0*/  IMAD.MOV.U32 R17, RZ, RZ, R22 ;  /* 0x000000ffff117224 */ /* 0x000fce00078e0016 */
.L_x_281:
[----:B------:R-:W-:Y:S05]  /*5af0*/  BSYNC.RECONVERGENT B1 ;  /* 0x0000000000017941 */ /* 0x000fea0003800200 */
.L_x_279:
        /* <DEDUP_REMOVED lines=10> */
.L_x_283:
[----:B------:R-:W-:Y:S02]  /*5ba0*/  IMAD.MOV.U32 R19, RZ, RZ, R20 ;  /* 0x000000ffff137224 */ /* 0x000fe400078e0014 */
[----:B------:R-:W-:Y:S02]  /*5bb0*/  IMAD.MOV.U32 R18, RZ, RZ, R21 ;  /* 0x000000ffff127224 */ /* 0x000fe400078e0015 */
[----:B------:R-:W-:Y:S02]  /*5bc0*/  IMAD.MOV.U32 R20, RZ, RZ, R23 ;  /* 0x000000ffff147224 */ /* 0x000fe400078e0017 */
[----:B------:R-:W-:-:S07]  /*5bd0*/  IMAD.MOV.U32 R21, RZ, RZ, R38 ;  /* 0x000000ffff157224 */ /* 0x000fce00078e0026 */
.L_x_284:
[----:B------:R-:W-:Y:S05]  /*5be0*/  BSYNC.RECONVERGENT B1 ;  /* 0x0000000000017941 */ /* 0x000fea0003800200 */
.L_x_282:
        /* <DEDUP_REMOVED lines=11> */
.L_x_286:
[----:B------:R-:W-:Y:S01]  /*5ca0*/  IMAD.MOV.U32 R23, RZ, RZ, R30 ;  /* 0x000000ffff177224 */ /* 0x000fe200078e001e */
[----:B------:R-:W-:Y:S01]  /*5cb0*/  MOV R37, R43 ;  /* 0x0000002b00257202 */ /* 0x000fe20000000f00 */
[----:B------:R-:W-:Y:S02]  /*5cc0*/  IMAD.MOV.U32 R22, RZ, RZ, R42 ;  /* 0x000000ffff167224 */ /* 0x000fe400078e002a */
[----:B------:R-:W-:-:S07]  /*5cd0*/  IMAD.MOV.U32 R30, RZ, RZ, R31 ;  /* 0x000000ffff1e7224 */ /* 0x000fce00078e001f */
.L_x_287:
[----:B------:R-:W-:Y:S05]  /*5ce0*/  BSYNC.RECONVERGENT B1 ;  /* 0x0000000000017941 */ /* 0x000fea0003800200 */
.L_x_285:
        /* <DEDUP_REMOVED lines=10> */
.L_x_289:
[----:B------:R-:W-:Y:S01]  /*5d90*/  IMAD.MOV.U32 R13, RZ, RZ, R11 ;  /* 0x000000ffff0d7224 */ /* 0x000fe200078e000b */
[----:B------:R-:W-:Y:S01]  /*5da0*/  MOV R11, R16 ;  /* 0x00000010000b7202 */ /* 0x000fe20000000f00 */
[----:B------:R-:W-:Y:S02]  /*5db0*/  IMAD.MOV.U32 R12, RZ, RZ, R10 ;  /* 0x000000ffff0c7224 */ /* 0x000fe400078e000a */
[----:B------:R-:W-:-:S07]  /*5dc0*/  IMAD.MOV.U32 R10, RZ, RZ, R17 ;  /* 0x000000ffff0a7224 */ /* 0x000fce00078e0011 */
.L_x_290:
[----:B------:R-:W-:Y:S05]  /*5dd0*/  BSYNC.RECONVERGENT B1 ;  /* 0x0000000000017941 */ /* 0x000fea0003800200 */
.L_x_288:
        /* <DEDUP_REMOVED lines=10> */
.L_x_292:
[----:B------:R-:W-:Y:S02]  /*5e80*/  IMAD.MOV.U32 R17, RZ, RZ, R15 ;  /* 0x000000ffff117224 */ /* 0x000fe400078e000f */
[----:B------:R-:W-:Y:S02]  /*5e90*/  IMAD.MOV.U32 R16, RZ, RZ, R14 ;  /* 0x000000ffff107224 */ /* 0x000fe400078e000e */
[----:B------:R-:W-:Y:S02]  /*5ea0*/  IMAD.MOV.U32 R15, RZ, RZ, R20 ;  /* 0x000000ffff0f7224 */ /* 0x000fe400078e0014 */
[----:B------:R-:W-:-:S07]  /*5eb0*/  IMAD.MOV.U32 R14, RZ, RZ, R21 ;  /* 0x000000ffff0e7224 */ /* 0x000fce00078e0015 */
.L_x_293:
[----:B------:R-:W-:Y:S05]  /*5ec0*/  BSYNC.RECONVERGENT B1 ;  /* 0x0000000000017941 */ /* 0x000fea0003800200 */
.L_x_291:
[----:B------:R-:W-:-:S13]  /*5ed0*/  ISETP.GE.AND P0, PT, R37, R18, PT ;  /* 0x000000122500720c */ /* 0x000fda0003f06270 */
[----:B------:R-:W-:Y:S05]  /*5ee0*/  @!P0 BRA `(.L_x_294) ;  /* 0x0000000000208947 */ /* 0x000fea0003800000 */
[----:B------:R-:W-:Y:S01]  /*5ef0*/  ISETP.NE.AND P0, PT, R37, R18, PT ;  /* 0x000000122500720c */ /* 0x000fe20003f05270 */
[----:B------:R-:W-:Y:S01]  /*5f00*/  IMAD.MOV.U32 R20, RZ, RZ, R37 ;  /* 0x000000ffff147224 */ /* 0x000fe200078e0025 */
[----:B------:R-:W-:-:S11]  /*5f10*/  MOV R21, R30 ;  /* 0x0000001e00157202 */ /* 0x000fd60000000f00 */
[----:B------:R-:W-:Y:S05]  /*5f20*/  @P0 BRA `(.L_x_212) ;  /* 0x0000000000200947 */ /* 0x000fea0003800000 */
[----:B------:R-:W-:Y:S01]  /*5f30*/  ISETP.GE.AND P0, PT, R30, R19, PT ;  /* 0x000000131e00720c */ /* 0x000fe20003f06270 */
[----:B------:R-:W-:Y:S02]  /*5f40*/  IMAD.MOV.U32 R21, RZ, RZ, R30 ;  /* 0x000000ffff157224 */ /* 0x000fe400078e001e */
[----:B------:R-:W-:-:S10]  /*5f50*/  IMAD.MOV.U32 R20, RZ, RZ, R18 ;  /* 0x000000ffff147224 */ /* 0x000fd400078e0012 */
[----:B------:R-:W-:Y:S05]  /*5f60*/  @P0 BRA `(.L_x_212) ;  /* 0x0000000000100947 */ /* 0x000fea0003800000 */
.L_x_294:
[----:B------:R-:W-:Y:S02]  /*5f70*/  IMAD.MOV.U32 R21, RZ, RZ, R19 ;  /* 0x000000ffff157224 */ /* 0x000fe400078e0013 */
[----:B------:R-:W-:Y:S02]  /*5f80*/  IMAD.MOV.U32 R20, RZ, RZ, R18 ;  /* 0x000000ffff147224 */ /* 0x000fe400078e0012 */
[----:B------:R-:W-:Y:S02]  /*5f90*/  IMAD.MOV.U32 R19, RZ, RZ, R30 ;  /* 0x000000ffff137224 */ /* 0x000fe400078e001e */
[----:B------:R-:W-:-:S07]  /*5fa0*/  IMAD.MOV.U32 R18, RZ, RZ, R37 ;  /* 0x000000ffff127224 */ /* 0x000fce00078e0025 */
.L_x_212:
[----:B------:R-:W-:Y:S05]  /*5fb0*/  BSYNC.RECONVERGENT B0 ;  /* 0x0000000000007941 */ /* 0x000fea0003800200 */
.L_x_211:
[----:B------:R-:W-:-:S07]  /*5fc0*/  IMAD.MOV.U32 R39, RZ, RZ, 0x2 ;  /* 0x00000002ff277424 */ /* 0x000fce00078e00ff */
.L_x_314:
[C---:B------:R-:W-:Y:S01]  /*5fd0*/  IADD3 R30, PT, PT, -R39.reuse, RZ, RZ ;  /* 0x000000ff271e7210 */ /* 0x040fe20007ffe1ff */
[----:B------:R-:W-:Y:S01]  /*5fe0*/  VIADD R42, R39, 0xffffffff ;  /* 0xffffffff272a7836 */ /* 0x000fe20000000000 */
[----:B0-----:R-:W0:Y:S08]  /*5ff0*/  S2UR UR5, SR_CgaCtaId ;  /* 0x00000000000579c3 */ /* 0x001e300000008800 */
[----:B------:R-:W-:Y:S01]  /*6000*/  BAR.SYNC.DEFER_BLOCKING 0x0 ;  /* 0x0000000000007b1d */ /* 0x000fe20000010000 */
[----:B------:R-:W-:-:S02]  /*6010*/  LOP3.LUT R30, R35, R30, RZ, 0xc0, !PT ;  /* 0x0000001e231e7212 */ /* 0x000fc400078ec0ff */
[----:B------:R-:W-:-:S03]  /*6020*/  LOP3.LUT R42, R42, R35, RZ, 0xc0, !PT ;  /* 0x000000232a2a7212 */ /* 0x000fc600078ec0ff */
[----:B------:R-:W-:Y:S01]  /*6030*/  IMAD.SHL.U32 R31, R30, 0x8, RZ ;  /* 0x000000081e1f7824 */ /* 0x000fe200078e00ff */
[----:B------:R-:W-:Y:S01]  /*6040*/  UMOV UR4, 0x400 ;  /* 0x0000040000047882 */ /* 0x000fe20000000000 */
[----:B------:R-:W-:Y:S01]  /*6050*/  IMAD.SHL.U32 R43, R42, 0x8, RZ ;  /* 0x000000082a2b7824 */ /* 0x000fe200078e00ff */
[----:B------:R-:W-:Y:S02]  /*6060*/  BSSY.RECONVERGENT B0, `(.L_x_295) ;  /* 0x0000028000007945 */ /* 0x000fe40003800200 */
[C---:B------:R-:W-:Y:S02]  /*6070*/  VIMNMX R30, PT, PT, R36.reuse, R31, PT ;  /* 0x0000001f241e7248 */ /* 0x040fe40003fe0100 */
[----:B------:R-:W-:-:S03]  /*6080*/  VIMNMX R43, PT, PT, R36, R43, PT ;  /* 0x0000002b242b7248 */ /* 0x000fc60003fe0100 */
[----:B------:R-:W-:-:S05]  /*6090*/  IMAD R37, R39, 0x4, R30 ;  /* 0x0000000427257824 */ /* 0x000fca00078e021e */
[----:B------:R-:W-:Y:S01]  /*60a0*/  VIMNMX R38, PT, PT, R36, R37, PT ;  /* 0x0000002524267248 */ /* 0x000fe20003fe0100 */
[----:B0-----:R-:W-:-:S03]  /*60b0*/  ULEA UR4, UR5, UR4, 0x18 ;  /* 0x0000000405047291 */ /* 0x001fc6000f8ec0ff */
[----:B------:R-:W-:Y:S01]  /*60c0*/  VIADDMNMX R44, R38, -R30, R43, PT ;  /* 0x8000001e262c7246 */ /* 0x000fe2000380012b */
[----:B------:R-:W-:Y:S02]  /*60d0*/  IMAD R37, R39, 0x4, R38 ;  /* 0x0000000427257824 */ /* 0x000fe400078e0226 */
[----:B------:R-:W-:-:S03]  /*60e0*/  LEA R31, R35, UR4, 0x6 ;  /* 0x00000004231f7c11 */ /* 0x000fc6000f8e30ff */
[----:B------:R-:W-:Y:S02]  /*60f0*/  VIMNMX R37, PT, PT, R36, R37, PT ;  /* 0x0000002524257248 */ /* 0x000fe40003fe0100 */
[----:B------:R0:W-:Y:S03]  /*6100*/  STS.128 [R31], R8 ;  /* 0x000000081f007388 */ /* 0x0001e60000000c00 */
[----:B------:R-:W-:Y:S01]  /*6110*/  IMAD.IADD R42, R37, 0x1, -R38 ;  /* 0x00000001252a7824 */ /* 0x000fe200078e0a26 */
[----:B------:R0:W-:Y:S04]  /*6120*/  STS.128 [R31+0x10], R12 ;  /* 0x0000100c1f007388 */ /* 0x0001e80000000c00 */
        /* <DEDUP_REMOVED lines=9> */
.L_x_297:
[----:B------:R-:W-:Y:S02]  /*61c0*/  IADD3 R8, PT, PT, R44, -R45, RZ ;  /* 0x8000002d2c087210 */ /* 0x000fe40007ffe0ff */
[----:B------:R-:W-:Y:S02]  /*61d0*/  PLOP3.LUT P0, PT, PT, PT, PT, 0x8, 0x80 ;  /* 0x000000000080781c */ /* 0x000fe40003f0e170 */
        /* <DEDUP_REMOVED lines=16> */
.L_x_296:
[----:B------:R-:W-:Y:S05]  /*62e0*/  BSYNC.RECONVERGENT B0 ;  /* 0x0000000000007941 */ /* 0x000fea0003800200 */
.L_x_295:
        /* <DEDUP_REMOVED lines=15> */
.L_x_299:
[----:B------:R-:W-:Y:S05]  /*63e0*/  BSYNC.RECONVERGENT B0 ;  /* 0x0000000000007941 */ /* 0x000fea0003800200 */
.L_x_298:
        /* <DEDUP_REMOVED lines=9> */
[----:B------:R-:W-:Y:S01]  /*6480*/  IADD3 R12, PT, PT, R10, 0x1, RZ ;  /* 0x000000010a0c7810 */ /* 0x000fe20007ffe0ff */
[----:B------:R-:W-:-:S02]  /*6490*/  VIADD R13, R11, 0x1 ;  /* 0x000000010b0d7836 */ /* 0x000fc40000000000 */
        /* <DEDUP_REMOVED lines=8> */
.L_x_301:
[----:B------:R-:W-:Y:S05]  /*6520*/  BSYNC.RECONVERGENT B0 ;  /* 0x0000000000007941 */ /* 0x000fea0003800200 */
.L_x_300:
        /* <DEDUP_REMOVED lines=19> */
.L_x_303:
[----:B------:R-:W-:Y:S05]  /*6660*/  BSYNC.RECONVERGENT B0 ;  /* 0x0000000000007941 */ /* 0x000fea0003800200 */
.L_x_302:
        /* <DEDUP_REMOVED lines=17> */
.L_x_305:
[----:B------:R-:W-:Y:S05]  /*6780*/  BSYNC.RECONVERGENT B0 ;  /* 0x0000000000007941 */ /* 0x000fea0003800200 */
.L_x_304:
[----:B------:R-:W3:Y:S01]  /*6790*/  S2UR UR5, SR_CgaCtaId ;  /* 0x00000000000579c3 */ /* 0x000ee20000008800 */
[----:B------:R-:W-:Y:S01]  /*67a0*/  UMOV UR4, 0x400 ;  /* 0x0000040000047882 */ /* 0x000fe20000000000 */
[----:B------:R-:W-:Y:S01]  /*67b0*/  IADD3 R20, PT, PT, R16, 0x1, RZ ;  /* 0x0000000110147810 */ /* 0x000fe20007ffe0ff */
[----:B------:R-:W-:Y:S01]  /*67c0*/  @!P0 IMAD.MOV R20, RZ, RZ, R16 ;  /* 0x000000ffff148224 */ /* 0x000fe200078e0210 */
[----:B------:R-:W-:Y:S01]  /*67d0*/  BSSY.RECONVERGENT B0, `(.L_x_306) ;  /* 0x0000016000007945 */ /* 0x000fe20003800200 */
[----:B------:R-:W-:Y:S01]  /*67e0*/  VIADD R19, R17, 0x1 ;  /* 0x0000000111137836 */ /* 0x000fe20000000000 */
[----:B012---:R-:W-:Y:S01]  /*67f0*/  SEL R15, R31, R23, P0 ;  /* 0x000000171f0f7207 */ /* 0x007fe20000000000 */
[----:B------:R-:W-:Y:S01]  /*6800*/  @P0 IMAD.MOV R19, RZ, RZ, R17 ;  /* 0x000000ffff130224 */ /* 0x000fe200078e0211 */
[C---:B------:R-:W-:Y:S01]  /*6810*/  ISETP.GE.AND P1, PT, R20.reuse, R37, PT ;  /* 0x000000251400720c */ /* 0x040fe20003f26270 */
[----:B------:R-:W-:Y:S01]  /*6820*/  VIADD R18, R20, 0x1 ;  /* 0x0000000114127836 */ /* 0x000fe20000000000 */
        /* <DEDUP_REMOVED lines=16> */
.L_x_307:
[----:B------:R-:W-:Y:S05]  /*6930*/  BSYNC.RECONVERGENT B0 ;  /* 0x0000000000007941 */ /* 0x000fea0003800200 */
.L_x_306:
[----:B------:R-:W-:Y:S01]  /*6940*/  @!P0 IMAD.MOV R18, RZ, RZ, R20 ;  /* 0x000000ffff128224 */ /* 0x000fe200078e0214 */
[----:B------:R-:W-:Y:S01]  /*6950*/  @P0 IADD3 R21, PT, PT, R19, RZ, RZ ;  /* 0x000000ff13150210 */ /* 0x000fe20007ffe0ff */
[----:B------:R-:W-:Y:S01]  /*6960*/  BSSY.RECONVERGENT B0, `(.L_x_308) ;  /* 0x0000010000007945 */ /* 0x000fe20003800200 */
[----:B012---:R-:W-:Y:S01]  /*6970*/  SEL R17, R31, R23, P0 ;  /* 0x000000171f117207 */ /* 0x007fe20000000000 */
[C-C-:B------:R-:W-:Y:S01]  /*6980*/  @P0 IMAD R42, R18.reuse, 0x8, R43.reuse ;  /* 0x00000008122a0824 */ /* 0x140fe200078e022b */
[----:B------:R-:W-:Y:S01]  /*6990*/  ISETP.GE.AND P1, PT, R18, R37, PT ;  /* 0x000000251200720c */ /* 0x000fe20003f26270 */
[C---:B------:R-:W-:Y:S01]  /*69a0*/  @!P0 IMAD R19, R21.reuse, 0x8, R43 ;  /* 0x0000000815138824 */ /* 0x040fe200078e022b */
[----:B------:R-:W-:Y:S01]  /*69b0*/  SEL R16, R30, R22, P0 ;  /* 0x000000161e107207 */ /* 0x000fe20000000000 */
[----:B------:R-:W-:Y:S01]  /*69c0*/  VIADD R20, R21, 0x1 ;  /* 0x0000000115147836 */ /* 0x000fe20000000000 */
[----:B------:R0:W1:Y:S04]  /*69d0*/  @P0 LDS.64 R30, [R42] ;  /* 0x000000002a1e0984 */ /* 0x0000680000000a00 */
        /* <DEDUP_REMOVED lines=8> */
.L_x_309:
[----:B------:R-:W-:Y:S05]  /*6a60*/  BSYNC.RECONVERGENT B0 ;  /* 0x0000000000007941 */ /* 0x000fea0003800200 */
.L_x_308:
[----:B------:R-:W-:Y:S01]  /*6a70*/  VIADD R44, R18, 0x1 ;  /* 0x00000001122c7836 */ /* 0x000fe20000000000 */
[----:B------:R-:W-:Y:S01]  /*6a80*/  BSSY.RECONVERGENT B0, `(.L_x_310) ;  /* 0x0000012000007945 */ /* 0x000fe20003800200 */
[----:B------:R-:W-:Y:S01]  /*6a90*/  @!P0 IMAD.MOV R44, RZ, RZ, R18 ;  /* 0x000000ffff2c8224 */ /* 0x000fe200078e0212 */
[----:B012---:R-:W-:Y:S01]  /*6aa0*/  SEL R19, R31, R23, P0 ;  /* 0x000000171f137207 */ /* 0x007fe20000000000 */
[----:B------:R-:W-:Y:S01]  /*6ab0*/  @P0 IMAD.MOV R20, RZ, RZ, R21 ;  /* 0x000000ffff140224 */ /* 0x000fe200078e0215 */
[----:B------:R-:W-:Y:S01]  /*6ac0*/  SEL R18, R30, R22, P0 ;  /* 0x000000161e127207 */ /* 0x000fe20000000000 */
[C---:B------:R-:W-:Y:S01]  /*6ad0*/  VIADD R42, R44.reuse, 0x1 ;  /* 0x000000012c2a7836 */ /* 0x040fe20000000000 */
[----:B------:R-:W-:Y:S01]  /*6ae0*/  ISETP.GE.AND P1, PT, R44, R37, PT ;  /* 0x000000252c00720c */ /* 0x000fe20003f26270 */
[----:B------:R-:W-:Y:S01]  /*6af0*/  @!P0 IMAD R21, R20, 0x8, R43 ;  /* 0x0000000814158824 */ /* 0x000fe200078e022b */
[----:B------:R-:W-:-:S04]  /*6b00*/  @P0 LEA R45, R44, R43, 0x3 ;  /* 0x0000002b2c2d0211 */ /* 0x000fc800078e18ff */
[----:B------:R0:W1:Y:S04]  /*6b10*/  @!P0 LDS.64 R22, [R21] ;  /* 0x0000000015168984 */ /* 0x0000680000000a00 */
        /* <DEDUP_REMOVED lines=8> */
.L_x_311:
[----:B------:R-:W-:Y:S05]  /*6ba0*/  BSYNC.RECONVERGENT B0 ;  /* 0x0000000000007941 */ /* 0x000fea0003800200 */
.L_x_310:
[----:B------:R-:W-:Y:S01]  /*6bb0*/  @!P0 IMAD.MOV R42, RZ, RZ, R44 ;  /* 0x000000ffff2a8224 */ /* 0x000fe200078e022c */
[----:B012---:R-:W-:Y:S01]  /*6bc0*/  SEL R21, R31, R23, P0 ;  /* 0x000000171f157207 */ /* 0x007fe20000000000 */
[----:B------:R-:W-:Y:S01]  /*6bd0*/  VIADD R44, R20, 0x1 ;  /* 0x00000001142c7836 */ /* 0x000fe20000000000 */
[----:B------:R-:W-:Y:S01]  /*6be0*/  BSSY.RECONVERGENT B0, `(.L_x_312) ;  /* 0x000000f000007945 */ /* 0x000fe20003800200 */
[----:B------:R-:W-:Y:S01]  /*6bf0*/  @P0 IMAD.MOV R44, RZ, RZ, R20 ;  /* 0x000000ffff2c0224 */ /* 0x000fe200078e0214 */
[----:B------:R-:W-:Y:S02]  /*6c00*/  ISETP.GE.AND P1, PT, R42, R37, PT ;  /* 0x000000252a00720c */ /* 0x000fe40003f26270 */
[----:B------:R-:W-:Y:S01]  /*6c10*/  SEL R20, R30, R22, P0 ;  /* 0x000000161e147207 */ /* 0x000fe20000000000 */
[----:B------:R-:W-:-:S05]  /*6c20*/  @!P0 IMAD R45, R44, 0x8, R43 ;  /* 0x000000082c2d8824 */ /* 0x000fca00078e022b */
        /* <DEDUP_REMOVED lines=10> */
.L_x_313:
[----:B------:R-:W-:Y:S05]  /*6cd0*/  BSYNC.RECONVERGENT B0 ;  /* 0x0000000000007941 */ /* 0x000fea0003800200 */
.L_x_312:
[C---:B------:R-:W-:Y:S01]  /*6ce0*/  ISETP.GE.U32.AND P1, PT, R39.reuse, 0x81, PT ;  /* 0x000000812700780c */ /* 0x040fe20003f26070 */
[----:B------:R-:W-:Y:S01]  /*6cf0*/  IMAD.SHL.U32 R39, R39, 0x2, RZ ;  /* 0x0000000227277824 */ /* 0x000fe200078e00ff */
[----:B-12---:R-:W-:Y:S02]  /*6d00*/  SEL R23, R31, R23, P0 ;  /* 0x000000171f177207 */ /* 0x006fe40000000000 */
[----:B------:R-:W-:-:S09]  /*6d10*/  SEL R22, R30, R22, P0 ;  /* 0x000000161e167207 */ /* 0x000fd20000000000 */
[----:B------:R-:W-:Y:S05]  /*6d20*/  @!P1 BRA `(.L_x_314) ;  /* 0xfffffff000a89947 */ /* 0x000fea000383ffff */
[----:B------:R-:W1:Y:S01]  /*6d30*/  LDCU.U8 UR4, c[0x0][0x380] ;  /* 0x00007000ff0477ac */ /* 0x000e620008000000 */
[----:B------:R-:W2:Y:S01]  /*6d40*/  S2R R31, SR_CTAID.X ;  /* 0x00000000001f7919 */ /* 0x000ea20000002500 */
[C---:B------:R-:W-:Y:S01]  /*6d50*/  VIADD R30, R40.reuse, 0x20 ;  /* 0x00000020281e7836 */ /* 0x040fe20000000000 */
[C---:B------:R-:W-:Y:S01]  /*6d60*/  IADD3 R38, PT, PT, R40.reuse, 0x60, RZ ;  /* 0x0000006028267810 */ /* 0x040fe20007ffe0ff */
[C---:B------:R-:W-:Y:S02]  /*6d70*/  VIADD R37, R40.reuse, 0x40 ;  /* 0x0000004028257836 */ /* 0x040fe40000000000 */
[----:B------:R-:W-:Y:S01]  /*6d80*/  VIADD R39, R40, 0x80 ;  /* 0x0000008028277836 */ /* 0x000fe20000000000 */
[----:B-1----:R-:W-:-:S04]  /*6d90*/  UPRMT UR4, UR4, 0x8880, URZ ;  /* 0x0000888004047896 */ /* 0x002fc800080000ff */
[----:B------:R-:W-:Y:S01]  /*6da0*/  UISETP.NE.AND UP0, UPT, UR4, URZ, UPT ;  /* 0x000000ff0400728c */ /* 0x000fe2000bf05270 */
[----:B------:R-:W-:Y:S08]  /*6db0*/  BAR.SYNC.DEFER_BLOCKING 0x0 ;  /* 0x0000000000007b1d */ /* 0x000ff00000010000 */
[----:B------:R-:W-:Y:S05]  /*6dc0*/  BRA.U !UP0, `(.L_x_315) ;  /* 0x0000000108f87547 */ /* 0x000fea000b800000 */
[----:B------:R-:W-:Y:S01]  /*6dd0*/  ISETP.NE.AND P0, PT, R35, RZ, PT ;  /* 0x000000ff2300720c */ /* 0x000fe20003f05270 */
[----:B------:R-:W-:Y:S01]  /*6de0*/  STS.64 [R24], R8 ;  /* 0x0000000818007388 */ /* 0x000fe20000000a00 */
[----:B------:R-:W1:Y:S03]  /*6df0*/  LDCU.64 UR4, c[0x0][0x398] ;  /* 0x00007300ff0477ac */ /* 0x000e660008000a00 */
[----:B------:R-:W-:Y:S04]  /*6e00*/  STS.64 [R7+0x8], R10 ;  /* 0x0000080a07007388 */ /* 0x000fe80000000a00 */
[----:B------:R-:W-:Y:S04]  /*6e10*/  STS.64 [R6+0x10], R12 ;  /* 0x0000100c06007388 */ /* 0x000fe80000000a00 */
[----:B------:R-:W-:Y:S04]  /*6e20*/  STS.64 [R5+0x18], R14 ;  /* 0x0000180e05007388 */ /* 0x000fe80000000a00 */
[----:B------:R-:W-:Y:S04]  /*6e30*/  STS.64 [R4+0x20], R16 ;  /* 0x0000201004007388 */ /* 0x000fe80000000a00 */
[----:B------:R3:W-:Y:S04]  /*6e40*/  STS.64 [R3+0x28], R18 ;  /* 0x0000281203007388 */ /* 0x0007e80000000a00 */
[----:B------:R4:W-:Y:S04]  /*6e50*/  STS.64 [R2+0x30], R20 ;  /* 0x0000301402007388 */ /* 0x0009e80000000a00 */
[----:B------:R5:W-:Y:S01]  /*6e60*/  STS.64 [R0+0x38], R22 ;  /* 0x0000381600007388 */ /* 0x000be20000000a00 */
[----:B------:R-:W-:-:S03]  /*6e70*/  NOP ;  /* 0x0000000000007918 */ /* 0x000fc60000000000 */
[----:B0-----:R-:W-:Y:S01]  /*6e80*/  LDS.64 R44, [R33+0x100] ;  /* 0x00010000212c7984 */ /* 0x001fe20000000a00 */
[----:B---3--:R-:W-:-:S03]  /*6e90*/  IMAD.MOV.U32 R3, RZ, RZ, RZ ;  /* 0x000000ffff037224 */ /* 0x008fc600078e00ff */
[----:B------:R-:W-:Y:S04]  /*6ea0*/  LDS.64 R8, [R34] ;  /* 0x0000000022087984 */ /* 0x000fe80000000a00 */
[----:B------:R-:W-:Y:S04]  /*6eb0*/  LDS.64 R32, [R32+0x200] ;  /* 0x0002000020207984 */ /* 0x000fe80000000a00 */
[----:B------:R-:W-:Y:S04]  /*6ec0*/  LDS.64 R10, [R29+0x300] ;  /* 0x000300001d0a7984 */ /* 0x000fe80000000a00 */
[----:B------:R-:W-:Y:S04]  /*6ed0*/  LDS.64 R6, [R28+0x400] ;  /* 0x000400001c067984 */ /* 0x000fe80000000a00 */
[----:B------:R-:W-:Y:S04]  /*6ee0*/  LDS.64 R12, [R27+0x500] ;  /* 0x000500001b0c7984 */ /* 0x000fe80000000a00 */
[----:B------:R-:W-:Y:S04]  /*6ef0*/  LDS.64 R4, [R26+0x600] ;  /* 0x000600001a047984 */ /* 0x000fe80000000a00 */
[----:B------:R-:W-:Y:S04]  /*6f00*/  LDS.64 R24, [R25+0x700] ;  /* 0x0007000019187984 */ /* 0x000fe80000000a00 */
[----:B------:R-:W-:Y:S01]  /*6f10*/  @!P0 STS [R43+0x4200], R36 ;  /* 0x004200242b008388 */ /* 0x000fe20000000800 */
[----:B------:R-:W-:Y:S06]  /*6f20*/  BAR.SYNC.DEFER_BLOCKING 0x0 ;  /* 0x0000000000007b1d */ /* 0x000fec0000010000 */
[----:B------:R-:W4:Y:S01]  /*6f30*/  S2R R35, SR_TID.X ;  /* 0x0000000000237919 */ /* 0x000f220000002100 */
[----:B------:R-:W0:Y:S01]  /*6f40*/  LDS R15, [R43+0x4200] ;  /* 0x004200002b0f7984 */ /* 0x000e220000000800 */
[C---:B----4-:R-:W-:Y:S01]  /*6f50*/  LOP3.LUT R2, R35.reuse, 0x1f, RZ, 0xc0, !PT ;  /* 0x0000001f23027812 */ /* 0x050fe200078ec0ff */
[----:B-----5:R-:W-:-:S04]  /*6f60*/  IMAD.SHL.U32 R0, R35, 0x8, RZ ;  /* 0x0000000823007824 */ /* 0x020fc800078e00ff */
[----:B--2---:R-:W-:Y:S01]  /*6f70*/  IMAD.WIDE.U32 R2, R31, 0x800, R2 ;  /* 0x000008001f027825 */ /* 0x004fe200078e0002 */
[----:B------:R-:W-:-:S04]  /*6f80*/  LOP3.LUT R14, R0, 0x1f00, RZ, 0xc0, !PT ;  /* 0x00001f00000e7812 */ /* 0x000fc800078ec0ff */
[C---:B------:R-:W-:Y:S02]  /*6f90*/  IADD3 R0, P0, PT, R14.reuse, R2, RZ ;  /* 0x000000020e007210 */ /* 0x040fe40007f1e0ff */
[----:B------:R-:W-:Y:S02]  /*6fa0*/  LOP3.LUT R35, R14, 0x1f, R35, 0xf8, !PT ;  /* 0x0000001f0e237812 */ /* 0x000fe400078ef823 */
[----:B-1----:R-:W-:Y:S01]  /*6fb0*/  LEA R2, P2, R0, UR4, 0x3 ;  /* 0x0000000400027c11 */ /* 0x002fe2000f8418ff */
[----:B------:R-:W-:Y:S01]  /*6fc0*/  IMAD.X R3, RZ, RZ, R3, P0 ;  /* 0x000000ffff037224 */ /* 0x000fe200000e0603 */
[----:B------:R-:W-:-:S04]  /*6fd0*/  LOP3.LUT R14, R35, 0xc0, RZ, 0xfc, !PT ;  /* 0x000000c0230e7812 */ /* 0x000fc800078efcff */
[----:B------:R-:W-:Y:S02]  /*6fe0*/  LEA.HI.X R3, R0, UR5, R3, 0x3, P2 ;  /* 0x0000000500037c11 */ /* 0x000fe400090f1c03 */
[C---:B------:R-:W-:Y:S02]  /*6ff0*/  LOP3.LUT R0, R35.reuse, 0xa0, RZ, 0xfc, !PT ;  /* 0x000000a023007812 */ /* 0x040fe400078efcff */
[-C--:B0-----:R-:W-:Y:S02]  /*7000*/  ISETP.GE.AND P0, PT, R40, R15.reuse, PT ;  /* 0x0000000f2800720c */ /* 0x081fe40003f06270 */
[-C--:B------:R-:W-:Y:S02]  /*7010*/  ISETP.GE.AND P5, PT, R0, R15.reuse, PT ;  /* 0x0000000f0000720c */ /* 0x080fe40003fa6270 */
[----:B------:R-:W-:Y:S02]  /*7020*/  LOP3.LUT R0, R35, 0xe0, RZ, 0xfc, !PT ;  /* 0x000000e023007812 */ /* 0x000fe400078efcff */
[----:B------:R-:W-:-:S02]  /*7030*/  ISETP.GE.AND P1, PT, R30, R15, PT ;  /* 0x0000000f1e00720c */ /* 0x000fc40003f26270 */
[-C--:B------:R-:W-:Y:S02]  /*7040*/  ISETP.GE.AND P2, PT, R37, R15.reuse, PT ;  /* 0x0000000f2500720c */ /* 0x080fe40003f46270 */
[-C--:B------:R-:W-:Y:S02]  /*7050*/  ISETP.GE.AND P3, PT, R38, R15.reuse, PT ;  /* 0x0000000f2600720c */ /* 0x080fe40003f66270 */
[-C--:B------:R-:W-:Y:S01]  /*7060*/  ISETP.GE.AND P4, PT, R39, R15.reuse, PT ;  /* 0x0000000f2700720c */ /* 0x080fe20003f86270 */
[----:B------:R0:W-:Y:S01]  /*7070*/  @!P0 STG.E desc[UR6][R2.64], R8 ;  /* 0x0000000802008986 */ /* 0x0001e2000c101906 */
[----:B------:R-:W-:-:S03]  /*7080*/  ISETP.GE.AND P6, PT, R14, R15, PT ;  /* 0x0000000f0e00720c */ /* 0x000fc60003fc6270 */
        /* <DEDUP_REMOVED lines=18> */
.L_x_315:
[----:B------:R-:W-:Y:S01]  /*71b0*/  ISETP.NE.AND P0, PT, R35, RZ, PT ;  /* 0x000000ff2300720c */ /* 0x000fe20003f05270 */
[----:B------:R-:W-:Y:S01]  /*71c0*/  STS.64 [R24], R8 ;  /* 0x0000000818007388 */ /* 0x000fe20000000a00 */
[----:B------:R-:W1:Y:S01]  /*71d0*/  LDCU.64 UR4, c[0x0][0x3b0] ;  /* 0x00007600ff0477ac */ /* 0x000e620008000a00 */
[----:B------:R-:W-:Y:S02]  /*71e0*/  IMAD.MOV.U32 R41, RZ, RZ, RZ ;  /* 0x000000ffff297224 */ /* 0x000fe400078e00ff */
[----:B------:R-:W-:Y:S04]  /*71f0*/  STS.64 [R7+0x8], R10 ;  /* 0x0000080a07007388 */ /* 0x000fe80000000a00 */
[----:B------:R-:W-:Y:S04]  /*7200*/  STS.64 [R6+0x10], R12 ;  /* 0x0000100c06007388 */ /* 0x000fe80000000a00 */
[----:B------:R-:W-:Y:S04]  /*7210*/  STS.64 [R5+0x18], R14 ;  /* 0x0000180e05007388 */ /* 0x000fe80000000a00 */
[----:B------:R-:W-:Y:S04]  /*7220*/  STS.64 [R4+0x20], R16 ;  /* 0x0000201004007388 */ /* 0x000fe80000000a00 */
[----:B------:R-:W-:Y:S04]  /*7230*/  STS.64 [R3+0x28], R18 ;  /* 0x0000281203007388 */ /* 0x000fe80000000a00 */
[----:B------:R2:W-:Y:S04]  /*7240*/  STS.64 [R2+0x30], R20 ;  /* 0x0000301402007388 */ /* 0x0005e80000000a00 */
[----:B------:R3:W-:Y:S01]  /*7250*/  STS.64 [R0+0x38], R22 ;  /* 0x0000381600007388 */ /* 0x0007e20000000a00 */
[----:B------:R-:W-:-:S03]  /*7260*/  NOP ;  /* 0x0000000000007918 */ /* 0x000fc60000000000 */
[----:B------:R-:W-:Y:S01]  /*7270*/  LDS.64 R34, [R34] ;  /* 0x0000000022227984 */ /* 0x000fe20000000a00 */
[----:B--2---:R-:W-:-:S03]  /*7280*/  IMAD.WIDE.U32 R2, R31, 0x800, R40 ;  /* 0x000008001f027825 */ /* 0x004fc600078e0028 */
[----:B------:R-:W-:Y:S04]  /*7290*/  LDS.64 R8, [R33+0x100] ;  /* 0x0001000021087984 */ /* 0x000fe80000000a00 */
[----:B0-----:R-:W-:Y:S04]  /*72a0*/  LDS.64 R44, [R32+0x200] ;  /* 0x00020000202c7984 */ /* 0x001fe80000000a00 */
[----:B------:R-:W-:Y:S04]  /*72b0*/  LDS.64 R10, [R29+0x300] ;  /* 0x000300001d0a7984 */ /* 0x000fe80000000a00 */
[----:B------:R-:W-:Y:S04]  /*72c0*/  LDS.64 R6, [R28+0x400] ;  /* 0x000400001c067984 */ /* 0x000fe80000000a00 */
[----:B------:R-:W-:Y:S04]  /*72d0*/  LDS.64 R12, [R27+0x500] ;  /* 0x000500001b0c7984 */ /* 0x000fe80000000a00 */
[----:B------:R-:W-:Y:S04]  /*72e0*/  LDS.64 R4, [R26+0x600] ;  /* 0x000600001a047984 */ /* 0x000fe80000000a00 */
[----:B------:R-:W-:Y:S04]  /*72f0*/  LDS.64 R24, [R25+0x700] ;  /* 0x0007000019187984 */ /* 0x000fe80000000a00 */
[----:B------:R-:W-:Y:S01]  /*7300*/  @!P0 STS [R43+0x4200], R36 ;  /* 0x004200242b008388 */ /* 0x000fe20000000800 */
[----:B------:R-:W-:Y:S06]  /*7310*/  BAR.SYNC.DEFER_BLOCKING 0x0 ;  /* 0x0000000000007b1d */ /* 0x000fec0000010000 */
[----:B---3--:R-:W0:Y:S01]  /*7320*/  S2R R0, SR_TID.X ;  /* 0x0000000000007919 */ /* 0x008e220000002100 */
[----:B------:R-:W2:Y:S01]  /*7330*/  LDS R17, [R43+0x4200] ;  /* 0x004200002b117984 */ /* 0x000ea20000000800 */
[----:B0-----:R-:W-:-:S05]  /*7340*/  IMAD.SHL.U32 R14, R0, 0x8, RZ ;  /* 0x00000008000e7824 */ /* 0x001fca00078e00ff */
[----:B------:R-:W-:Y:S02]  /*7350*/  LOP3.LUT R15, R14, 0x1f00, RZ, 0xc0, !PT ;  /* 0x00001f000e0f7812 */ /* 0x000fe400078ec0ff */
[C---:B-1----:R-:W-:Y:S02]  /*7360*/  LEA R14, P0, R2.reuse, UR4, 0x3 ;  /* 0x00000004020e7c11 */ /* 0x042fe4000f8018ff */
[----:B------:R-:W-:Y:S02]  /*7370*/  LOP3.LUT R0, R15, 0x1f, R0, 0xf8, !PT ;  /* 0x0000001f0f007812 */ /* 0x000fe400078ef800 */
[----:B------:R-:W-:Y:S02]  /*7380*/  LEA.HI.X R15, R2, UR5, R3, 0x3, P0 ;  /* 0x00000005020f7c11 */ /* 0x000fe400080f1c03 */
[C---:B------:R-:W-:Y:S02]  /*7390*/  LOP3.LUT R2, R0.reuse, 0xa0, RZ, 0xfc, !PT ;  /* 0x000000a000027812 */ /* 0x040fe400078efcff */
[----:B------:R-:W-:-:S02]  /*73a0*/  LOP3.LUT R16, R0, 0xc0, RZ, 0xfc, !PT ;  /* 0x000000c000107812 */ /* 0x000fc400078efcff */
[----:B------:R-:W-:Y:S02]  /*73b0*/  LOP3.LUT R0, R0, 0xe0, RZ, 0xfc, !PT ;  /* 0x000000e000007812 */ /* 0x000fe400078efcff */
[-C--:B--2---:R-:W-:Y:S02]  /*73c0*/  ISETP.GE.AND P6, PT, R40, R17.reuse, PT ;  /* 0x000000112800720c */ /* 0x084fe40003fc6270 */
[-C--:B------:R-:W-:Y:S02]  /*73d0*/  ISETP.GE.AND P5, PT, R30, R17.reuse, PT ;  /* 0x000000111e00720c */ /* 0x080fe40003fa6270 */
[-C--:B------:R-:W-:Y:S02]  /*73e0*/  ISETP.GE.AND P4, PT, R37, R17.reuse, PT ;  /* 0x000000112500720c */ /* 0x080fe40003f86270 */
[-C--:B------:R-:W-:Y:S02]  /*73f0*/  ISETP.GE.AND P3, PT, R38, R17.reuse, PT ;  /* 0x000000112600720c */ /* 0x080fe40003f66270 */
[----:B------:R-:W-:-:S02]  /*7400*/  ISETP.GE.AND P2, PT, R39, R17, PT ;  /* 0x000000112700720c */ /* 0x000fc40003f46270 */
        /* <DEDUP_REMOVED lines=21> */
.L_x_316:
        /* <DEDUP_REMOVED lines=10> */
.L_x_637:


//--------------------- .text._ZN3cub18CUB_300001_SM_10006detail10merge_sort26DeviceMergeSortMergeKernelINS2_10policy_hubIN6thrust24THRUST_300001_SM_1000_NS6detail15normal_iteratorINS6_10device_ptrI4edgeEEEEE9Policy600ESC_PNS0_8NullTypeESC_SG_j8cmpStrucSA_SF_EEvbT2_T3_T4_PT6_PT7_T5_PSK_SK_NS1_7vsmem_tE --------------------------
	.section	.text._ZN3cub18CUB_300001_SM_10006detail10merge_sort26DeviceMergeSortMergeKernelINS2_10policy_hubIN6thrust24THRUST_300001_SM_1000_NS6detail15normal_iteratorINS6_10device_ptrI4edgeEEEEE9Policy600ESC_PNS0_8NullTypeESC_SG_j8cmpStrucSA_SF_EEvbT2_T3_T4_PT6_PT7_T5_PSK_SK_NS1_7vsmem_tE,"ax",@progbits
	.align	128
        .global         _ZN3cub18CUB_300001_SM_10006detail10merge_sort26DeviceMergeSortMergeKernelINS2_10policy_hubIN6thrust24THRUST_300001_SM_1000_NS6detail15normal_iteratorINS6_10device_ptrI4edgeEEEEE9Policy600ESC_PNS0_8NullTypeESC_SG_j8cmpStrucSA_SF_EEvbT2_T3_T4_PT6_PT7_T5_PSK_SK_NS1_7vsmem_tE
        .type           _ZN3cub18CUB_300001_SM_10006detail10merge_sort26DeviceMergeSortMergeKernelINS2_10policy_hubIN6thrust24THRUST_300001_SM_1000_NS6detail15normal_iteratorINS6_10device_ptrI4edgeEEEEE9Policy600ESC_PNS0_8NullTypeESC_SG_j8cmpStrucSA_SF_EEvbT2_T3_T4_PT6_PT7_T5_PSK_SK_NS1_7vsmem_tE,@function
        .size           _ZN3cub18CUB_300001_SM_10006detail10merge_sort26DeviceMergeSortMergeKernelINS2_10policy_hubIN6thrust24THRUST_300001_SM_1000_NS6detail15normal_iteratorINS6_10device_ptrI4edgeEEEEE9Policy600ESC_PNS0_8NullTypeESC_SG_j8cmpStrucSA_SF_EEvbT2_T3_T4_PT6_PT7_T5_PSK_SK_NS1_7vsmem_tE,(.L_x_638 - _ZN3cub18CUB_300001_SM_10006detail10merge_sort26DeviceMergeSortMergeKernelINS2_10policy_hubIN6thrust24THRUST_300001_SM_1000_NS6detail15normal_iteratorINS6_10device_ptrI4edgeEEEEE9Policy600ESC_PNS0_8NullTypeESC_SG_j8cmpStrucSA_SF_EEvbT2_T3_T4_PT6_PT7_T5_PSK_SK_NS1_7vsmem_tE)
        .other          _ZN3cub18CUB_300001_SM_10006detail10merge_sort26DeviceMergeSortMergeKernelINS2_10policy_hubIN6thrust24THRUST_300001_SM_1000_NS6detail15normal_iteratorINS6_10device_ptrI4edgeEEEEE9Policy600ESC_PNS0_8NullTypeESC_SG_j8cmpStrucSA_SF_EEvbT2_T3_T4_PT6_PT7_T5_PSK_SK_NS1_7vsmem_tE,@"STO_CUDA_ENTRY STV_DEFAULT"
_ZN3cub18CUB_300001_SM_10006detail10merge_sort26DeviceMergeSortMergeKernelINS2_10policy_hubIN6thrust24THRUST_300001_SM_1000_NS6detail15normal_iteratorINS6_10device_ptrI4edgeEEEEE9Policy600ESC_PNS0_8NullTypeESC_SG_j8cmpStrucSA_SF_EEvbT2_T3_T4_PT6_PT7_T5_PSK_SK_NS1_7vsmem_tE:
.text._ZN3cub18CUB_300001_SM_10006detail10merge_sort26DeviceMergeSortMergeKernelINS2_10policy_hubIN6thrust24THRUST_300001_SM_1000_NS6detail15normal_iteratorINS6_10device_ptrI4edgeEEEEE9Policy600ESC_PNS0_8NullTypeESC_SG_j8cmpStrucSA_SF_EEvbT2_T3_T4_PT6_PT7_T5_PSK_SK_NS1_7vsmem_tE:
[----:B------:R-:W-:Y:S01]  /*0000*/  LDC R1, c[0x0][0x37c] ;  /* 0x0000df00ff017b82 */ /* 0x000fe20000000800 */
[----:B------:R-:W0:Y:S01]  /*0010*/  S2R R11, SR_CTAID.X ;  /* 0x00000000000b7919 */ /* 0x000e220000002500 */
[----:B------:R-:W1:Y:S06]  /*0020*/  LDCU UR4, c[0x0][0x370] ;  /* 0x00006e00ff0477ac */ /* 0x000e6c0008000800 */
[----:B------:R-:W2:Y:S01]  /*0030*/  LDC R9, c[0x0][0x3c0] ;  /* 0x0000f000ff097b82 */ /* 0x000ea20000000800 */
[----:B------:R-:W3:Y:S01]  /*0040*/  S2R R2, SR_TID.X ;  /* 0x0000000000027919 */ /* 0x000ee20000002100 */
[----:B------:R-:W4:Y:S01]  /*0050*/  LDCU.64 UR6, c[0x0][0x358] ;  /* 0x00006b00ff0677ac */ /* 0x000f220008000a00 */
[----:B-1----:R-:W-:Y:S01]  /*0060*/  UIADD3 UR4, UPT, UPT, UR4, -0x1, URZ ;  /* 0xffffffff04047890 */ /* 0x002fe2000fffe0ff */
[----:B--2---:R-:W-:-:S05]  /*0070*/  IMAD.SHL.U32 R3, R9, 0x400, RZ ;  /* 0x0000040009037824 */ /* 0x004fca00078e00ff */
[C---:B0-----:R-:W-:Y:S01]  /*0080*/  ISETP.GE.U32.AND P0, PT, R11.reuse, UR4, PT ;  /* 0x000000040b007c0c */ /* 0x041fe2000bf06070 */
[----:B------:R-:W-:-:S12]  /*0090*/  IMAD.SHL.U32 R0, R11, 0x800, RZ ;  /* 0x000008000b007824 */ /* 0x000fd800078e00ff */
[----:B---34-:R-:W-:Y:S05]  /*00a0*/  @P0 BRA `(.L_x_317) ;  /* 0x0000001c00cc0947 */ /* 0x018fea0003800000 */
[----:B------:R-:W0:Y:S01]  /*00b0*/  LDC.64 R6, c[0x0][0x3b8] ;  /* 0x0000ee00ff067b82 */ /* 0x000e220000000a00 */
[----:B------:R-:W-:Y:S01]  /*00c0*/  IMAD.MOV R10, RZ, RZ, -R9 ;  /* 0x000000ffff0a7224 */ /* 0x000fe200078e0a09 */
[----:B------:R-:W1:Y:S06]  /*00d0*/  LDCU.U8 UR4, c[0x0][0x380] ;  /* 0x00007000ff0477ac */ /* 0x000e6c0008000000 */
[----:B------:R-:W2:Y:S01]  /*00e0*/  LDC R12, c[0x0][0x398] ;  /* 0x0000e600ff0c7b82 */ /* 0x000ea20000000800 */
[----:B0-----:R-:W-:-:S05]  /*00f0*/  IMAD.WIDE.U32 R6, R11, 0x4, R6 ;  /* 0x000000040b067825 */ /* 0x001fca00078e0006 */
[----:B------:R-:W3:Y:S04]  /*0100*/  LDG.E R8, desc[UR6][R6.64+0x4] ;  /* 0x0000040606087981 */ /* 0x000ee8000c1e1900 */
[----:B------:R0:W4:Y:S01]  /*0110*/  LDG.E R4, desc[UR6][R6.64] ;  /* 0x0000000606047981 */ /* 0x000122000c1e1900 */
[CC--:B------:R-:W-:Y:S01]  /*0120*/  LOP3.LUT R5, R11.reuse, R10.reuse, RZ, 0xc0, !PT ;  /* 0x0000000a0b057212 */ /* 0x0c0fe200078ec0ff */
[----:B-1----:R-:W-:Y:S01]  /*0130*/  UPRMT UR4, UR4, 0x8880, URZ ;  /* 0x0000888004047896 */ /* 0x002fe200080000ff */
[C---:B------:R-:W-:Y:S01]  /*0140*/  LOP3.LUT R10, R11.reuse, R10, RZ, 0xfc, !PT ;  /* 0x0000000a0b0a7212 */ /* 0x040fe200078efcff */
[----:B------:R-:W-:Y:S02]  /*0150*/  ACQBULK ;  /* 0x000000000000782e */ /* 0x000fe40000000000 */
[----:B------:R-:W-:Y:S01]  /*0160*/  IMAD.IADD R9, R11, 0x1, -R5 ;  /* 0x000000010b097824 */ /* 0x000fe200078e0a05 */
[----:B------:R-:W-:Y:S01]  /*0170*/  ISETP.NE.AND P1, PT, R10, -0x1, PT ;  /* 0xffffffff0a00780c */ /* 0x000fe20003f25270 */
[----:B------:R-:W-:Y:S01]  /*0180*/  IMAD.SHL.U32 R5, R5, 0x800, RZ ;  /* 0x0000080005057824 */ /* 0x000fe200078e00ff */
[----:B------:R-:W-:Y:S01]  /*0190*/  UISETP.NE.AND UP0, UPT, UR4, URZ, UPT ;  /* 0x000000ff0400728c */ /* 0x000fe2000bf05270 */
[----:B------:R-:W-:Y:S01]  /*01a0*/  IMAD.SHL.U32 R9, R9, 0x800, RZ ;  /* 0x0000080009097824 */ /* 0x000fe200078e00ff */
[----:B0-----:R-:W-:Y:S01]  /*01b0*/  LOP3.LUT R6, R3, 0xfffff800, RZ, 0xc0, !PT ;  /* 0xfffff80003067812 */ /* 0x001fe200078ec0ff */
[----:B--2---:R-:W-:-:S02]  /*01c0*/  IMAD.IADD R7, R12, 0x1, -R5 ;  /* 0x000000010c077824 */ /* 0x004fc400078e0a05 */
[C---:B------:R-:W-:Y:S01]  /*01d0*/  VIADD R10, R9.reuse, 0x7ff ;  /* 0x000007ff090a7836 */ /* 0x040fe20000000000 */
[----:B------:R-:W-:Y:S02]  /*01e0*/  ISETP.NE.AND P0, PT, R9, -0x800, PT ;  /* 0xfffff8000900780c */ /* 0x000fe40003f05270 */
[----:B------:R-:W-:-:S05]  /*01f0*/  VIMNMX.U32 R11, PT, PT, R6, R7, !PT ;  /* 0x00000007060b7248 */ /* 0x000fca0007fe0000 */
[----:B------:R-:W-:-:S06]  /*0200*/  IMAD.IADD R11, R11, 0x1, -R6 ;  /* 0x000000010b0b7824 */ /* 0x000fcc00078e0a06 */
[----:B------:R-:W-:Y:S02]  /*0210*/  @P0 VIADD R10, R9, 0x800 ;  /* 0x00000800090a0836 */ /* 0x000fe40000000000 */
[----:B---3--:R-:W-:-:S04]  /*0220*/  IMAD.IADD R3, R8, 0x1, -R5 ;  /* 0x0000000108037824 */ /* 0x008fc800078e0a05 */
[----:B------:R-:W-:Y:S01]  /*0230*/  IMAD.IADD R13, R10, 0x1, -R3 ;  /* 0x000000010a0d7824 */ /* 0x000fe200078e0a03 */
[----:B------:R-:W-:Y:S01]  /*0240*/  @!P1 VIMNMX.U32 R3, PT, PT, R6, R7, PT ;  /* 0x0000000706039248 */ /* 0x000fe20003fe0000 */
[----:B----4-:R-:W-:-:S03]  /*0250*/  IMAD.IADD R4, R4, 0x1, -R5 ;  /* 0x0000000104047824 */ /* 0x010fc600078e0a05 */
[----:B------:R-:W-:Y:S01]  /*0260*/  SEL R8, R6, R13, !P1 ;  /* 0x0000000d06087207 */ /* 0x000fe20004800000 */
[----:B------:R-:W-:Y:S01]  /*0270*/  IMAD.IADD R3, R3, 0x1, -R4 ;  /* 0x0000000103037824 */ /* 0x000fe200078e0a04 */
[----:B------:R-:W-:Y:S02]  /*0280*/  VIADDMNMX.U32 R24, R9, -R4, R11, PT ;  /* 0x8000000409187246 */ /* 0x000fe4000380000b */
[----:B------:R-:W-:Y:S01]  /*0290*/  VIMNMX.U32 R25, PT, PT, R11, R8, PT ;  /* 0x000000080b197248 */ /* 0x000fe20003fe0000 */
[----:B------:R-:W-:Y:S06]  /*02a0*/  BRA.U !UP0, `(.L_x_318) ;  /* 0x0000000108f07547 */ /* 0x000fec000b800000 */
[----:B------:R-:W0:Y:S01]  /*02b0*/  LDCU.64 UR4, c[0x0][0x388] ;  /* 0x00007100ff0477ac */ /* 0x000e220008000a00 */
[C---:B------:R-:W-:Y:S02]  /*02c0*/  IADD3 R4, P0, P1, R2.reuse, R4, R5 ;  /* 0x0000000402047210 */ /* 0x040fe4000791e005 */
[----:B------:R-:W-:Y:S02]  /*02d0*/  ISETP.GE.AND P6, PT, R2, R3, PT ;  /* 0x000000030200720c */ /* 0x000fe40003fc6270 */
[----:B------:R-:W-:Y:S02]  /*02e0*/  IADD3.X R7, PT, PT, RZ, RZ, RZ, P0, P1 ;  /* 0x000000ffff077210 */ /* 0x000fe400007e24ff */
[----:B0-----:R-:W-:-:S04]  /*02f0*/  LEA R20, P0, R4, UR4, 0x3 ;  /* 0x0000000404147c11 */ /* 0x001fc8000f8018ff */
[----:B------:R-:W-:-:S05]  /*0300*/  LEA.HI.X R21, R4, UR5, R7, 0x3, P0 ;  /* 0x0000000504157c11 */ /* 0x000fca00080f1c07 */
[----:B------:R0:W5:Y:S04]  /*0310*/  @!P6 LDG.E R18, desc[UR6][R20.64] ;  /* 0x000000061412e981 */ /* 0x000168000c1e1900 */
[----:B------:R0:W5:Y:S01]  /*0320*/  @!P6 LDG.E R19, desc[UR6][R20.64+0x4] ;  /* 0x000004061413e981 */ /* 0x000162000c1e1900 */
[----:B------:R-:W-:Y:S01]  /*0330*/  IMAD.IADD R4, R2, 0x1, -R3 ;  /* 0x0000000102047824 */ /* 0x000fe200078e0a03 */
[----:B------:R-:W-:Y:S01]  /*0340*/  IADD3 R5, P0, P1, R24, R5, R6 ;  /* 0x0000000518057210 */ /* 0x000fe2000791e006 */
[C---:B------:R-:W-:Y:S02]  /*0350*/  VIADD R10, R2.reuse, 0x300 ;  /* 0x00000300020a7836 */ /* 0x040fe40000000000 */
[----:B------:R-:W-:Y:S01]  /*0360*/  VIADD R6, R2, 0x100 ;  /* 0x0000010002067836 */ /* 0x000fe20000000000 */
[----:B------:R-:W-:Y:S01]  /*0370*/  IADD3 R5, P2, PT, R4, R5, RZ ;  /* 0x0000000504057210 */ /* 0x000fe20007f5e0ff */
[----:B------:R-:W-:Y:S01]  /*0380*/  VIADD R8, R2, 0x200 ;  /* 0x0000020002087836 */ /* 0x000fe20000000000 */
[----:B------:R-:W-:-:S02]  /*0390*/  IADD3.X R7, PT, PT, RZ, RZ, RZ, P0, P1 ;  /* 0x000000ffff077210 */ /* 0x000fc400007e24ff */
[----:B------:R-:W-:Y:S02]  /*03a0*/  ISETP.GE.AND P3, PT, R10, R3, PT ;  /* 0x000000030a00720c */ /* 0x000fe40003f66270 */
        /* <DEDUP_REMOVED lines=44> */
.L_x_318:
        /* <DEDUP_REMOVED lines=8> */
[----:B------:R-:W-:Y:S01]  /*06f0*/  IADD3 R5, P1, P2, R24, R5, R6 ;  /* 0x0000000518057210 */ /* 0x000fe20007a3e006 */
[C---:B------:R-:W-:Y:S02]  /*0700*/  IMAD.IADD R6, R2.reuse, 0x1, -R3 ;  /* 0x0000000102067824 */ /* 0x040fe400078e0a03 */
[C---:B------:R-:W-:Y:S01]  /*0710*/  VIADD R8, R2.reuse, 0x100 ;  /* 0x0000010002087836 */ /* 0x040fe20000000000 */
[----:B------:R-:W-:Y:S01]  /*0720*/  IADD3.X R4, PT, PT, RZ, RZ, RZ, P1, P2 ;  /* 0x000000ffff047210 */ /* 0x000fe20000fe44ff */
[----:B------:R-:W-:Y:S01]  /*0730*/  VIADD R10, R2, 0x200 ;  /* 0x00000200020a7836 */ /* 0x000fe20000000000 */
[----:B------:R-:W-:Y:S01]  /*0740*/  IADD3 R5, P4, PT, R6, R5, RZ ;  /* 0x0000000506057210 */ /* 0x000fe20007f9e0ff */
[----:B------:R-:W-:Y:S01]  /*0750*/  VIADD R12, R2, 0x300 ;  /* 0x00000300020c7836 */ /* 0x000fe20000000000 */
[----:B------:R-:W-:Y:S01]  /*0760*/  ISETP.GE.AND P1, PT, R8, R3, PT ;  /* 0x000000030800720c */ /* 0x000fe20003f26270 */
[----:B------:R-:W-:Y:S01]  /*0770*/  VIADD R8, R2, 0x500 ;  /* 0x0000050002087836 */ /* 0x000fe20000000000 */
[----:B------:R-:W-:-:S02]  /*0780*/  LEA.HI.X.SX32 R4, R6, R4, 0x1, P4 ;  /* 0x0000000406047211 */ /* 0x000fc400020f0eff */
[C---:B------:R-:W-:Y:S02]  /*0790*/  LEA R22, P4, R5.reuse, UR4, 0x3 ;  /* 0x0000000405167c11 */ /* 0x040fe4000f8818ff */
[-C--:B------:R-:W-:Y:S01]  /*07a0*/  ISETP.GE.AND P2, PT, R10, R3.reuse, PT ;  /* 0x000000030a00720c */ /* 0x080fe20003f46270 */
[C---:B------:R-:W-:Y:S01]  /*07b0*/  VIADD R10, R2.reuse, 0x600 ;  /* 0x00000600020a7836 */ /* 0x040fe20000000000 */
[----:B------:R-:W-:Y:S01]  /*07c0*/  LEA.HI.X R23, R5, UR5, R4, 0x3, P4 ;  /* 0x0000000505177c11 */ /* 0x000fe2000a0f1c04 */
[C---:B------:R-:W-:Y:S01]  /*07d0*/  VIADD R4, R2.reuse, 0x700 ;  /* 0x0000070002047836 */ /* 0x040fe20000000000 */
[----:B------:R-:W-:Y:S02]  /*07e0*/  LOP3.LUT R6, R2, 0x400, RZ, 0xfc, !PT ;  /* 0x0000040002067812 */ /* 0x000fe400078efcff */
[-C--:B------:R-:W-:Y:S01]  /*07f0*/  ISETP.GE.AND P3, PT, R12, R3.reuse, PT ;  /* 0x000000030c00720c */ /* 0x080fe20003f66270 */
[----:B------:R1:W5:Y:S01]  /*0800*/  @P1 LDG.E R16, desc[UR6][R22.64+0x800] ;  /* 0x0008000616101981 */ /* 0x000362000c1e1900 */
[----:B------:R-:W-:-:S02]  /*0810*/  ISETP.GE.AND P6, PT, R6, R3, PT ;  /* 0x000000030600720c */ /* 0x000fc40003fc6270 */
        /* <DEDUP_REMOVED lines=32> */
.L_x_319:
[----:B------:R-:W2:Y:S01]  /*0a20*/  S2UR UR5, SR_CgaCtaId ;  /* 0x00000000000579c3 */ /* 0x000ea20000008800 */
[----:B------:R-:W-:Y:S01]  /*0a30*/  UMOV UR4, 0x400 ;  /* 0x0000040000047882 */ /* 0x000fe20000000000 */
[----:B01----:R-:W-:Y:S02]  /*0a40*/  IMAD.SHL.U32 R21, R2, 0x8, RZ ;  /* 0x0000000802157824 */ /* 0x003fe400078e00ff */
[----:B------:R-:W-:Y:S01]  /*0a50*/  IMAD.IADD R24, R25, 0x1, -R24 ;  /* 0x0000000119187824 */ /* 0x000fe200078e0a18 */
        /* <DEDUP_REMOVED lines=10> */
[----:B0-----:R-:W-:-:S07]  /*0b00*/  IMAD.IADD R16, R3, 0x1, R24 ;  /* 0x0000000103107824 */ /* 0x001fce00078e0218 */
[----:B------:R-:W-:Y:S01]  /*0b10*/  PREEXIT ;  /* 0x000000000000782d */ /* 0x000fe20000000000 */
[----:B------:R-:W-:Y:S01]  /*0b20*/  BSSY.RECONVERGENT B0, `(.L_x_320) ;  /* 0x000001a000007945 */ /* 0x000fe20003800200 */
[----:B-1----:R-:W-:-:S04]  /*0b30*/  VIMNMX R21, PT, PT, R21, R16, PT ;  /* 0x0000001015157248 */ /* 0x002fc80003fe0100 */
[C---:B------:R-:W-:Y:S01]  /*0b40*/  ISETP.GE.AND P0, PT, R21.reuse, R24, PT ;  /* 0x000000181500720c */ /* 0x040fe20003f06270 */
[----:B------:R-:W-:Y:S01]  /*0b50*/  IMAD.IADD R6, R21, 0x1, -R24 ;  /* 0x0000000115067824 */ /* 0x000fe200078e0a18 */
[----:B------:R-:W-:-:S04]  /*0b60*/  VIMNMX R5, PT, PT, R3, R21, PT ;  /* 0x0000001503057248 */ /* 0x000fc80003fe0100 */
[----:B------:R-:W-:-:S04]  /*0b70*/  SEL R6, R6, RZ, P0 ;  /* 0x000000ff06067207 */ /* 0x000fc80000000000 */
[----:B------:R-:W-:-:S13]  /*0b80*/  ISETP.GE.AND P0, PT, R6, R5, PT ;  /* 0x000000050600720c */ /* 0x000fda0003f06270 */
[----:B------:R-:W-:Y:S05]  /*0b90*/  @P0 BRA `(.L_x_321) ;  /* 0x0000000000480947 */ /* 0x000fea0003800000 */
[----:B------:R-:W-:-:S07]  /*0ba0*/  IMAD.IADD R9, R3, 0x1, R21 ;  /* 0x0000000103097824 */ /* 0x000fce00078e0215 */
.L_x_322:
[----:B------:R-:W-:Y:S01]  /*0bb0*/  IMAD.IADD R4, R5, 0x1, -R6 ;  /* 0x0000000105047824 */ /* 0x000fe200078e0a06 */
[----:B------:R-:W-:-:S04]  /*0bc0*/  PLOP3.LUT P0, PT, PT, PT, PT, 0x8, 0x80 ;  /* 0x000000000080781c */ /* 0x000fc80003f0e170 */
[----:B------:R-:W-:-:S04]  /*0bd0*/  LEA.HI R7, R4, R4, RZ, 0x1 ;  /* 0x0000000404077211 */ /* 0x000fc800078f08ff */
[----:B------:R-:W-:-:S04]  /*0be0*/  LEA.HI.SX32 R8, R7, R6, 0x1f ;  /* 0x0000000607087211 */ /* 0x000fc800078ffaff */
[----:B------:R-:W-:Y:S02]  /*0bf0*/  LOP3.LUT R4, RZ, R8, RZ, 0x33, !PT ;  /* 0x00000008ff047212 */ /* 0x000fe400078e33ff */
[----:B------:R-:W-:-:S03]  /*0c00*/  LEA R7, R8, UR4, 0x3 ;  /* 0x0000000408077c11 */ /* 0x000fc6000f8e18ff */
[----:B------:R-:W-:Y:S02]  /*0c10*/  IMAD.IADD R4, R9, 0x1, R4 ;  /* 0x0000000109047824 */ /* 0x000fe400078e0204 */
[----:B------:R-:W-:Y:S03]  /*0c20*/  LDS.64 R10, [R7] ;  /* 0x00000000070a7984 */ /* 0x000fe60000000a00 */
[----:B------:R-:W-:-:S05]  /*0c30*/  LEA R4, R4, UR4, 0x3 ;  /* 0x0000000404047c11 */ /* 0x000fca000f8e18ff */
        /* <DEDUP_REMOVED lines=8> */
.L_x_321:
[----:B------:R-:W-:Y:S05]  /*0cc0*/  BSYNC.RECONVERGENT B0 ;  /* 0x0000000000007941 */ /* 0x000fea0003800200 */
.L_x_320:
[----:B------:R-:W-:Y:S01]  /*0cd0*/  IADD3 R9, PT, PT, R3, R21, -R6 ;  /* 0x0000001503097210 */ /* 0x000fe20007ffe806 */
[----:B------:R-:W-:Y:S01]  /*0ce0*/  BSSY.RECONVERGENT B0, `(.L_x_323) ;  /* 0x000000d000007945 */ /* 0x000fe20003800200 */
[----:B------:R-:W-:Y:S02]  /*0cf0*/  LEA R12, R6, UR4, 0x3 ;  /* 0x00000004060c7c11 */ /* 0x000fe4000f8e18ff */
[C---:B------:R-:W-:Y:S02]  /*0d00*/  LEA R11, R9.reuse, UR4, 0x3 ;  /* 0x00000004090b7c11 */ /* 0x040fe4000f8e18ff */
[----:B------:R-:W-:Y:S01]  /*0d10*/  ISETP.GE.AND P1, PT, R9, R16, PT ;  /* 0x000000100900720c */ /* 0x000fe20003f26270 */
[----:B------:R0:W1:Y:S01]  /*0d20*/  LDS.64 R20, [R12] ;  /* 0x000000000c147984 */ /* 0x0000620000000a00 */
[----:B------:R-:W-:-:S03]  /*0d30*/  PLOP3.LUT P0, PT, PT, PT, PT, 0x8, 0x80 ;  /* 0x000000000080781c */ /* 0x000fc60003f0e170 */
[----:B------:R0:W2:Y:S08]  /*0d40*/  LDS.64 R22, [R11] ;  /* 0x000000000b167984 */ /* 0x0000b00000000a00 */
[----:B0-----:R-:W-:Y:S05]  /*0d50*/  @P1 BRA `(.L_x_324) ;  /* 0x0000000000141947 */ /* 0x001fea0003800000 */
[----:B-12---:R-:W-:Y:S02]  /*0d60*/  ISETP.GE.AND P1, PT, R22, R20, PT ;  /* 0x000000141600720c */ /* 0x006fe40003f26270 */
[----:B------:R-:W-:Y:S02]  /*0d70*/  PLOP3.LUT P0, PT, PT, PT, PT, 0x80, 0x8 ;  /* 0x000000000008781c */ /* 0x000fe40003f0f070 */
[----:B------:R-:W-:-:S13]  /*0d80*/  ISETP.GE.OR P1, PT, R6, R3, !P1 ;  /* 0x000000030600720c */ /* 0x000fda0004f26670 */
[----:B------:R-:W-:-:S04]  /*0d90*/  @!P1 ISETP.GE.AND P2, PT, R23, R21, PT ;  /* 0x000000151700920c */ /* 0x000fc80003f46270 */
[----:B------:R-:W-:-:S13]  /*0da0*/  @!P1 ISETP.EQ.AND P0, PT, R22, R20, !P2 ;  /* 0x000000141600920c */ /* 0x000fda0005702270 */
.L_x_324:
[----:B------:R-:W-:Y:S05]  /*0db0*/  BSYNC.RECONVERGENT B0 ;  /* 0x0000000000007941 */ /* 0x000fea0003800200 */
.L_x_323:
        /* <DEDUP_REMOVED lines=19> */
.L_x_326:
[----:B------:R-:W-:Y:S05]  /*0ef0*/  BSYNC.RECONVERGENT B0 ;  /* 0x0000000000007941 */ /* 0x000fea0003800200 */
.L_x_325:
        /* <DEDUP_REMOVED lines=19> */
.L_x_328:
[----:B------:R-:W-:Y:S05]  /*1030*/  BSYNC.RECONVERGENT B0 ;  /* 0x0000000000007941 */ /* 0x000fea0003800200 */
.L_x_327:
        /* <DEDUP_REMOVED lines=19> */
.L_x_330:
[----:B------:R-:W-:Y:S05]  /*1170*/  BSYNC.RECONVERGENT B0 ;  /* 0x0000000000007941 */ /* 0x000fea0003800200 */
.L_x_329:
[----:B------:R-:W-:Y:S01]  /*1180*/  @!P0 IMAD.MOV R15, RZ, RZ, R13 ;  /* 0x000000ffff0f8224 */ /* 0x000fe200078e020d */
[----:B------:R-:W-:Y:S01]  /*1190*/  BSSY.RECONVERGENT B0, `(.L_x_331) ;  /* 0x0000012000007945 */ /* 0x000fe20003800200 */
[----:B------:R-:W-:Y:S01]  /*11a0*/  @P0 IMAD.MOV R14, RZ, RZ, R12 ;  /* 0x000000ffff0e0224 */ /* 0x000fe200078e020c */
[----:B012---:R-:W-:Y:S01]  /*11b0*/  SEL R11, R23, R21, P0 ;  /* 0x00000015170b7207 */ /* 0x007fe20000000000 */
        /* <DEDUP_REMOVED lines=15> */
.L_x_332:
[----:B------:R-:W-:Y:S05]  /*12b0*/  BSYNC.RECONVERGENT B0 ;  /* 0x0000000000007941 */ /* 0x000fea0003800200 */
.L_x_331:
        /* <DEDUP_REMOVED lines=19> */
.L_x_334:
[----:B------:R-:W-:Y:S05]  /*13f0*/  BSYNC.RECONVERGENT B0 ;  /* 0x0000000000007941 */ /* 0x000fea0003800200 */
.L_x_333:
[----:B------:R-:W-:Y:S01]  /*1400*/  @!P0 IMAD.MOV R19, RZ, RZ, R17 ;  /* 0x000000ffff138224 */ /* 0x000fe200078e0211 */
[----:B------:R-:W-:Y:S01]  /*1410*/  BSSY.RECONVERGENT B0, `(.L_x_335) ;  /* 0x0000010000007945 */ /* 0x000fe20003800200 */
[----:B------:R-:W-:Y:S01]  /*1420*/  @P0 IMAD.MOV R24, RZ, RZ, R18 ;  /* 0x000000ffff180224 */ /* 0x000fe200078e0212 */
[----:B012---:R-:W-:Y:S02]  /*1430*/  SEL R15, R23, R21, P0 ;  /* 0x00000015170f7207 */ /* 0x007fe40000000000 */
[C---:B------:R-:W-:Y:S02]  /*1440*/  ISETP.GE.AND P1, PT, R19.reuse, R16, PT ;  /* 0x000000101300720c */ /* 0x040fe40003f26270 */
        /* <DEDUP_REMOVED lines=12> */
.L_x_336:
[----:B------:R-:W-:Y:S05]  /*1510*/  BSYNC.RECONVERGENT B0 ;  /* 0x0000000000007941 */ /* 0x000fea0003800200 */
.L_x_335:
[----:B------:R-:W3:Y:S01]  /*1520*/  S2UR UR5, SR_CgaCtaId ;  /* 0x00000000000579c3 */ /* 0x000ee20000008800 */
[----:B------:R-:W-:Y:S01]  /*1530*/  UMOV UR4, 0x400 ;  /* 0x0000040000047882 */ /* 0x000fe20000000000 */
[----:B------:R-:W-:Y:S01]  /*1540*/  VIADD R25, R19, 0x1 ;  /* 0x0000000113197836 */ /* 0x000fe20000000000 */
[----:B------:R-:W-:Y:S01]  /*1550*/  BSSY.RECONVERGENT B0, `(.L_x_337) ;  /* 0x0000015000007945 */ /* 0x000fe20003800200 */
[----:B------:R-:W-:Y:S01]  /*1560*/  @!P0 IMAD.MOV R25, RZ, RZ, R19 ;  /* 0x000000ffff198224 */ /* 0x000fe200078e0213 */
[----:B012---:R-:W-:Y:S01]  /*1570*/  SEL R17, R23, R21, P0 ;  /* 0x0000001517117207 */ /* 0x007fe20000000000 */
        /* <DEDUP_REMOVED lines=18> */
.L_x_338:
[----:B------:R-:W-:Y:S05]  /*16a0*/  BSYNC.RECONVERGENT B0 ;  /* 0x0000000000007941 */ /* 0x000fea0003800200 */
.L_x_337:
        /* <DEDUP_REMOVED lines=11> */
[----:B0-----:R-:W-:Y:S01]  /*1760*/  IMAD R19, R22, 0x8, R3 ;  /* 0x0000000816137824 */ /* 0x001fe200078e0203 */
[----:B------:R-:W-:-:S04]  /*1770*/  LOP3.LUT R3, R3, 0x1f, R2, 0xf8, !PT ;  /* 0x0000001f03037812 */ /* 0x000fc800078ef802 */
[----:B------:R-:W-:Y:S01]  /*1780*/  LEA.HI.SX32 R23, R19, R19, 0x1b ;  /* 0x0000001313177211 */ /* 0x000fe200078fdaff */
[----:B------:R-:W-:Y:S01]  /*1790*/  IMAD R19, R22, -0x7, R19 ;  /* 0xfffffff916137824 */ /* 0x000fe200078e0213 */
[----:B------:R-:W-:-:S03]  /*17a0*/  IADD3 R3, P0, PT, R0, R3, RZ ;  /* 0x0000000300037210 */ /* 0x000fc60007f1e0ff */
[----:B------:R-:W-:Y:S01]  /*17b0*/  IMAD R23, R23, 0x8, R18 ;  /* 0x0000000817177824 */ /* 0x000fe200078e0212 */
[C---:B------:R-:W-:Y:S01]  /*17c0*/  LEA.HI.SX32 R25, R19.reuse, R19, 0x1b ;  /* 0x0000001313197211 */ /* 0x040fe200078fdaff */
[C---:B------:R-:W-:Y:S02]  /*17d0*/  VIADD R22, R19.reuse, 0x20 ;  /* 0x0000002013167836 */ /* 0x040fe40000000000 */
[----:B------:R-:W-:Y:S01]  /*17e0*/  VIADD R24, R19, 0x40 ;  /* 0x0000004013187836 */ /* 0x000fe20000000000 */
[----:B------:R0:W-:Y:S01]  /*17f0*/  STS.64 [R23], R4 ;  /* 0x0000000417007388 */ /* 0x0001e20000000a00 */
[----:B------:R-:W-:Y:S01]  /*1800*/  IMAD.X R0, RZ, RZ, RZ, P0 ;  /* 0x000000ffff007224 */ /* 0x000fe200000e06ff */
[C---:B-1----:R-:W-:Y:S02]  /*1810*/  LEA R2, P0, R3.reuse, UR4, 0x3 ;  /* 0x0000000403027c11 */ /* 0x042fe4000f8018ff */
[----:B------:R1:W-:Y:S02]  /*1820*/  STS.64 [R23+0x8], R6 ;  /* 0x0000080617007388 */ /* 0x0003e40000000a00 */
[----:B------:R-:W-:-:S02]  /*1830*/  LEA.HI.X R3, R3, UR5, R0, 0x3, P0 ;  /* 0x0000000503037c11 */ /* 0x000fc400080f1c00 */
[----:B------:R2:W-:Y:S04]  /*1840*/  STS.64 [R23+0x10], R8 ;  /* 0x0000100817007388 */ /* 0x0005e80000000a00 */
[----:B------:R3:W-:Y:S01]  /*1850*/  STS.64 [R23+0x18], R10 ;  /* 0x0000180a17007388 */ /* 0x0007e20000000a00 */
[C---:B0-----:R-:W-:Y:S01]  /*1860*/  VIADD R4, R19.reuse, 0x60 ;  /* 0x0000006013047836 */ /* 0x041fe20000000000 */
[-C--:B------:R-:W-:Y:S02]  /*1870*/  LEA.HI.SX32 R5, R22, R19.reuse, 0x1b ;  /* 0x0000001316057211 */ /* 0x080fe400078fdaff */
[----:B------:R0:W-:Y:S01]  /*1880*/  STS.64 [R23+0x20], R12 ;  /* 0x0000200c17007388 */ /* 0x0001e20000000a00 */
[C---:B-1----:R-:W-:Y:S01]  /*1890*/  VIADD R6, R19.reuse, 0x80 ;  /* 0x0000008013067836 */ /* 0x042fe20000000000 */
[-C--:B------:R-:W-:Y:S01]  /*18a0*/  LEA.HI.SX32 R7, R24, R19.reuse, 0x1b ;  /* 0x0000001318077211 */ /* 0x080fe200078fdaff */
[----:B--2---:R-:W-:Y:S01]  /*18b0*/  VIADD R8, R19, 0xa0 ;  /* 0x000000a013087836 */ /* 0x004fe20000000000 */
[----:B------:R1:W-:Y:S01]  /*18c0*/  STS.64 [R23+0x28], R14 ;  /* 0x0000280e17007388 */ /* 0x0003e20000000a00 */
[-C--:B------:R-:W-:Y:S01]  /*18d0*/  LEA.HI.SX32 R9, R4, R19.reuse, 0x1b ;  /* 0x0000001304097211 */ /* 0x080fe200078fdaff */
[--C-:B------:R-:W-:Y:S01]  /*18e0*/  IMAD R4, R25, 0x8, R18.reuse ;  /* 0x0000000819047824 */ /* 0x100fe200078e0212 */
[-C--:B---3--:R-:W-:Y:S01]  /*18f0*/  LEA.HI.SX32 R11, R6, R19.reuse, 0x1b ;  /* 0x00000013060b7211 */ /* 0x088fe200078fdaff */
[----:B------:R-:W-:Y:S01]  /*1900*/  VIADD R10, R19, 0xc0 ;  /* 0x000000c0130a7836 */ /* 0x000fe20000000000 */
[----:B------:R2:W-:Y:S01]  /*1910*/  STS.64 [R23+0x30], R16 ;  /* 0x0000301017007388 */ /* 0x0005e20000000a00 */
[--C-:B------:R-:W-:Y:S01]  /*1920*/  IMAD R6, R5, 0x8, R18.reuse ;  /* 0x0000000805067824 */ /* 0x100fe200078e0212 */
[-C--:B0-----:R-:W-:Y:S01]  /*1930*/  LEA.HI.SX32 R13, R8, R19.reuse, 0x1b ;  /* 0x00000013080d7211 */ /* 0x081fe200078fdaff */
[----:B------:R-:W-:Y:S01]  /*1940*/  VIADD R12, R19, 0xe0 ;  /* 0x000000e0130c7836 */ /* 0x000fe20000000000 */
[----:B------:R-:W-:Y:S01]  /*1950*/  STS.64 [R23+0x38], R20 ;  /* 0x0000381417007388 */ /* 0x000fe20000000a00 */
[--C-:B------:R-:W-:Y:S01]  /*1960*/  IMAD R8, R7, 0x8, R18.reuse ;  /* 0x0000000807087824 */ /* 0x100fe200078e0212 */
[----:B------:R-:W-:Y:S01]  /*1970*/  NOP ;  /* 0x0000000000007918 */ /* 0x000fe20000000000 */
[-C--:B-1----:R-:W-:Y:S01]  /*1980*/  LEA.HI.SX32 R15, R10, R19.reuse, 0x1b ;  /* 0x000000130a0f7211 */ /* 0x082fe200078fdaff */
[--C-:B------:R-:W-:Y:S01]  /*1990*/  IMAD R10, R9, 0x8, R18.reuse ;  /* 0x00000008090a7824 */ /* 0x100fe200078e0212 */
[----:B------:R-:W-:Y:S01]  /*19a0*/  LEA.HI.SX32 R19, R12, R19, 0x1b ;  /* 0x000000130c137211 */ /* 0x000fe200078fdaff */
[--C-:B------:R-:W-:Y:S01]  /*19b0*/  IMAD R12, R11, 0x8, R18.reuse ;  /* 0x000000080b0c7824 */ /* 0x100fe200078e0212 */
[----:B------:R-:W0:Y:S01]  /*19c0*/  LDS.64 R4, [R4] ;  /* 0x0000000004047984 */ /* 0x000e220000000a00 */
[----:B------:R-:W-:-:S02]  /*19d0*/  IMAD R14, R13, 0x8, R18 ;  /* 0x000000080d0e7824 */ /* 0x000fc400078e0212 */
[--C-:B--2---:R-:W-:Y:S01]  /*19e0*/  IMAD R16, R15, 0x8, R18.reuse ;  /* 0x000000080f107824 */ /* 0x104fe200078e0212 */
[----:B------:R-:W1:Y:S01]  /*19f0*/  LDS.64 R6, [R6+0x100] ;  /* 0x0001000006067984 */ /* 0x000e620000000a00 */
[----:B------:R-:W-:-:S03]  /*1a00*/  IMAD R19, R19, 0x8, R18 ;  /* 0x0000000813137824 */ /* 0x000fc600078e0212 */
[----:B------:R-:W2:Y:S04]  /*1a10*/  LDS.64 R8, [R8+0x200] ;  /* 0x0002000008087984 */ /* 0x000ea80000000a00 */
[----:B------:R-:W3:Y:S04]  /*1a20*/  LDS.64 R10, [R10+0x300] ;  /* 0x000300000a0a7984 */ /* 0x000ee80000000a00 */
[----:B------:R-:W4:Y:S04]  /*1a30*/  LDS.64 R12, [R12+0x400] ;  /* 0x000400000c0c7984 */ /* 0x000f280000000a00 */
[----:B------:R-:W5:Y:S04]  /*1a40*/  LDS.64 R14, [R14+0x500] ;  /* 0x000500000e0e7984 */ /* 0x000f680000000a00 */
[----:B------:R-:W5:Y:S04]  /*1a50*/  LDS.64 R16, [R16+0x600] ;  /* 0x0006000010107984 */ /* 0x000f680000000a00 */
[----:B------:R-:W5:Y:S04]  /*1a60*/  LDS.64 R18, [R19+0x700] ;  /* 0x0007000013127984 */ /* 0x000f680000000a00 */
[----:B0-----:R-:W-:Y:S04]  /*1a70*/  STG.E desc[UR6][R2.64], R4 ;  /* 0x0000000402007986 */ /* 0x001fe8000c101906 */
[----:B------:R-:W-:Y:S04]  /*1a80*/  STG.E desc[UR6][R2.64+0x4], R5 ;  /* 0x0000040502007986 */ /* 0x000fe8000c101906 */
[----:B-1----:R-:W-:Y:S04]  /*1a90*/  STG.E desc[UR6][R2.64+0x100], R6 ;  /* 0x0001000602007986 */ /* 0x002fe8000c101906 */
[----:B------:R-:W-:Y:S04]  /*1aa0*/  STG.E desc[UR6][R2.64+0x104], R7 ;  /* 0x0001040702007986 */ /* 0x000fe8000c101906 */
[----:B--2---:R-:W-:Y:S04]  /*1ab0*/  STG.E desc[UR6][R2.64+0x200], R8 ;  /* 0x0002000802007986 */ /* 0x004fe8000c101906 */
[----:B------:R-:W-:Y:S04]  /*1ac0*/  STG.E desc[UR6][R2.64+0x204], R9 ;  /* 0x0002040902007986 */ /* 0x000fe8000c101906 */
[----:B---3--:R-:W-:Y:S04]  /*1ad0*/  STG.E desc[UR6][R2.64+0x300], R10 ;  /* 0x0003000a02007986 */ /* 0x008fe8000c101906 */
        /* <DEDUP_REMOVED lines=8> */
[----:B------:R-:W-:Y:S01]  /*1b60*/  STG.E desc[UR6][R2.64+0x704], R19 ;  /* 0x0007041302007986 */ /* 0x000fe2000c101906 */
[----:B------:R-:W-:Y:S05]  /*1b70*/  EXIT ;  /* 0x000000000000794d */ /* 0x000fea0003800000 */
.L_x_339:
        /* <DEDUP_REMOVED lines=24> */
[----:B0-----:R-:W-:-:S03]  /*1d00*/  VIADD R12, R19, 0xe0 ;  /* 0x000000e0130c7836 */ /* 0x001fc60000000000 */
        /* <DEDUP_REMOVED lines=14> */
[--C-:B------:R-:W-:Y:S01]  /*1df0*/  IMAD R16, R21, 0x8, R18.reuse ;  /* 0x0000000815107824 */ /* 0x100fe200078e0212 */
[----:B------:R-:W-:Y:S01]  /*1e00*/  LOP3.LUT R21, R2, 0x1f, RZ, 0xc0, !PT ;  /* 0x0000001f02157812 */ /* 0x000fe200078ec0ff */
[----:B------:R-:W-:Y:S01]  /*1e10*/  IMAD R14, R23, 0x8, R18 ;  /* 0x00000008170e7824 */ /* 0x000fe200078e0212 */
[----:B------:R-:W3:Y:S03]  /*1e20*/  LDS.64 R12, [R12] ;  /* 0x000000000c0c7984 */ /* 0x000ee60000000a00 */
[----:B------:R-:W-:Y:S01]  /*1e30*/  IMAD.IADD R0, R0, 0x1, R21 ;  /* 0x0000000100007824 */ /* 0x000fe200078e0215 */
[----:B------:R-:W4:Y:S04]  /*1e40*/  LDS.64 R6, [R6+0x300] ;  /* 0x0003000006067984 */ /* 0x000f280000000a00 */
[----:B------:R-:W5:Y:S01]  /*1e50*/  LDS.64 R4, [R4+0x400] ;  /* 0x0004000004047984 */ /* 0x000f620000000a00 */
[----:B------:R-:W-:-:S03]  /*1e60*/  IADD3 R0, P0, PT, R3, R0, RZ ;  /* 0x0000000003007210 */ /* 0x000fc60007f1e0ff */
[----:B------:R-:W5:Y:S02]  /*1e70*/  LDS.64 R18, [R19+0x500] ;  /* 0x0005000013127984 */ /* 0x000f640000000a00 */
[----:B------:R-:W-:Y:S01]  /*1e80*/  IMAD.X R3, RZ, RZ, RZ, P0 ;  /* 0x000000ffff037224 */ /* 0x000fe200000e06ff */
[C---:B-1----:R-:W-:Y:S01]  /*1e90*/  LEA R2, P0, R0.reuse, UR4, 0x3 ;  /* 0x0000000400027c11 */ /* 0x042fe2000f8018ff */
[----:B------:R-:W1:Y:S03]  /*1ea0*/  LDS.64 R16, [R16+0x600] ;  /* 0x0006000010107984 */ /* 0x000e660000000a00 */
[----:B------:R-:W-:Y:S01]  /*1eb0*/  LEA.HI.X R3, R0, UR5, R3, 0x3, P0 ;  /* 0x0000000500037c11 */ /* 0x000fe200080f1c03 */
[----:B------:R-:W1:Y:S04]  /*1ec0*/  LDS.64 R14, [R14+0x700] ;  /* 0x000700000e0e7984 */ /* 0x000e680000000a00 */
        /* <DEDUP_REMOVED lines=12> */
[----:B-1----:R-:W-:Y:S04]  /*1f90*/  STG.E desc[UR6][R2.64+0x600], R16 ;  /* 0x0006001002007986 */ /* 0x002fe8000c101906 */
[----:B------:R-:W-:Y:S04]  /*1fa0*/  STG.E desc[UR6][R2.64+0x604], R17 ;  /* 0x0006041102007986 */ /* 0x000fe8000c101906 */
[----:B------:R-:W-:Y:S04]  /*1fb0*/  STG.E desc[UR6][R2.64+0x700], R14 ;  /* 0x0007000e02007986 */ /* 0x000fe8000c101906 */
[----:B------:R-:W-:Y:S01]  /*1fc0*/  STG.E desc[UR6][R2.64+0x704], R15 ;  /* 0x0007040f02007986 */ /* 0x000fe2000c101906 */
[----:B------:R-:W-:Y:S05]  /*1fd0*/  EXIT ;  /* 0x000000000000794d */ /* 0x000fea0003800000 */
.L_x_317:
        /* <DEDUP_REMOVED lines=9> */
[----:B------:R-:W-:Y:S01]  /*2070*/  LOP3.LUT R10, R11, R10, RZ, 0xfc, !PT ;  /* 0x0000000a0b0a7212 */ /* 0x000fe200078efcff */
[----:B------:R-:W-:Y:S01]  /*2080*/  BSSY.RECONVERGENT B0, `(.L_x_340) ;  /* 0x00000cd000007945 */ /* 0x000fe20003800200 */
[----:B------:R-:W-:Y:S01]  /*2090*/  LOP3.LUT R9, R3, 0xfffff800, RZ, 0xc0, !PT ;  /* 0xfffff80003097812 */ /* 0x000fe200078ec0ff */
[----:B------:R-:W-:Y:S01]  /*20a0*/  IMAD.IADD R7, R11, 0x1, -R12 ;  /* 0x000000010b077824 */ /* 0x000fe200078e0a0c */
[----:B------:R-:W-:Y:S01]  /*20b0*/  ISETP.NE.AND P1, PT, R10, -0x1, PT ;  /* 0xffffffff0a00780c */ /* 0x000fe20003f25270 */
[----:B------:R-:W-:Y:S01]  /*20c0*/  UISETP.NE.AND UP0, UPT, UR4, URZ, UPT ;  /* 0x000000ff0400728c */ /* 0x000fe2000bf05270 */
[----:B------:R-:W-:Y:S01]  /*20d0*/  ACQBULK ;  /* 0x000000000000782e */ /* 0x000fe20000000000 */
[----:B------:R-:W-:-:S02]  /*20e0*/  IMAD.SHL.U32 R13, R7, 0x800, RZ ;  /* 0x00000800070d7824 */ /* 0x000fc400078e00ff */
[----:B------:R-:W-:Y:S02]  /*20f0*/  IMAD.SHL.U32 R7, R12, 0x800, RZ ;  /* 0x000008000c077824 */ /* 0x000fe400078e00ff */
[C---:B0-----:R-:W-:Y:S01]  /*2100*/  VIADD R4, R13.reuse, 0x7ff ;  /* 0x000007ff0d047836 */ /* 0x041fe20000000000 */
[----:B------:R-:W-:Y:S01]  /*2110*/  ISETP.NE.AND P0, PT, R13, -0x800, PT ;  /* 0xfffff8000d00780c */ /* 0x000fe20003f05270 */
[----:B--2---:R-:W-:-:S12]  /*2120*/  IMAD.IADD R14, R14, 0x1, -R7 ;  /* 0x000000010e0e7824 */ /* 0x004fd800078e0a07 */
[----:B------:R-:W-:Y:S02]  /*2130*/  @P0 VIADD R4, R13, 0x800 ;  /* 0x000008000d040836 */ /* 0x000fe40000000000 */
[----:B---3--:R-:W-:Y:S01]  /*2140*/  IMAD.IADD R5, R8, 0x1, -R7 ;  /* 0x0000000108057824 */ /* 0x008fe200078e0a07 */
[----:B------:R-:W-:-:S03]  /*2150*/  VIMNMX.U32 R8, PT, PT, R9, R14, !PT ;  /* 0x0000000e09087248 */ /* 0x000fc60007fe0000 */
[----:B------:R-:W-:Y:S01]  /*2160*/  IMAD.IADD R4, R4, 0x1, -R5 ;  /* 0x0000000104047824 */ /* 0x000fe200078e0a05 */
[C---:B------:R-:W-:Y:S01]  /*2170*/  @!P1 VIMNMX.U32 R5, PT, PT, R9.reuse, R14, PT ;  /* 0x0000000e09059248 */ /* 0x040fe20003fe0000 */
[----:B----4-:R-:W-:Y:S02]  /*2180*/  IMAD.IADD R6, R6, 0x1, -R7 ;  /* 0x0000000106067824 */ /* 0x010fe400078e0a07 */
[----:B------:R-:W-:Y:S01]  /*2190*/  IMAD.IADD R3, R8, 0x1, -R9 ;  /* 0x0000000108037824 */ /* 0x000fe200078e0a09 */
[----:B------:R-:W-:Y:S01]  /*21a0*/  SEL R4, R9, R4, !P1 ;  /* 0x0000000409047207 */ /* 0x000fe20004800000 */
[----:B------:R-:W-:-:S03]  /*21b0*/  IMAD.IADD R5, R5, 0x1, -R6 ;  /* 0x0000000105057824 */ /* 0x000fc600078e0a06 */
[----:B------:R-:W-:Y:S02]  /*21c0*/  VIADDMNMX.U32 R8, R13, -R6, R3, PT ;  /* 0x800000060d087246 */ /* 0x000fe40003800003 */
[----:B------:R-:W-:-:S05]  /*21d0*/  VIMNMX.U32 R3, PT, PT, R3, R4, PT ;  /* 0x0000000403037248 */ /* 0x000fca0003fe0000 */
[----:B------:R-:W-:Y:S01]  /*21e0*/  IMAD.IADD R4, R3, 0x1, -R8 ;  /* 0x0000000103047824 */ /* 0x000fe200078e0a08 */
[----:B------:R-:W-:Y:S06]  /*21f0*/  BRA.U !UP0, `(.L_x_341) ;  /* 0x00000005086c7547 */ /* 0x000fec000b800000 */
[----:B------:R-:W-:Y:S01]  /*2200*/  IMAD.IADD R3, R2, 0x1, -R5 ;  /* 0x0000000102037824 */ /* 0x000fe200078e0a05 */
[----:B------:R-:W-:Y:S01]  /*2210*/  IADD3 R8, P0, P1, R8, R7, R9 ;  /* 0x0000000708087210 */ /* 0x000fe2000791e009 */
[----:B------:R-:W0:Y:S01]  /*2220*/  LDCU.64 UR4, c[0x0][0x388] ;  /* 0x00007100ff0477ac */ /* 0x000e220008000a00 */
[----:B------:R-:W-:Y:S02]  /*2230*/  BSSY.RECONVERGENT B1, `(.L_x_342) ;  /* 0x0000012000017945 */ /* 0x000fe40003800200 */
[C---:B------:R-:W-:Y:S02]  /*2240*/  IADD3 R8, P2, PT, R3.reuse, R8, RZ ;  /* 0x0000000803087210 */ /* 0x040fe40007f5e0ff */
[----:B------:R-:W-:Y:S02]  /*2250*/  IADD3.X R10, PT, PT, RZ, RZ, RZ, P0, P1 ;  /* 0x000000ffff0a7210 */ /* 0x000fe400007e24ff */
[----:B------:R-:W-:Y:S02]  /*2260*/  IADD3 R6, P0, P1, R2, R6, R7 ;  /* 0x0000000602067210 */ /* 0x000fe4000791e007 */
[----:B------:R-:W-:Y:S01]  /*2270*/  LEA.HI.X.SX32 R7, R3, R10, 0x1, P2 ;  /* 0x0000000a03077211 */ /* 0x000fe200010f0eff */
[----:B------:R-:W-:Y:S01]  /*2280*/  IMAD.IADD R3, R5, 0x1, R4 ;  /* 0x0000000105037824 */ /* 0x000fe200078e0204 */
[----:B------:R-:W-:-:S04]  /*2290*/  IADD3.X R9, PT, PT, RZ, RZ, RZ, P0, P1 ;  /* 0x000000ffff097210 */ /* 0x000fc800007e24ff */
[----:B------:R-:W-:Y:S02]  /*22a0*/  ISETP.GE.AND P0, PT, R2, R3, PT ;  /* 0x000000030200720c */ /* 0x000fe40003f06270 */
[----:B0-----:R-:W-:Y:S02]  /*22b0*/  LEA R22, P1, R6, UR4, 0x3 ;  /* 0x0000000406167c11 */ /* 0x001fe4000f8218ff */
[----:B------:R-:W-:Y:S02]  /*22c0*/  LEA R24, P2, R8, UR4, 0x3 ;  /* 0x0000000408187c11 */ /* 0x000fe4000f8418ff */
[----:B------:R-:W-:Y:S02]  /*22d0*/  LEA.HI.X R23, R6, UR5, R9, 0x3, P1 ;  /* 0x0000000506177c11 */ /* 0x000fe400088f1c09 */
[----:B------:R-:W-:-:S05]  /*22e0*/  LEA.HI.X R25, R8, UR5, R7, 0x3, P2 ;  /* 0x0000000508197c11 */ /* 0x000fca00090f1c07 */
[----:B------:R-:W-:Y:S05]  /*22f0*/  @P0 BRA `(.L_x_343) ;  /* 0x0000000000140947 */ /* 0x000fea0003800000 */
[----:B------:R-:W-:-:S13]  /*2300*/  ISETP.GE.AND P0, PT, R2, R5, PT ;  /* 0x000000050200720c */ /* 0x000fda0003f06270 */
[----:B------:R0:W5:Y:S04]  /*2310*/  @!P0 LDG.E R20, desc[UR6][R22.64] ;  /* 0x0000000616148981 */ /* 0x000168000c1e1900 */
[----:B------:R0:W5:Y:S04]  /*2320*/  @!P0 LDG.E R21, desc[UR6][R22.64+0x4] ;  /* 0x0000040616158981 */ /* 0x000168000c1e1900 */
[----:B------:R0:W5:Y:S04]  /*2330*/  @P0 LDG.E R20, desc[UR6][R24.64] ;  /* 0x0000000618140981 */ /* 0x000168000c1e1900 */
[----:B------:R0:W5:Y:S02]  /*2340*/  @P0 LDG.E R21, desc[UR6][R24.64+0x4] ;  /* 0x0000040618150981 */ /* 0x000164000c1e1900 */
.L_x_343:
[----:B------:R-:W-:Y:S05]  /*2350*/  BSYNC.RECONVERGENT B1 ;  /* 0x0000000000017941 */ /* 0x000fea0003800200 */
.L_x_342:
        /* <DEDUP_REMOVED lines=9> */
.L_x_345:
[----:B------:R-:W-:Y:S05]  /*23f0*/  BSYNC.RECONVERGENT B1 ;  /* 0x0000000000017941 */ /* 0x000fea0003800200 */
.L_x_344:
        /* <DEDUP_REMOVED lines=9> */
.L_x_347:
[----:B------:R-:W-:Y:S05]  /*2490*/  BSYNC.RECONVERGENT B1 ;  /* 0x0000000000017941 */ /* 0x000fea0003800200 */
.L_x_346:
        /* <DEDUP_REMOVED lines=9> */
.L_x_349:
[----:B------:R-:W-:Y:S05]  /*2530*/  BSYNC.RECONVERGENT B1 ;  /* 0x0000000000017941 */ /* 0x000fea0003800200 */
.L_x_348:
        /* <DEDUP_REMOVED lines=9> */
.L_x_351:
[----:B------:R-:W-:Y:S05]  /*25d0*/  BSYNC.RECONVERGENT B1 ;  /* 0x0000000000017941 */ /* 0x000fea0003800200 */
.L_x_350:
        /* <DEDUP_REMOVED lines=9> */
.L_x_353:
[----:B------:R-:W-:Y:S05]  /*2670*/  BSYNC.RECONVERGENT B1 ;  /* 0x0000000000017941 */ /* 0x000fea0003800200 */
.L_x_352:
        /* <DEDUP_REMOVED lines=9> */
.L_x_355:
[----:B------:R-:W-:Y:S05]  /*2710*/  BSYNC.RECONVERGENT B1 ;  /* 0x0000000000017941 */ /* 0x000fea0003800200 */
.L_x_354:
        /* <DEDUP_REMOVED lines=9> */
.L_x_341:
[----:B------:R-:W-:Y:S01]  /*27b0*/  IADD3 R8, P0, P1, R8, R7, R9 ;  /* 0x0000000708087210 */ /* 0x000fe2000791e009 */
[C---:B------:R-:W-:Y:S01]  /*27c0*/  IMAD.IADD R9, R2.reuse, 0x1, -R5 ;  /* 0x0000000102097824 */ /* 0x040fe200078e0a05 */
[----:B------:R-:W0:Y:S01]  /*27d0*/  LDCU.64 UR4, c[0x0][0x3a0] ;  /* 0x00007400ff0477ac */ /* 0x000e220008000a00 */
[----:B------:R-:W-:Y:S01]  /*27e0*/  BSSY.RECONVERGENT B1, `(.L_x_357) ;  /* 0x0000012000017945 */ /* 0x000fe20003800200 */
[----:B------:R-:W-:Y:S02]  /*27f0*/  IADD3.X R3, PT, PT, RZ, RZ, RZ, P0, P1 ;  /* 0x000000ffff037210 */ /* 0x000fe400007e24ff */
[C---:B------:R-:W-:Y:S02]  /*2800*/  IADD3 R8, P2, PT, R9.reuse, R8, RZ ;  /* 0x0000000809087210 */ /* 0x040fe40007f5e0ff */
        /* <DEDUP_REMOVED lines=15> */
.L_x_358:
[----:B------:R-:W-:Y:S05]  /*2900*/  BSYNC.RECONVERGENT B1 ;  /* 0x0000000000017941 */ /* 0x000fea0003800200 */
.L_x_357:
        /* <DEDUP_REMOVED lines=9> */
.L_x_360:
[----:B------:R-:W-:Y:S05]  /*29a0*/  BSYNC.RECONVERGENT B1 ;  /* 0x0000000000017941 */ /* 0x000fea0003800200 */
.L_x_359:
        /* <DEDUP_REMOVED lines=9> */
.L_x_362:
[----:B------:R-:W-:Y:S05]  /*2a40*/  BSYNC.RECONVERGENT B1 ;  /* 0x0000000000017941 */ /* 0x000fea0003800200 */
.L_x_361:
        /* <DEDUP_REMOVED lines=9> */
.L_x_364:
[----:B------:R-:W-:Y:S05]  /*2ae0*/  BSYNC.RECONVERGENT B1 ;  /* 0x0000000000017941 */ /* 0x000fea0003800200 */
.L_x_363:
        /* <DEDUP_REMOVED lines=9> */
.L_x_366:
[----:B------:R-:W-:Y:S05]  /*2b80*/  BSYNC.RECONVERGENT B1 ;  /* 0x0000000000017941 */ /* 0x000fea0003800200 */
.L_x_365:
        /* <DEDUP_REMOVED lines=9> */
.L_x_368:
[----:B------:R-:W-:Y:S05]  /*2c20*/  BSYNC.RECONVERGENT B1 ;  /* 0x0000000000017941 */ /* 0x000fea0003800200 */
.L_x_367:
        /* <DEDUP_REMOVED lines=9> */
.L_x_370:
[----:B------:R-:W-:Y:S05]  /*2cc0*/  BSYNC.RECONVERGENT B1 ;  /* 0x0000000000017941 */ /* 0x000fea0003800200 */
.L_x_369:
        /* <DEDUP_REMOVED lines=8> */
.L_x_356:
[----:B------:R-:W-:Y:S05]  /*2d50*/  BSYNC.RECONVERGENT B0 ;  /* 0x0000000000007941 */ /* 0x000fea0003800200 */
.L_x_340:
        /* <DEDUP_REMOVED lines=10> */
[----:B------:R0:W-:Y:S04]  /*2e00*/  STS.64 [R22+UR4+0x3000], R8 ;  /* 0x0030000816007988 */ /* 0x0001e80008000a04 */
[----:B------:R1:W-:Y:S01]  /*2e10*/  STS.64 [R22+UR4+0x3800], R6 ;  /* 0x0038000616007988 */ /* 0x0003e20008000a04 */
[----:B------:R-:W-:Y:S01]  /*2e20*/  BAR.SYNC.DEFER_BLOCKING 0x0 ;  /* 0x0000000000007b1d */ /* 0x000fe20000010000 */
[----:B0-----:R-:W-:-:S07]  /*2e30*/  VIMNMX R8, PT, PT, R22, R3, PT ;  /* 0x0000000316087248 */ /* 0x001fce0003fe0100 */
[----:B------:R-:W-:Y:S01]  /*2e40*/  PREEXIT ;  /* 0x000000000000782d */ /* 0x000fe20000000000 */
[----:B------:R-:W-:Y:S01]  /*2e50*/  BSSY.RECONVERGENT B0, `(.L_x_371) ;  /* 0x0000019000007945 */ /* 0x000fe20003800200 */
[C---:B------:R-:W-:Y:S01]  /*2e60*/  ISETP.GE.AND P0, PT, R8.reuse, R4, PT ;  /* 0x000000040800720c */ /* 0x040fe20003f06270 */
[----:B------:R-:W-:Y:S01]  /*2e70*/  IMAD.IADD R4, R8, 0x1, -R4 ;  /* 0x0000000108047824 */ /* 0x000fe200078e0a04 */
[----:B-1----:R-:W-:-:S04]  /*2e80*/  VIMNMX R7, PT, PT, R5, R8, PT ;  /* 0x0000000805077248 */ /* 0x002fc80003fe0100 */
[----:B------:R-:W-:-:S04]  /*2e90*/  SEL R4, R4, RZ, P0 ;  /* 0x000000ff04047207 */ /* 0x000fc80000000000 */
[----:B------:R-:W-:-:S13]  /*2ea0*/  ISETP.GE.AND P0, PT, R4, R7, PT ;  /* 0x000000070400720c */ /* 0x000fda0003f06270 */
[----:B------:R-:W-:Y:S05]  /*2eb0*/  @P0 BRA `(.L_x_372) ;  /* 0x0000000000480947 */ /* 0x000fea0003800000 */
[----:B------:R-:W-:-:S07]  /*2ec0*/  IMAD.IADD R11, R5, 0x1, R8 ;  /* 0x00000001050b7824 */ /* 0x000fce00078e0208 */
.L_x_373:
        /* <DEDUP_REMOVED lines=17> */
.L_x_372:
[----:B------:R-:W-:Y:S05]  /*2fe0*/  BSYNC.RECONVERGENT B0 ;  /* 0x0000000000007941 */ /* 0x000fea0003800200 */
.L_x_371:
        /* <DEDUP_REMOVED lines=14> */
.L_x_375:
[----:B------:R-:W-:Y:S05]  /*30d0*/  BSYNC.RECONVERGENT B0 ;  /* 0x0000000000007941 */ /* 0x000fea0003800200 */
.L_x_374:
        /* <DEDUP_REMOVED lines=19> */
.L_x_377:
[----:B------:R-:W-:Y:S05]  /*3210*/  BSYNC.RECONVERGENT B0 ;  /* 0x0000000000007941 */ /* 0x000fea0003800200 */
.L_x_376:
        /* <DEDUP_REMOVED lines=19> */
.L_x_379:
[----:B------:R-:W-:Y:S05]  /*3350*/  BSYNC.RECONVERGENT B0 ;  /* 0x0000000000007941 */ /* 0x000fea0003800200 */
.L_x_378:
[----:B------:R-:W-:Y:S01]  /*3360*/  @!P0 IMAD.MOV R14, RZ, RZ, R4 ;  /* 0x000000ffff0e8224 */ /* 0x000fe200078e0204 */
[----:B------:R-:W-:Y:S01]  /*3370*/  BSSY.RECONVERGENT B0, `(.L_x_380) ;  /* 0x0000012000007945 */ /* 0x000fe20003800200 */
[----:B------:R-:W-:Y:S01]  /*3380*/  @P0 IMAD.MOV R16, RZ, RZ, R12 ;  /* 0x000000ffff100224 */ /* 0x000fe200078e020c */
[----:B012---:R-:W-:Y:S01]  /*3390*/  SEL R11, R23, R21, P0 ;  /* 0x00000015170b7207 */ /* 0x007fe20000000000 */
        /* <DEDUP_REMOVED lines=15> */
.L_x_381:
[----:B------:R-:W-:Y:S05]  /*3490*/  BSYNC.RECONVERGENT B0 ;  /* 0x0000000000007941 */ /* 0x000fea0003800200 */
.L_x_380:
        /* <DEDUP_REMOVED lines=19> */
.L_x_383:
[----:B------:R-:W-:Y:S05]  /*35d0*/  BSYNC.RECONVERGENT B0 ;  /* 0x0000000000007941 */ /* 0x000fea0003800200 */
.L_x_382:
        /* <DEDUP_REMOVED lines=19> */
.L_x_385:
[----:B------:R-:W-:Y:S05]  /*3710*/  BSYNC.RECONVERGENT B0 ;  /* 0x0000000000007941 */ /* 0x000fea0003800200 */
.L_x_384:
[----:B------:R-:W-:Y:S01]  /*3720*/  @!P0 IMAD.MOV R18, RZ, RZ, R16 ;  /* 0x000000ffff128224 */ /* 0x000fe200078e0210 */
[----:B------:R-:W-:Y:S01]  /*3730*/  BSSY.RECONVERGENT B0, `(.L_x_386) ;  /* 0x0000010000007945 */ /* 0x000fe20003800200 */
[----:B------:R-:W-:Y:S01]  /*3740*/  @P0 IMAD.MOV R24, RZ, RZ, R26 ;  /* 0x000000ffff180224 */ /* 0x000fe200078e021a */
[----:B012---:R-:W-:Y:S02]  /*3750*/  SEL R17, R23, R21, P0 ;  /* 0x0000001517117207 */ /* 0x007fe40000000000 */
[----:B------:R-:W-:Y:S02]  /*3760*/  ISETP.GE.AND P1, PT, R18, R3, PT ;  /* 0x000000031200720c */ /* 0x000fe40003f26270 */
        /* <DEDUP_REMOVED lines=12> */
.L_x_387:
[----:B------:R-:W-:Y:S05]  /*3830*/  BSYNC.RECONVERGENT B0 ;  /* 0x0000000000007941 */ /* 0x000fea0003800200 */
.L_x_386:
[----:B------:R-:W3:Y:S01]  /*3840*/  S2UR UR5, SR_CgaCtaId ;  /* 0x00000000000579c3 */ /* 0x000ee20000008800 */
[----:B------:R-:W-:Y:S01]  /*3850*/  UMOV UR4, 0x400 ;  /* 0x0000040000047882 */ /* 0x000fe20000000000 */
[----:B------:R-:W-:Y:S01]  /*3860*/  VIADD R25, R24, 0x1 ;  /* 0x0000000118197836 */ /* 0x000fe20000000000 */
[----:B------:R-:W-:Y:S01]  /*3870*/  BSSY.RECONVERGENT B0, `(.L_x_388) ;  /* 0x0000015000007945 */ /* 0x000fe20003800200 */
[----:B------:R-:W-:Y:S01]  /*3880*/  @P0 IMAD.MOV R25, RZ, RZ, R24 ;  /* 0x000000ffff190224 */ /* 0x000fe200078e0218 */
[----:B012---:R-:W-:Y:S01]  /*3890*/  SEL R19, R23, R21, P0 ;  /* 0x0000001517137207 */ /* 0x007fe20000000000 */
[----:B------:R-:W-:Y:S02]  /*38a0*/  VIADD R24, R18, 0x1 ;  /* 0x0000000112187836 */ /* 0x000fe40000000000 */
[----:B------:R-:W-:Y:S01]  /*38b0*/  @!P0 IMAD.MOV R24, RZ, RZ, R18 ;  /* 0x000000ffff188224 */ /* 0x000fe200078e0212 */
[----:B------:R-:W-:-:S04]  /*38c0*/  SEL R18, R22, R20, P0 ;  /* 0x0000001416127207 */ /* 0x000fc80000000000 */
        /* <DEDUP_REMOVED lines=15> */
.L_x_389:
[----:B------:R-:W-:Y:S05]  /*39c0*/  BSYNC.RECONVERGENT B0 ;  /* 0x0000000000007941 */ /* 0x000fea0003800200 */
.L_x_388:
        /* <DEDUP_REMOVED lines=8> */
[----:B------:R-:W1:Y:S01]  /*3a50*/  S2R R22, SR_LANEID ;  /* 0x0000000000167919 */ /* 0x000e620000000000 */
[----:B------:R-:W-:Y:S01]  /*3a60*/  LOP3.LUT R5, R5, 0x1f00, RZ, 0xc0, !PT ;  /* 0x00001f0005057812 */ /* 0x000fe200078ec0ff */
[----:B------:R-:W2:Y:S01]  /*3a70*/  LDCU.64 UR4, c[0x0][0x3a0] ;  /* 0x00007400ff0477ac */ /* 0x000ea20008000a00 */
[C---:B------:R-:W-:Y:S02]  /*3a80*/  ISETP.NE.AND P0, PT, R2.reuse, RZ, PT ;  /* 0x000000ff0200720c */ /* 0x040fe40003f05270 */
[----:B------:R-:W-:Y:S01]  /*3a90*/  LOP3.LUT R2, R2, 0x1f, RZ, 0xc0, !PT ;  /* 0x0000001f02027812 */ /* 0x000fe200078ec0ff */
[----:B-1----:R-:W-:-:S04]  /*3aa0*/  IMAD R23, R22, 0x8, R5 ;  /* 0x0000000816177824 */ /* 0x002fc800078e0205 */
[----:B------:R-:W-:Y:S02]  /*3ab0*/  IMAD.IADD R5, R5, 0x1, R2 ;  /* 0x0000000105057824 */ /* 0x000fe400078e0202 */
        /* <DEDUP_REMOVED lines=13> */
[C---:B-1----:R-:W-:Y:S01]  /*3b90*/  VIADD R6, R22.reuse, 0x80 ;  /* 0x0000008016067836 */ /* 0x042fe20000000000 */
[CC--:B------:R-:W-:Y:S01]  /*3ba0*/  LEA.HI.SX32 R7, R22.reuse, R22.reuse, 0x1b ;  /* 0x0000001616077211 */ /* 0x0c0fe200078fdaff */
[----:B---3--:R-:W-:Y:S01]  /*3bb0*/  VIADD R8, R22, 0xa0 ;  /* 0x000000a016087836 */ /* 0x008fe20000000000 */
[----:B------:R1:W-:Y:S02]  /*3bc0*/  STS.64 [R25+0x18], R12 ;  /* 0x0000180c19007388 */ /* 0x0003e40000000a00 */
[-C--:B------:R-:W-:Y:S01]  /*3bd0*/  LEA.HI.SX32 R9, R6, R22.reuse, 0x1b ;  /* 0x0000001606097211 */ /* 0x080fe200078fdaff */
[----:B----4-:R-:W-:Y:S01]  /*3be0*/  VIADD R10, R22, 0xc0 ;  /* 0x000000c0160a7836 */ /* 0x010fe20000000000 */
[----:B------:R-:W-:Y:S01]  /*3bf0*/  LEA.HI.SX32 R11, R8, R22, 0x1b ;  /* 0x00000016080b7211 */ /* 0x000fe200078fdaff */
[----:B------:R3:W-:Y:S01]  /*3c00*/  STS.64 [R25+0x28], R16 ;  /* 0x0000281019007388 */ /* 0x0007e20000000a00 */
[----:B-----5:R-:W-:-:S03]  /*3c10*/  VIADD R15, R22, 0xe0 ;  /* 0x000000e0160f7836 */ /* 0x020fc60000000000 */
[----:B------:R4:W-:Y:S01]  /*3c20*/  STS.64 [R25+0x30], R18 ;  /* 0x0000301219007388 */ /* 0x0009e20000000a00 */
[--C-:B------:R-:W-:Y:S01]  /*3c30*/  IMAD R14, R29, 0x8, R4.reuse ;  /* 0x000000081d0e7824 */ /* 0x100fe200078e0204 */
[-C--:B-1----:R-:W-:Y:S02]  /*3c40*/  LEA.HI.SX32 R13, R10, R22.reuse, 0x1b ;  /* 0x000000160a0d7211 */ /* 0x082fe400078fdaff */
[----:B------:R1:W-:Y:S01]  /*3c50*/  STS.64 [R25+0x38], R20 ;  /* 0x0000381419007388 */ /* 0x0003e20000000a00 */
[----:B------:R-:W-:Y:S01]  /*3c60*/  LEA.HI.SX32 R15, R15, R22, 0x1b ;  /* 0x000000160f0f7211 */ /* 0x000fe200078fdaff */
[--C-:B------:R-:W-:Y:S02]  /*3c70*/  IMAD R12, R9, 0x8, R4.reuse ;  /* 0x00000008090c7824 */ /* 0x100fe400078e0204 */
[--C-:B---3--:R-:W-:Y:S01]  /*3c80*/  IMAD R16, R27, 0x8, R4.reuse ;  /* 0x000000081b107824 */ /* 0x108fe200078e0204 */
[----:B------:R-:W-:Y:S01]  /*3c90*/  NOP ;  /* 0x0000000000007918 */ /* 0x000fe20000000000 */
[----:B----4-:R-:W-:-:S04]  /*3ca0*/  IMAD R18, R23, 0x8, R4 ;  /* 0x0000000817127824 */ /* 0x010fc800078e0204 */
[----:B------:R-:W-:Y:S01]  /*3cb0*/  LDS.64 R16, [R16+0x200] ;  /* 0x0002000010107984 */ /* 0x000fe20000000a00 */
[--C-:B-1----:R-:W-:Y:S02]  /*3cc0*/  IMAD R20, R7, 0x8, R4.reuse ;  /* 0x0000000807147824 */ /* 0x102fe400078e0204 */
[--C-:B------:R-:W-:Y:S02]  /*3cd0*/  IMAD R11, R11, 0x8, R4.reuse ;  /* 0x000000080b0b7824 */ /* 0x100fe400078e0204 */
[--C-:B------:R-:W-:Y:S01]  /*3ce0*/  IMAD R8, R13, 0x8, R4.reuse ;  /* 0x000000080d087824 */ /* 0x100fe200078e0204 */
[----:B------:R-:W-:Y:S01]  /*3cf0*/  LDS.64 R18, [R18+0x100] ;  /* 0x0001000012127984 */ /* 0x000fe20000000a00 */
[----:B------:R-:W-:Y:S02]  /*3d00*/  IMAD R6, R15, 0x8, R4 ;  /* 0x000000080f067824 */ /* 0x000fe400078e0204 */
[C---:B------:R-:W-:Y:S01]  /*3d10*/  VIADD R25, R5.reuse, 0x20 ;  /* 0x0000002005197836 */ /* 0x040fe20000000000 */
[----:B------:R-:W-:Y:S01]  /*3d20*/  LDS.64 R20, [R20] ;  /* 0x0000000014147984 */ /* 0x000fe20000000a00 */
[----:B------:R-:W-:-:S03]  /*3d30*/  VIADD R27, R5, 0x60 ;  /* 0x00000060051b7836 */ /* 0x000fc60000000000 */
[----:B------:R-:W-:Y:S04]  /*3d40*/  LDS.64 R14, [R14+0x300] ;  /* 0x000300000e0e7984 */ /* 0x000fe80000000a00 */
[----:B------:R-:W-:Y:S04]  /*3d50*/  LDS.64 R12, [R12+0x400] ;  /* 0x000400000c0c7984 */ /* 0x000fe80000000a00 */
[----:B------:R-:W-:Y:S04]  /*3d60*/  LDS.64 R10, [R11+0x500] ;  /* 0x000500000b0a7984 */ /* 0x000fe80000000a00 */
[----:B------:R-:W-:Y:S04]  /*3d70*/  LDS.64 R8, [R8+0x600] ;  /* 0x0006000008087984 */ /* 0x000fe80000000a00 */
[----:B------:R-:W-:Y:S04]  /*3d80*/  LDS.64 R6, [R6+0x700] ;  /* 0x0007000006067984 */ /* 0x000fe80000000a00 */
[----:B------:R1:W-:Y:S01]  /*3d90*/  @!P0 STS [R4+0x4200], R3 ;  /* 0x0042000304008388 */ /* 0x0003e20000000800 */
[----:B------:R-:W-:Y:S01]  /*3da0*/  BAR.SYNC.DEFER_BLOCKING 0x0 ;  /* 0x0000000000007b1d */ /* 0x000fe20000010000 */
[----:B------:R-:W-:-:S05]  /*3db0*/  IADD3 R0, P0, PT, R0, R5, RZ ;  /* 0x0000000500007210 */ /* 0x000fca0007f1e0ff */
[----:B------:R-:W-:Y:S01]  /*3dc0*/  IMAD.X R23, RZ, RZ, RZ, P0 ;  /* 0x000000ffff177224 */ /* 0x000fe200000e06ff */
[----:B--2---:R-:W-:Y:S01]  /*3dd0*/  LEA R22, P0, R0, UR4, 0x3 ;  /* 0x0000000400167c11 */ /* 0x004fe2000f8018ff */
[----:B-1----:R-:W-:-:S03]  /*3de0*/  VIADD R3, R5, 0x40 ;  /* 0x0000004005037836 */ /* 0x002fc60000000000 */
[----:B------:R-:W-:Y:S01]  /*3df0*/  LEA.HI.X R23, R0, UR5, R23, 0x3, P0 ;  /* 0x0000000500177c11 */ /* 0x000fe200080f1c17 */
[----:B0-----:R-:W0:Y:S02]  /*3e00*/  LDS R24, [R4+0x4200] ;  /* 0x0042000004187984 */ /* 0x001e240000000800 */
[-C--:B0-----:R-:W-:Y:S02]  /*3e10*/  ISETP.GE.AND P0, PT, R5, R24.reuse, PT ;  /* 0x000000180500720c */ /* 0x081fe40003f06270 */
        /* <DEDUP_REMOVED lines=29> */
.L_x_390:
[----:B------:R-:W1:Y:S01]  /*3ff0*/  S2R R22, SR_LANEID ;  /* 0x0000000000167919 */ /* 0x000e620000000000 */
[----:B------:R-:W-:Y:S01]  /*4000*/  LOP3.LUT R5, R5, 0x1f00, RZ, 0xc0, !PT ;  /* 0x00001f0005057812 */ /* 0x000fe200078ec0ff */
[----:B------:R-:W2:Y:S01]  /*4010*/  LDCU.64 UR4, c[0x0][0x388] ;  /* 0x00007100ff0477ac */ /* 0x000ea20008000a00 */
[C---:B------:R-:W-:Y:S02]  /*4020*/  ISETP.NE.AND P0, PT, R2.reuse, RZ, PT ;  /* 0x000000ff0200720c */ /* 0x040fe40003f05270 */
[----:B------:R-:W-:-:S05]  /*4030*/  LOP3.LUT R2, R2, 0x1f, RZ, 0xc0, !PT ;  /* 0x0000001f02027812 */ /* 0x000fca00078ec0ff */
[----:B------:R-:W-:Y:S02]  /*4040*/  IMAD.IADD R0, R0, 0x1, R2 ;  /* 0x0000000100007824 */ /* 0x000fe400078e0202 */
[----:B-1----:R-:W-:-:S04]  /*4050*/  IMAD R23, R22, 0x8, R5 ;  /* 0x0000000816177824 */ /* 0x002fc800078e0205 */
        /* <DEDUP_REMOVED lines=36> */
[----:B------:R-:W-:-:S03]  /*42a0*/  IMAD R6, R15, 0x8, R4 ;  /* 0x000000080f067824 */ /* 0x000fc600078e0204 */
[----:B------:R-:W-:Y:S04]  /*42b0*/  LDS.64 R20, [R20] ;  /* 0x0000000014147984 */ /* 0x000fe80000000a00 */
        /* <DEDUP_REMOVED lines=9> */
[C---:B------:R-:W-:Y:S02]  /*4350*/  VIADD R25, R5.reuse, 0x20 ;  /* 0x0000002005197836 */ /* 0x040fe40000000000 */
[C---:B-1----:R-:W-:Y:S02]  /*4360*/  VIADD R3, R5.reuse, 0x40 ;  /* 0x0000004005037836 */ /* 0x042fe40000000000 */
[----:B------:R-:W-:Y:S01]  /*4370*/  IMAD.X R23, RZ, RZ, RZ, P0 ;  /* 0x000000ffff177224 */ /* 0x000fe200000e06ff */
[C---:B--2---:R-:W-:Y:S01]  /*4380*/  LEA R22, P0, R0.reuse, UR4, 0x3 ;  /* 0x0000000400167c11 */ /* 0x044fe2000f8018ff */
[C---:B------:R-:W-:Y:S02]  /*4390*/  VIADD R27, R5.reuse, 0xa0 ;  /* 0x000000a0051b7836 */ /* 0x040fe40000000000 */
[C---:B------:R-:W-:Y:S01]  /*43a0*/  VIADD R29, R5.reuse, 0xc0 ;  /* 0x000000c0051d7836 */ /* 0x040fe20000000000 */
[----:B------:R-:W-:Y:S01]  /*43b0*/  LEA.HI.X R23, R0, UR5, R23, 0x3, P0 ;  /* 0x0000000500177c11 */ /* 0x000fe200080f1c17 */
[----:B0-----:R-:W0:Y:S02]  /*43c0*/  LDS R24, [R4+0x4200] ;  /* 0x0042000004187984 */ /* 0x001e240000000800 */
        /* <DEDUP_REMOVED lines=29> */
.L_x_391:
        /* <DEDUP_REMOVED lines=14> */
.L_x_638:


//--------------------- .text._ZN3cub18CUB_300001_SM_10006detail10merge_sort30DeviceMergeSortPartitionKernelIN6thrust24THRUST_300001_SM_1000_NS6detail15normal_iteratorINS5_10device_ptrI4edgeEEEEj8cmpStrucS9_EEvbT_PT2_T0_SG_PSG_T1_SG_i --------------------------
	.section	.text._ZN3cub18CUB_300001_SM_10006detail10merge_sort30DeviceMergeSortPartitionKernelIN6thrust24THRUST_300001_SM_1000_NS6detail15normal_iteratorINS5_10device_ptrI4edgeEEEEj8cmpStrucS9_EEvbT_PT2_T0_SG_PSG_T1_SG_i,"ax",@progbits
	.align	128
        .global         _ZN3cub18CUB_300001_SM_10006detail10merge_sort30DeviceMergeSortPartitionKernelIN6thrust24THRUST_300001_SM_1000_NS6detail15normal_iteratorINS5_10device_ptrI4edgeEEEEj8cmpStrucS9_EEvbT_PT2_T0_SG_PSG_T1_SG_i
        .type           _ZN3cub18CUB_300001_SM_10006detail10merge_sort30DeviceMergeSortPartitionKernelIN6thrust24THRUST_300001_SM_1000_NS6detail15normal_iteratorINS5_10device_ptrI4edgeEEEEj8cmpStrucS9_EEvbT_PT2_T0_SG_PSG_T1_SG_i,@function
        .size           _ZN3cub18CUB_300001_SM_10006detail10merge_sort30DeviceMergeSortPartitionKernelIN6thrust24THRUST_300001_SM_1000_NS6detail15normal_iteratorINS5_10device_ptrI4edgeEEEEj8cmpStrucS9_EEvbT_PT2_T0_SG_PSG_T1_SG_i,(.L_x_639 - _ZN3cub18CUB_300001_SM_10006detail10merge_sort30DeviceMergeSortPartitionKernelIN6thrust24THRUST_300001_SM_1000_NS6detail15normal_iteratorINS5_10device_ptrI4edgeEEEEj8cmpStrucS9_EEvbT_PT2_T0_SG_PSG_T1_SG_i)
        .other          _ZN3cub18CUB_300001_SM_10006detail10merge_sort30DeviceMergeSortPartitionKernelIN6thrust24THRUST_300001_SM_1000_NS6detail15normal_iteratorINS5_10device_ptrI4edgeEEEEj8cmpStrucS9_EEvbT_PT2_T0_SG_PSG_T1_SG_i,@"STO_CUDA_ENTRY STV_DEFAULT"
_ZN3cub18CUB_300001_SM_10006detail10merge_sort30DeviceMergeSortPartitionKernelIN6thrust24THRUST_300001_SM_1000_NS6detail15normal_iteratorINS5_10device_ptrI4edgeEEEEj8cmpStrucS9_EEvbT_PT2_T0_SG_PSG_T1_SG_i:
.text._ZN3cub18CUB_300001_SM_10006detail10merge_sort30DeviceMergeSortPartitionKernelIN6thrust24THRUST_300001_SM_1000_NS6detail15normal_iteratorINS5_10device_ptrI4edgeEEEEj8cmpStrucS9_EEvbT_PT2_T0_SG_PSG_T1_SG_i:
[----:B------:R-:W-:Y:S01]  /*0000*/  LDC R1, c[0x0][0x37c] ;  /* 0x0000df00ff017b82 */ /* 0x000fe20000000800 */
[----:B------:R-:W0:Y:S01]  /*0010*/  S2R R0, SR_CTAID.X ;  /* 0x0000000000007919 */ /* 0x000e220000002500 */
[----:B------:R-:W0:Y:S01]  /*0020*/  LDCU UR4, c[0x0][0x360] ;  /* 0x00006c00ff0477ac */ /* 0x000e220008000800 */
[----:B------:R-:W0:Y:S01]  /*0030*/  S2R R3, SR_TID.X ;  /* 0x0000000000037919 */ /* 0x000e220000002100 */
[----:B------:R-:W1:Y:S01]  /*0040*/  LDCU UR6, c[0x0][0x39c] ;  /* 0x00007380ff0677ac */ /* 0x000e620008000800 */
[----:B0-----:R-:W-:-:S05]  /*0050*/  IMAD R0, R0, UR4, R3 ;  /* 0x0000000400007c24 */ /* 0x001fca000f8e0203 */
[----:B-1----:R-:W-:-:S13]  /*0060*/  ISETP.GE.U32.AND P0, PT, R0, UR6, PT ;  /* 0x0000000600007c0c */ /* 0x002fda000bf06070 */
[----:B------:R-:W-:Y:S05]  /*0070*/  @P0 EXIT ;  /* 0x000000000000094d */ /* 0x000fea0003800000 */
[----:B------:R-:W0:Y:S01]  /*0080*/  LDCU UR5, c[0x0][0x3ac] ;  /* 0x00007580ff0577ac */ /* 0x000e220008000800 */
[----:B------:R-:W-:Y:S01]  /*0090*/  VIADD R2, R0, 0x1 ;  /* 0x0000000100027836 */ /* 0x000fe20000000000 */
[----:B------:R-:W-:Y:S01]  /*00a0*/  ACQBULK ;  /* 0x000000000000782e */ /* 0x000fe20000000000 */
[----:B------:R-:W1:Y:S03]  /*00b0*/  LDCU UR7, c[0x0][0x3b0] ;  /* 0x00007600ff0777ac */ /* 0x000e660008000800 */
[----:B------:R-:W-:Y:S01]  /*00c0*/  ISETP.NE.AND P0, PT, R2, UR6, PT ;  /* 0x0000000602007c0c */ /* 0x000fe2000bf05270 */
[----:B------:R-:W2:Y:S01]  /*00d0*/  LDCU UR10, c[0x0][0x398] ;  /* 0x00007300ff0a77ac */ /* 0x000ea20008000800 */
[----:B------:R-:W3:Y:S01]  /*00e0*/  LDCU.64 UR8, c[0x0][0x358] ;  /* 0x00006b00ff0877ac */ /* 0x000ee20008000a00 */
[----:B0-----:R-:W-:-:S10]  /*00f0*/  UIADD3 UR4, UPT, UPT, -UR5, URZ, URZ ;  /* 0x000000ff05047290 */ /* 0x001fd4000fffe1ff */
[----:B------:R-:W0:Y:S01]  /*0100*/  @!P0 LDC.64 R4, c[0x0][0x3a0] ;  /* 0x0000e800ff048b82 */ /* 0x000e220000000a00 */
[----:B------:R-:W-:Y:S01]  /*0110*/  LOP3.LUT R2, R0, UR4, RZ, 0xc0, !PT ;  /* 0x0000000400027c12 */ /* 0x000fe2000f8ec0ff */
[----:B------:R-:W-:-:S04]  /*0120*/  USHF.R.U32.HI UR4, URZ, 0x1, UR5 ;  /* 0x00000001ff047899 */ /* 0x000fc80008011605 */
[----:B-1----:R-:W-:Y:S01]  /*0130*/  IMAD R3, R2, UR7, RZ ;  /* 0x0000000702037c24 */ /* 0x002fe2000f8e02ff */
[----:B------:R-:W-:-:S04]  /*0140*/  UIMAD UR4, UR4, UR7, URZ ;  /* 0x00000007040472a4 */ /* 0x000fc8000f8e02ff */
[----:B------:R-:W-:-:S04]  /*0150*/  LOP3.LUT R2, RZ, R3, RZ, 0x33, !PT ;  /* 0x00000003ff027212 */ /* 0x000fc800078e33ff */
[----:B------:R-:W-:-:S04]  /*0160*/  VIMNMX.U32 R2, PT, PT, R2, UR4, PT ;  /* 0x0000000402027c48 */ /* 0x000fc8000bfe0000 */
[----:B--2---:R-:W-:Y:S01]  /*0170*/  VIADDMNMX.U32 R2, R2, R3, UR10, PT ;  /* 0x0000000a02027e46 */ /* 0x004fe2000b800003 */
[----:B0-----:R-:W-:Y:S01]  /*0180*/  @!P0 IMAD.WIDE.U32 R4, R0, 0x4, R4 ;  /* 0x0000000400048825 */ /* 0x001fe200078e0004 */
[----:B------:R-:W-:Y:S02]  /*0190*/  VIMNMX.U32 R3, PT, PT, R3, UR10, PT ;  /* 0x0000000a03037c48 */ /* 0x000fe4000bfe0000 */
[----:B------:R-:W-:Y:S02]  /*01a0*/  LOP3.LUT R6, RZ, R2, RZ, 0x33, !PT ;  /* 0x00000002ff067212 */ /* 0x000fe400078e33ff */
[----:B---3--:R0:W-:Y:S02]  /*01b0*/  @!P0 STG.E desc[UR8][R4.64], R2 ;  /* 0x0000000204008986 */ /* 0x0081e4000c101908 */
[----:B------:R-:W-:-:S04]  /*01c0*/  VIMNMX.U32 R7, PT, PT, R6, UR4, PT ;  /* 0x0000000406077c48 */ /* 0x000fc8000bfe0000 */
[----:B------:R-:W-:Y:S01]  /*01d0*/  VIADDMNMX.U32 R7, R7, R2, UR10, PT ;  /* 0x0000000a07077e46 */ /* 0x000fe2000b800002 */
[----:B------:R-:W-:Y:S06]  /*01e0*/  @!P0 EXIT ;  /* 0x000000000000894d */ /* 0x000fec0003800000 */
[----:B------:R-:W1:Y:S01]  /*01f0*/  LDCU.U8 UR6, c[0x0][0x380] ;  /* 0x00007000ff0677ac */ /* 0x000e620008000000 */
[----:B------:R-:W-:Y:S01]  /*0200*/  BSSY.RECONVERGENT B0, `(.L_x_392) ;  /* 0x0000054000007945 */ /* 0x000fe20003800200 */
[----:B------:R-:W-:-:S06]  /*0210*/  UIADD3 UR4, UPT, UPT, UR5, -0x1, URZ ;  /* 0xffffffff05047890 */ /* 0x000fcc000fffe0ff */
[----:B0-----:R-:W-:-:S05]  /*0220*/  LOP3.LUT R4, R0, UR4, RZ, 0xc0, !PT ;  /* 0x0000000400047c12 */ /* 0x001fca000f8ec0ff */
[----:B------:R-:W-:Y:S01]  /*0230*/  IMAD R4, R4, UR7, RZ ;  /* 0x0000000704047c24 */ /* 0x000fe2000f8e02ff */
[----:B-1----:R-:W-:-:S04]  /*0240*/  UPRMT UR6, UR6, 0x8880, URZ ;  /* 0x0000888006067896 */ /* 0x002fc800080000ff */
[----:B------:R-:W-:-:S03]  /*0250*/  VIADDMNMX.U32 R4, R7, -R3, R4, PT ;  /* 0x8000000307047246 */ /* 0x000fc60003800004 */
[----:B------:R-:W-:Y:S02]  /*0260*/  UMOV UR4, UR6 ;  /* 0x0000000600047c82 */ /* 0x000fe40008000000 */
[----:B------:R-:W-:-:S09]  /*0270*/  UISETP.NE.AND UP0, UPT, UR4, URZ, UPT ;  /* 0x000000ff0400728c */ /* 0x000fd2000bf05270 */
[----:B------:R-:W-:Y:S05]  /*0280*/  BRA.U !UP0, `(.L_x_393) ;  /* 0x00000001089c7547 */ /* 0x000fea000b800000 */
[----:B------:R-:W-:Y:S01]  /*0290*/  IMAD.IADD R7, R7, 0x1, -R2 ;  /* 0x0000000107077824 */ /* 0x000fe200078e0a02 */
[----:B------:R-:W-:Y:S01]  /*02a0*/  VIADDMNMX.U32 R5, R2, -R3, R4, PT ;  /* 0x8000000302057246 */ /* 0x000fe20003800004 */
[----:B------:R-:W0:Y:S01]  /*02b0*/  LDCU.64 UR4, c[0x0][0x388] ;  /* 0x00007100ff0477ac */ /* 0x000e220008000a00 */
[----:B------:R-:W-:Y:S02]  /*02c0*/  BSSY.RECONVERGENT B1, `(.L_x_394) ;  /* 0x0000022000017945 */ /* 0x000fe40003800200 */
[----:B------:R-:W-:-:S05]  /*02d0*/  VIMNMX.U32 R6, PT, PT, R4, R7, !PT ;  /* 0x0000000704067248 */ /* 0x000fca0007fe0000 */
[----:B------:R-:W-:-:S05]  /*02e0*/  IMAD.IADD R6, R6, 0x1, -R7 ;  /* 0x0000000106067824 */ /* 0x000fca00078e0a07 */
[----:B------:R-:W-:-:S13]  /*02f0*/  ISETP.GE.U32.AND P0, PT, R6, R5, PT ;  /* 0x000000050600720c */ /* 0x000fda0003f06070 */
[----:B0-----:R-:W-:Y:S05]  /*0300*/  @P0 BRA `(.L_x_395) ;  /* 0x0000000000740947 */ /* 0x001fea0003800000 */
.L_x_398:
[----:B------:R-:W-:-:S04]  /*0310*/  IMAD.MOV.U32 R10, RZ, RZ, R6 ;  /* 0x000000ffff0a7224 */ /* 0x000fc800078e0006 */
[----:B------:R-:W-:-:S05]  /*0320*/  IMAD.IADD R6, R5, 0x1, -R10 ;  /* 0x0000000105067824 */ /* 0x000fca00078e0a0a */
[----:B------:R-:W-:-:S04]  /*0330*/  LEA.HI R16, R6, R10, RZ, 0x1f ;  /* 0x0000000a06107211 */ /* 0x000fc800078ff8ff */
[-C--:B------:R-:W-:Y:S02]  /*0340*/  LOP3.LUT R7, RZ, R16.reuse, RZ, 0x33, !PT ;  /* 0x00000010ff077212 */ /* 0x080fe400078e33ff */
[----:B------:R-:W-:-:S03]  /*0350*/  IADD3 R11, P1, PT, R3, R16, RZ ;  /* 0x00000010030b7210 */ /* 0x000fc60007f3e0ff */
[----:B------:R-:W-:Y:S02]  /*0360*/  IMAD.IADD R7, R4, 0x1, R7 ;  /* 0x0000000104077824 */ /* 0x000fe400078e0207 */
[----:B------:R-:W-:Y:S01]  /*0370*/  IMAD.X R14, RZ, RZ, RZ, P1 ;  /* 0x000000ffff0e7224 */ /* 0x000fe200008e06ff */
[C---:B------:R-:W-:Y:S02]  /*0380*/  LEA R6, P1, R11.reuse, UR4, 0x3 ;  /* 0x000000040b067c11 */ /* 0x040fe4000f8218ff */
[----:B------:R-:W-:Y:S02]  /*0390*/  IADD3 R9, P0, PT, R2, R7, RZ ;  /* 0x0000000702097210 */ /* 0x000fe40007f1e0ff */
[----:B------:R-:W-:-:S03]  /*03a0*/  LEA.HI.X R7, R11, UR5, R14, 0x3, P1 ;  /* 0x000000050b077c11 */ /* 0x000fc600088f1c0e */
[----:B------:R-:W-:Y:S01]  /*03b0*/  IMAD.X R12, RZ, RZ, RZ, P0 ;  /* 0x000000ffff0c7224 */ /* 0x000fe200000e06ff */
[C---:B------:R-:W-:Y:S01]  /*03c0*/  LEA R8, P0, R9.reuse, UR4, 0x3 ;  /* 0x0000000409087c11 */ /* 0x040fe2000f8018ff */
[----:B------:R-:W2:Y:S03]  /*03d0*/  LDG.E R11, desc[UR8][R6.64] ;  /* 0x00000008060b7981 */ /* 0x000ea6000c1e1900 */
[----:B------:R-:W-:-:S05]  /*03e0*/  LEA.HI.X R9, R9, UR5, R12, 0x3, P0 ;  /* 0x0000000509097c11 */ /* 0x000fca00080f1c0c */
[----:B------:R-:W2:Y:S01]  /*03f0*/  LDG.E R12, desc[UR8][R8.64] ;  /* 0x00000008080c7981 */ /* 0x000ea2000c1e1900 */
[----:B------:R-:W-:Y:S01]  /*0400*/  BSSY.RECONVERGENT B2, `(.L_x_396) ;  /* 0x0000008000027945 */ /* 0x000fe20003800200 */
[----:B------:R-:W-:Y:S02]  /*0410*/  PLOP3.LUT P0, PT, PT, PT, PT, 0x8, 0x80 ;  /* 0x000000000080781c */ /* 0x000fe40003f0e170 */
[----:B--2---:R-:W-:-:S13]  /*0420*/  ISETP.GE.AND P1, PT, R12, R11, PT ;  /* 0x0000000b0c00720c */ /* 0x004fda0003f26270 */
[----:B------:R-:W-:Y:S05]  /*0430*/  @!P1 BRA `(.L_x_397) ;  /* 0x0000000000109947 */ /* 0x000fea0003800000 */
[----:B------:R-:W2:Y:S04]  /*0440*/  LDG.E R8, desc[UR8][R8.64+0x4] ;  /* 0x0000040808087981 */ /* 0x000ea8000c1e1900 */
[----:B------:R-:W2:Y:S02]  /*0450*/  LDG.E R7, desc[UR8][R6.64+0x4] ;  /* 0x0000040806077981 */ /* 0x000ea4000c1e1900 */
[----:B--2---:R-:W-:-:S04]  /*0460*/  ISETP.GE.AND P0, PT, R8, R7, PT ;  /* 0x000000070800720c */ /* 0x004fc80003f06270 */
[----:B------:R-:W-:-:S13]  /*0470*/  ISETP.NE.OR P0, PT, R12, R11, P0 ;  /* 0x0000000b0c00720c */ /* 0x000fda0000705670 */
.L_x_397:
[----:B------:R-:W-:Y:S05]  /*0480*/  BSYNC.RECONVERGENT B2 ;  /* 0x0000000000027941 */ /* 0x000fea0003800200 */
.L_x_396:
[----:B------:R-:W-:Y:S01]  /*0490*/  @P0 VIADD R10, R16, 0x1 ;  /* 0x00000001100a0836 */ /* 0x000fe20000000000 */
[----:B------:R-:W-:-:S03]  /*04a0*/  SEL R5, R5, R16, P0 ;  /* 0x0000001005057207 */ /* 0x000fc60000000000 */
[----:B------:R-:W-:Y:S01]  /*04b0*/  IMAD.MOV.U32 R6, RZ, RZ, R10 ;  /* 0x000000ffff067224 */ /* 0x000fe200078e000a */
[----:B------:R-:W-:-:S13]  /*04c0*/  ISETP.GE.U32.AND P0, PT, R10, R5, PT ;  /* 0x000000050a00720c */ /* 0x000fda0003f06070 */
[----:B------:R-:W-:Y:S05]  /*04d0*/  @!P0 BRA `(.L_x_398) ;  /* 0xfffffffc008c8947 */ /* 0x000fea000383ffff */
.L_x_395:
[----:B------:R-:W-:Y:S05]  /*04e0*/  BSYNC.RECONVERGENT B1 ;  /* 0x0000000000017941 */ /* 0x000fea0003800200 */
.L_x_394:
[----:B------:R-:W-:Y:S05]  /*04f0*/  BRA `(.L_x_399) ;  /* 0x0000000000907947 */ /* 0x000fea0003800000 */
.L_x_393:
[----:B------:R-:W-:Y:S01]  /*0500*/  IMAD.IADD R7, R7, 0x1, -R2 ;  /* 0x0000000107077824 */ /* 0x000fe200078e0a02 */
[----:B------:R-:W-:Y:S01]  /*0510*/  VIADDMNMX.U32 R5, R2, -R3, R4, PT ;  /* 0x8000000302057246 */ /* 0x000fe20003800004 */
[----:B------:R-:W0:Y:S03]  /*0520*/  LDCU.64 UR4, c[0x0][0x390] ;  /* 0x00007200ff0477ac */ /* 0x000e260008000a00 */
[----:B------:R-:W-:-:S05]  /*0530*/  VIMNMX.U32 R6, PT, PT, R4, R7, !PT ;  /* 0x0000000704067248 */ /* 0x000fca0007fe0000 */
[----:B------:R-:W-:-:S05]  /*0540*/  IMAD.IADD R6, R6, 0x1, -R7 ;  /* 0x0000000106067824 */ /* 0x000fca00078e0a07 */
[----:B------:R-:W-:-:S13]  /*0550*/  ISETP.GE.U32.AND P0, PT, R6, R5, PT ;  /* 0x000000050600720c */ /* 0x000fda0003f06070 */
[----:B0-----:R-:W-:Y:S05]  /*0560*/  @P0 BRA `(.L_x_399) ;  /* 0x0000000000740947 */ /* 0x001fea0003800000 */
.L_x_402:
        /* <DEDUP_REMOVED lines=23> */
.L_x_401:
[----:B------:R-:W-:Y:S05]  /*06e0*/  BSYNC.RECONVERGENT B1 ;  /* 0x0000000000017941 */ /* 0x000fea0003800200 */
.L_x_400:
[----:B------:R-:W-:Y:S01]  /*06f0*/  @P0 VIADD R10, R16, 0x1 ;  /* 0x00000001100a0836 */ /* 0x000fe20000000000 */
[----:B------:R-:W-:-:S03]  /*0700*/  SEL R5, R5, R16, P0 ;  /* 0x0000001005057207 */ /* 0x000fc60000000000 */
[----:B------:R-:W-:Y:S01]  /*0710*/  IMAD.MOV.U32 R6, RZ, RZ, R10 ;  /* 0x000000ffff067224 */ /* 0x000fe200078e000a */
[----:B------:R-:W-:-:S13]  /*0720*/  ISETP.GE.U32.AND P0, PT, R10, R5, PT ;  /* 0x000000050a00720c */ /* 0x000fda0003f06070 */
[----:B------:R-:W-:Y:S05]  /*0730*/  @!P0 BRA `(.L_x_402) ;  /* 0xfffffffc008c8947 */ /* 0x000fea000383ffff */
.L_x_399:
[----:B------:R-:W-:Y:S05]  /*0740*/  BSYNC.RECONVERGENT B0 ;  /* 0x0000000000007941 */ /* 0x000fea0003800200 */
.L_x_392:
[----:B------:R-:W0:Y:S01]  /*0750*/  LDC.64 R4, c[0x0][0x3a0] ;  /* 0x0000e800ff047b82 */ /* 0x000e220000000a00 */
[----:B------:R-:W-:Y:S02]  /*0760*/  IMAD.IADD R3, R3, 0x1, R6 ;  /* 0x0000000103037824 */ /* 0x000fe400078e0206 */
[----:B0-----:R-:W-:-:S05]  /*0770*/  IMAD.WIDE.U32 R4, R0, 0x4, R4 ;  /* 0x0000000400047825 */ /* 0x001fca00078e0004 */
[----:B------:R-:W-:Y:S01]  /*0780*/  STG.E desc[UR8][R4.64], R3 ;  /* 0x0000000304007986 */ /* 0x000fe2000c101908 */
[----:B------:R-:W-:Y:S05]  /*0790*/  EXIT ;  /* 0x000000000000794d */ /* 0x000fea0003800000 */
.L_x_403:
        /* <DEDUP_REMOVED lines=14> */
.L_x_639:


//--------------------- .text._ZN3cub18CUB_300001_SM_10006detail10merge_sort30DeviceMergeSortBlockSortKernelINS2_10policy_hubIN6thrust24THRUST_300001_SM_1000_NS6detail15normal_iteratorINS6_10device_ptrI4edgeEEEEE9Policy600ESC_PNS0_8NullTypeESC_SG_j8cmpStrucSA_SF_EEvbT0_T1_T2_T3_T4_PT6_PT7_T5_NS1_7vsmem_tE --------------------------
	.section	.text._ZN3cub18CUB_300001_SM_10006detail10merge_sort30DeviceMergeSortBlockSortKernelINS2_10policy_hubIN6thrust24THRUST_300001_SM_1000_NS6detail15normal_iteratorINS6_10device_ptrI4edgeEEEEE9Policy600ESC_PNS0_8NullTypeESC_SG_j8cmpStrucSA_SF_EEvbT0_T1_T2_T3_T4_PT6_PT7_T5_NS1_7vsmem_tE,"ax",@progbits
	.align	128
        .global         _ZN3cub18CUB_300001_SM_10006detail10merge_sort30DeviceMergeSortBlockSortKernelINS2_10policy_hubIN6thrust24THRUST_300001_SM_1000_NS6detail15normal_iteratorINS6_10device_ptrI4edgeEEEEE9Policy600ESC_PNS0_8NullTypeESC_SG_j8cmpStrucSA_SF_EEvbT0_T1_T2_T3_T4_PT6_PT7_T5_NS1_7vsmem_tE
        .type           _ZN3cub18CUB_300001_SM_10006detail10merge_sort30DeviceMergeSortBlockSortKernelINS2_10policy_hubIN6thrust24THRUST_300001_SM_1000_NS6detail15normal_iteratorINS6_10device_ptrI4edgeEEEEE9Policy600ESC_PNS0_8NullTypeESC_SG_j8cmpStrucSA_SF_EEvbT0_T1_T2_T3_T4_PT6_PT7_T5_NS1_7vsmem_tE,@function
        .size           _ZN3cub18CUB_300001_SM_10006detail10merge_sort30DeviceMergeSortBlockSortKernelINS2_10policy_hubIN6thrust24THRUST_300001_SM_1000_NS6detail15normal_iteratorINS6_10device_ptrI4edgeEEEEE9Policy600ESC_PNS0_8NullTypeESC_SG_j8cmpStrucSA_SF_EEvbT0_T1_T2_T3_T4_PT6_PT7_T5_NS1_7vsmem_tE,(.L_x_640 - _ZN3cub18CUB_300001_SM_10006detail10merge_sort30DeviceMergeSortBlockSortKernelINS2_10policy_hubIN6thrust24THRUST_300001_SM_1000_NS6detail15normal_iteratorINS6_10device_ptrI4edgeEEEEE9Policy600ESC_PNS0_8NullTypeESC_SG_j8cmpStrucSA_SF_EEvbT0_T1_T2_T3_T4_PT6_PT7_T5_NS1_7vsmem_tE)
        .other          _ZN3cub18CUB_300001_SM_10006detail10merge_sort30DeviceMergeSortBlockSortKernelINS2_10policy_hubIN6thrust24THRUST_300001_SM_1000_NS6detail15normal_iteratorINS6_10device_ptrI4edgeEEEEE9Policy600ESC_PNS0_8NullTypeESC_SG_j8cmpStrucSA_SF_EEvbT0_T1_T2_T3_T4_PT6_PT7_T5_NS1_7vsmem_tE,@"STO_CUDA_ENTRY STV_DEFAULT"
_ZN3cub18CUB_300001_SM_10006detail10merge_sort30DeviceMergeSortBlockSortKernelINS2_10policy_hubIN6thrust24THRUST_300001_SM_1000_NS6detail15normal_iteratorINS6_10device_ptrI4edgeEEEEE9Policy600ESC_PNS0_8NullTypeESC_SG_j8cmpStrucSA_SF_EEvbT0_T1_T2_T3_T4_PT6_PT7_T5_NS1_7vsmem_tE:
.text._ZN3cub18CUB_300001_SM_10006detail10merge_sort30DeviceMergeSortBlockSortKernelINS2_10policy_hubIN6thrust24THRUST_300001_SM_1000_NS6detail15normal_iteratorINS6_10device_ptrI4edgeEEEEE9Policy600ESC_PNS0_8NullTypeESC_SG_j8cmpStrucSA_SF_EEvbT0_T1_T2_T3_T4_PT6_PT7_T5_NS1_7vsmem_tE:
[----:B------:R-:W-:Y:S01]  /*0000*/  LDC R1, c[0x0][0x37c] ;  /* 0x0000df00ff017b82 */ /* 0x000fe20000000800 */
[----:B------:R-:W0:Y:S01]  /*0010*/  S2R R7, SR_CTAID.X ;  /* 0x0000000000077919 */ /* 0x000e220000002500 */
[----:B------:R-:W1:Y:S01]  /*0020*/  LDCU UR4, c[0x0][0x370] ;  /* 0x00006e00ff0477ac */ /* 0x000e620008000800 */
[----:B------:R-:W2:Y:S01]  /*0030*/  LDCU.64 UR6, c[0x0][0x358] ;  /* 0x00006b00ff0677ac */ /* 0x000ea20008000a00 */
[----:B-1----:R-:W-:-:S06]  /*0040*/  UIADD3 UR4, UPT, UPT, UR4, -0x1, URZ ;  /* 0xffffffff04047890 */ /* 0x002fcc000fffe0ff */
[C---:B0-----:R-:W-:Y:S01]  /*0050*/  ISETP.GE.U32.AND P0, PT, R7.reuse, UR4, PT ;  /* 0x0000000407007c0c */ /* 0x041fe2000bf06070 */
[----:B------:R-:W-:-:S12]  /*0060*/  IMAD.SHL.U32 R7, R7, 0x800, RZ ;  /* 0x0000080007077824 */ /* 0x000fd800078e00ff */
[----:B--2---:R-:W-:Y:S05]  /*0070*/  @P0 BRA `(.L_x_404) ;  /* 0x0000003000e00947 */ /* 0x004fea0003800000 */
[----:B------:R-:W0:Y:S01]  /*0080*/  S2R R32, SR_TID.X ;  /* 0x0000000000207919 */ /* 0x000e220000002100 */
[----:B------:R-:W1:Y:S01]  /*0090*/  LDCU.64 UR4, c[0x0][0x388] ;  /* 0x00007100ff0477ac */ /* 0x000e620008000a00 */
[----:B------:R-:W-:Y:S01]  /*00a0*/  ACQBULK ;  /* 0x000000000000782e */ /* 0x000fe20000000000 */
[----:B0-----:R-:W-:-:S05]  /*00b0*/  IMAD.SHL.U32 R0, R32, 0x8, RZ ;  /* 0x0000000820007824 */ /* 0x001fca00078e00ff */
[----:B------:R-:W-:-:S04]  /*00c0*/  LOP3.LUT R21, R0, 0x1f00, RZ, 0xc0, !PT ;  /* 0x00001f0000157812 */ /* 0x000fc800078ec0ff */
[----:B------:R-:W-:-:S04]  /*00d0*/  LOP3.LUT R0, R21, 0x1f, R32, 0xf8, !PT ;  /* 0x0000001f15007812 */ /* 0x000fc800078ef820 */
[----:B------:R-:W-:-:S05]  /*00e0*/  IADD3 R0, P0, PT, R7, R0, RZ ;  /* 0x0000000007007210 */ /* 0x000fca0007f1e0ff */
[----:B------:R-:W-:Y:S02]  /*00f0*/  IMAD.X R3, RZ, RZ, RZ, P0 ;  /* 0x000000ffff037224 */ /* 0x000fe400000e06ff */
        /* <DEDUP_REMOVED lines=47> */
[-C--:B------:R-:W-:Y:S02]  /*03f0*/  LEA.HI.SX32 R26, R26, R21.reuse, 0x1b ;  /* 0x000000151a1a7211 */ /* 0x080fe400078fdaff */
[----:B------:R-:W-:Y:S01]  /*0400*/  LEA.HI.SX32 R30, R30, R21, 0x1b ;  /* 0x000000151e1e7211 */ /* 0x000fe200078fdaff */
[----:B------:R-:W-:Y:S01]  /*0410*/  VIADD R21, R0, 0x2 ;  /* 0x0000000200157836 */ /* 0x000fe20000000000 */
[----:B------:R-:W-:-:S02]  /*0420*/  LEA R33, R18, UR4, 0x3 ;  /* 0x0000000412217c11 */ /* 0x000fc4000f8e18ff */
[----:B------:R-:W-:Y:S02]  /*0430*/  IADD3 R41, PT, PT, R0, 0x6, RZ ;  /* 0x0000000600297810 */ /* 0x000fe40007ffe0ff */
        /* <DEDUP_REMOVED lines=49> */
.L_x_406:
[----:B------:R-:W-:Y:S02]  /*0750*/  IMAD.MOV.U32 R30, RZ, RZ, R9 ;  /* 0x000000ffff1e7224 */ /* 0x000fe400078e0009 */
[----:B------:R-:W-:Y:S02]  /*0760*/  IMAD.MOV.U32 R31, RZ, RZ, R8 ;  /* 0x000000ffff1f7224 */ /* 0x000fe400078e0008 */
[----:B------:R-:W-:Y:S02]  /*0770*/  IMAD.MOV.U32 R9, RZ, RZ, R11 ;  /* 0x000000ffff097224 */ /* 0x000fe400078e000b */
[----:B------:R-:W-:-:S07]  /*0780*/  IMAD.MOV.U32 R8, RZ, RZ, R10 ;  /* 0x000000ffff087224 */ /* 0x000fce00078e000a */
.L_x_407:
[----:B------:R-:W-:Y:S05]  /*0790*/  BSYNC.RECONVERGENT B0 ;  /* 0x0000000000007941 */ /* 0x000fea0003800200 */
.L_x_405:
        /* <DEDUP_REMOVED lines=10> */
.L_x_409:
[----:B------:R-:W-:Y:S02]  /*0840*/  IMAD.MOV.U32 R10, RZ, RZ, R13 ;  /* 0x000000ffff0a7224 */ /* 0x000fe400078e000d */
[----:B------:R-:W-:Y:S02]  /*0850*/  IMAD.MOV.U32 R11, RZ, RZ, R12 ;  /* 0x000000ffff0b7224 */ /* 0x000fe400078e000c */
[----:B------:R-:W-:Y:S02]  /*0860*/  IMAD.MOV.U32 R13, RZ, RZ, R15 ;  /* 0x000000ffff0d7224 */ /* 0x000fe400078e000f */
[----:B------:R-:W-:-:S07]  /*0870*/  IMAD.MOV.U32 R12, RZ, RZ, R14 ;  /* 0x000000ffff0c7224 */ /* 0x000fce00078e000e */
.L_x_410:
[----:B------:R-:W-:Y:S05]  /*0880*/  BSYNC.RECONVERGENT B0 ;  /* 0x0000000000007941 */ /* 0x000fea0003800200 */
.L_x_408:
        /* <DEDUP_REMOVED lines=10> */
.L_x_412:
[----:B------:R-:W-:Y:S02]  /*0930*/  IMAD.MOV.U32 R14, RZ, RZ, R17 ;  /* 0x000000ffff0e7224 */ /* 0x000fe400078e0011 */
[----:B------:R-:W-:Y:S02]  /*0940*/  IMAD.MOV.U32 R15, RZ, RZ, R16 ;  /* 0x000000ffff0f7224 */ /* 0x000fe400078e0010 */
[----:B------:R-:W-:Y:S02]  /*0950*/  IMAD.MOV.U32 R17, RZ, RZ, R19 ;  /* 0x000000ffff117224 */ /* 0x000fe400078e0013 */
[----:B------:R-:W-:-:S07]  /*0960*/  IMAD.MOV.U32 R16, RZ, RZ, R18 ;  /* 0x000000ffff107224 */ /* 0x000fce00078e0012 */
.L_x_413:
[----:B------:R-:W-:Y:S05]  /*0970*/  BSYNC.RECONVERGENT B0 ;  /* 0x0000000000007941 */ /* 0x000fea0003800200 */
.L_x_411:
        /* <DEDUP_REMOVED lines=10> */
.L_x_415:
[----:B------:R-:W-:Y:S01]  /*0a20*/  IMAD.MOV.U32 R19, RZ, RZ, R21 ;  /* 0x000000ffff137224 */ /* 0x000fe200078e0015 */
[----:B------:R-:W-:Y:S01]  /*0a30*/  MOV R18, R20 ;  /* 0x0000001400127202 */ /* 0x000fe20000000f00 */
[----:B------:R-:W-:Y:S02]  /*0a40*/  IMAD.MOV.U32 R21, RZ, RZ, R23 ;  /* 0x000000ffff157224 */ /* 0x000fe400078e0017 */
[----:B------:R-:W-:-:S07]  /*0a50*/  IMAD.MOV.U32 R20, RZ, RZ, R22 ;  /* 0x000000ffff147224 */ /* 0x000fce00078e0016 */
.L_x_416:
[----:B------:R-:W-:Y:S05]  /*0a60*/  BSYNC.RECONVERGENT B0 ;  /* 0x0000000000007941 */ /* 0x000fea0003800200 */
.L_x_414:
        /* <DEDUP_REMOVED lines=10> */
.L_x_418:
[----:B------:R-:W-:Y:S02]  /*0b10*/  IMAD.MOV.U32 R23, RZ, RZ, R30 ;  /* 0x000000ffff177224 */ /* 0x000fe400078e001e */
[----:B------:R-:W-:Y:S01]  /*0b20*/  IMAD.MOV.U32 R22, RZ, RZ, R31 ;  /* 0x000000ffff167224 */ /* 0x000fe200078e001f */
[----:B------:R-:W-:Y:S01]  /*0b30*/  MOV R31, R12 ;  /* 0x0000000c001f7202 */ /* 0x000fe20000000f00 */
[----:B------:R-:W-:-:S07]  /*0b40*/  IMAD.MOV.U32 R30, RZ, RZ, R13 ;  /* 0x000000ffff1e7224 */ /* 0x000fce00078e000d */
.L_x_419:
[----:B------:R-:W-:Y:S05]  /*0b50*/  BSYNC.RECONVERGENT B0 ;  /* 0x0000000000007941 */ /* 0x000fea0003800200 */
.L_x_417:
        /* <DEDUP_REMOVED lines=10> */
.L_x_421:
[----:B------:R-:W-:Y:S02]  /*0c00*/  IMAD.MOV.U32 R13, RZ, RZ, R10 ;  /* 0x000000ffff0d7224 */ /* 0x000fe400078e000a */
[----:B------:R-:W-:Y:S02]  /*0c10*/  IMAD.MOV.U32 R12, RZ, RZ, R11 ;  /* 0x000000ffff0c7224 */ /* 0x000fe400078e000b */
[----:B------:R-:W-:Y:S02]  /*0c20*/  IMAD.MOV.U32 R10, RZ, RZ, R17 ;  /* 0x000000ffff0a7224 */ /* 0x000fe400078e0011 */
[----:B------:R-:W-:-:S07]  /*0c30*/  IMAD.MOV.U32 R11, RZ, RZ, R16 ;  /* 0x000000ffff0b7224 */ /* 0x000fce00078e0010 */
.L_x_422:
[----:B------:R-:W-:Y:S05]  /*0c40*/  BSYNC.RECONVERGENT B0 ;  /* 0x0000000000007941 */ /* 0x000fea0003800200 */
.L_x_420:
        /* <DEDUP_REMOVED lines=10> */
.L_x_424:
[----:B------:R-:W-:Y:S02]  /*0cf0*/  IMAD.MOV.U32 R16, RZ, RZ, R14 ;  /* 0x000000ffff107224 */ /* 0x000fe400078e000e */
[----:B------:R-:W-:Y:S02]  /*0d00*/  IMAD.MOV.U32 R39, RZ, RZ, R15 ;  /* 0x000000ffff277224 */ /* 0x000fe400078e000f */
[----:B------:R-:W-:Y:S02]  /*0d10*/  IMAD.MOV.U32 R14, RZ, RZ, R21 ;  /* 0x000000ffff0e7224 */ /* 0x000fe400078e0015 */
[----:B------:R-:W-:-:S07]  /*0d20*/  IMAD.MOV.U32 R15, RZ, RZ, R20 ;  /* 0x000000ffff0f7224 */ /* 0x000fce00078e0014 */
.L_x_425:
[----:B------:R-:W-:Y:S05]  /*0d30*/  BSYNC.RECONVERGENT B0 ;  /* 0x0000000000007941 */ /* 0x000fea0003800200 */
.L_x_423:
        /* <DEDUP_REMOVED lines=10> */
.L_x_427:
[----:B------:R-:W-:Y:S01]  /*0de0*/  MOV R20, R9 ;  /* 0x0000000900147202 */ /* 0x000fe20000000f00 */
[----:B------:R-:W-:Y:S02]  /*0df0*/  IMAD.MOV.U32 R17, RZ, RZ, R8 ;  /* 0x000000ffff117224 */ /* 0x000fe400078e0008 */
[----:B------:R-:W-:Y:S02]  /*0e00*/  IMAD.MOV.U32 R9, RZ, RZ, R30 ;  /* 0x000000ffff097224 */ /* 0x000fe400078e001e */
[----:B------:R-:W-:-:S07]  /*0e10*/  IMAD.MOV.U32 R8, RZ, RZ, R31 ;  /* 0x000000ffff087224 */ /* 0x000fce00078e001f */
.L_x_428:
[----:B------:R-:W-:Y:S05]  /*0e20*/  BSYNC.RECONVERGENT B0 ;  /* 0x0000000000007941 */ /* 0x000fea0003800200 */
.L_x_426:
        /* <DEDUP_REMOVED lines=10> */
.L_x_430:
[----:B------:R-:W-:Y:S01]  /*0ed0*/  IMAD.MOV.U32 R30, RZ, RZ, R23 ;  /* 0x000000ffff1e7224 */ /* 0x000fe200078e0017 */
[----:B------:R-:W-:Y:S01]  /*0ee0*/  MOV R23, R10 ;  /* 0x0000000a00177202 */ /* 0x000fe20000000f00 */
[----:B------:R-:W-:Y:S02]  /*0ef0*/  IMAD.MOV.U32 R21, RZ, RZ, R22 ;  /* 0x000000ffff157224 */ /* 0x000fe400078e0016 */
[----:B------:R-:W-:-:S07]  /*0f00*/  IMAD.MOV.U32 R22, RZ, RZ, R11 ;  /* 0x000000ffff167224 */ /* 0x000fce00078e000b */
.L_x_431:
[----:B------:R-:W-:Y:S05]  /*0f10*/  BSYNC.RECONVERGENT B0 ;  /* 0x0000000000007941 */ /* 0x000fea0003800200 */
.L_x_429:
        /* <DEDUP_REMOVED lines=10> */
.L_x_433:
[----:B------:R-:W-:Y:S02]  /*0fc0*/  IMAD.MOV.U32 R11, RZ, RZ, R13 ;  /* 0x000000ffff0b7224 */ /* 0x000fe400078e000d */
[----:B------:R-:W-:Y:S02]  /*0fd0*/  IMAD.MOV.U32 R10, RZ, RZ, R12 ;  /* 0x000000ffff0a7224 */ /* 0x000fe400078e000c */
[----:B------:R-:W-:Y:S02]  /*0fe0*/  IMAD.MOV.U32 R13, RZ, RZ, R14 ;  /* 0x000000ffff0d7224 */ /* 0x000fe400078e000e */
[----:B------:R-:W-:-:S07]  /*0ff0*/  IMAD.MOV.U32 R12, RZ, RZ, R15 ;  /* 0x000000ffff0c7224 */ /* 0x000fce00078e000f */
.L_x_434:
[----:B------:R-:W-:Y:S05]  /*1000*/  BSYNC.RECONVERGENT B0 ;  /* 0x0000000000007941 */ /* 0x000fea0003800200 */
.L_x_432:
        /* <DEDUP_REMOVED lines=11> */
.L_x_436:
[----:B------:R-:W-:Y:S02]  /*10c0*/  IMAD.MOV.U32 R41, RZ, RZ, R16 ;  /* 0x000000ffff297224 */ /* 0x000fe400078e0010 */
[----:B------:R-:W-:Y:S02]  /*10d0*/  IMAD.MOV.U32 R40, RZ, RZ, R39 ;  /* 0x000000ffff287224 */ /* 0x000fe400078e0027 */
[----:B------:R-:W-:Y:S02]  /*10e0*/  IMAD.MOV.U32 R31, RZ, RZ, R18 ;  /* 0x000000ffff1f7224 */ /* 0x000fe400078e0012 */
[----:B------:R-:W-:-:S07]  /*10f0*/  IMAD.MOV.U32 R16, RZ, RZ, R19 ;  /* 0x000000ffff107224 */ /* 0x000fce00078e0013 */
.L_x_437:
[----:B------:R-:W-:Y:S05]  /*1100*/  BSYNC.RECONVERGENT B0 ;  /* 0x0000000000007941 */ /* 0x000fea0003800200 */
.L_x_435:
        /* <DEDUP_REMOVED lines=10> */
.L_x_439:
[----:B------:R-:W-:Y:S02]  /*11b0*/  IMAD.MOV.U32 R15, RZ, RZ, R20 ;  /* 0x000000ffff0f7224 */ /* 0x000fe400078e0014 */
[----:B------:R-:W-:Y:S02]  /*11c0*/  IMAD.MOV.U32 R14, RZ, RZ, R17 ;  /* 0x000000ffff0e7224 */ /* 0x000fe400078e0011 */
[----:B------:R-:W-:Y:S02]  /*11d0*/  IMAD.MOV.U32 R20, RZ, RZ, R23 ;  /* 0x000000ffff147224 */ /* 0x000fe400078e0017 */
[----:B------:R-:W-:-:S07]  /*11e0*/  IMAD.MOV.U32 R17, RZ, RZ, R22 ;  /* 0x000000ffff117224 */ /* 0x000fce00078e0016 */
.L_x_440:
[----:B------:R-:W-:Y:S05]  /*11f0*/  BSYNC.RECONVERGENT B0 ;  /* 0x0000000000007941 */ /* 0x000fea0003800200 */
.L_x_438:
        /* <DEDUP_REMOVED lines=10> */
.L_x_442:
[----:B------:R-:W-:Y:S01]  /*12a0*/  MOV R18, R30 ;  /* 0x0000001e00127202 */ /* 0x000fe20000000f00 */
[----:B------:R-:W-:Y:S02]  /*12b0*/  IMAD.MOV.U32 R19, RZ, RZ, R21 ;  /* 0x000000ffff137224 */ /* 0x000fe400078e0015 */
[----:B------:R-:W-:Y:S02]  /*12c0*/  IMAD.MOV.U32 R30, RZ, RZ, R13 ;  /* 0x000000ffff1e7224 */ /* 0x000fe400078e000d */
[----:B------:R-:W-:-:S07]  /*12d0*/  IMAD.MOV.U32 R21, RZ, RZ, R12 ;  /* 0x000000ffff157224 */ /* 0x000fce00078e000c */
.L_x_443:
[----:B------:R-:W-:Y:S05]  /*12e0*/  BSYNC.RECONVERGENT B0 ;  /* 0x0000000000007941 */ /* 0x000fea0003800200 */
.L_x_441:
        /* <DEDUP_REMOVED lines=10> */
.L_x_445:
[----:B------:R-:W-:Y:S01]  /*1390*/  IMAD.MOV.U32 R44, RZ, RZ, R11 ;  /* 0x000000ffff2c7224 */ /* 0x000fe200078e000b */
[----:B------:R-:W-:Y:S01]  /*13a0*/  MOV R11, R16 ;  /* 0x00000010000b7202 */ /* 0x000fe20000000f00 */
[----:B------:R-:W-:Y:S02]  /*13b0*/  IMAD.MOV.U32 R43, RZ, RZ, R10 ;  /* 0x000000ffff2b7224 */ /* 0x000fe400078e000a */
[----:B------:R-:W-:-:S07]  /*13c0*/  IMAD.MOV.U32 R10, RZ, RZ, R31 ;  /* 0x000000ffff0a7224 */ /* 0x000fce00078e001f */
.L_x_446:
[----:B------:R-:W-:Y:S05]  /*13d0*/  BSYNC.RECONVERGENT B0 ;  /* 0x0000000000007941 */ /* 0x000fea0003800200 */
.L_x_444:
        /* <DEDUP_REMOVED lines=10> */
.L_x_448:
[----:B------:R-:W-:Y:S02]  /*1480*/  IMAD.MOV.U32 R12, RZ, RZ, R9 ;  /* 0x000000ffff0c7224 */ /* 0x000fe400078e0009 */
[----:B------:R-:W-:Y:S02]  /*1490*/  IMAD.MOV.U32 R13, RZ, RZ, R8 ;  /* 0x000000ffff0d7224 */ /* 0x000fe400078e0008 */
[----:B------:R-:W-:Y:S02]  /*14a0*/  IMAD.MOV.U32 R9, RZ, RZ, R20 ;  /* 0x000000ffff097224 */ /* 0x000fe400078e0014 */
[----:B------:R-:W-:-:S07]  /*14b0*/  IMAD.MOV.U32 R8, RZ, RZ, R17 ;  /* 0x000000ffff087224 */ /* 0x000fce00078e0011 */
.L_x_449:
[----:B------:R-:W-:Y:S05]  /*14c0*/  BSYNC.RECONVERGENT B0 ;  /* 0x0000000000007941 */ /* 0x000fea0003800200 */
.L_x_447:
        /* <DEDUP_REMOVED lines=10> */
.L_x_451:
[----:B------:R-:W-:Y:S02]  /*1570*/  IMAD.MOV.U32 R23, RZ, RZ, R15 ;  /* 0x000000ffff177224 */ /* 0x000fe400078e000f */
[----:B------:R-:W-:Y:S02]  /*1580*/  IMAD.MOV.U32 R22, RZ, RZ, R14 ;  /* 0x000000ffff167224 */ /* 0x000fe400078e000e */
[----:B------:R-:W-:Y:S02]  /*1590*/  IMAD.MOV.U32 R15, RZ, RZ, R30 ;  /* 0x000000ffff0f7224 */ /* 0x000fe400078e001e */
[----:B------:R-:W-:-:S07]  /*15a0*/  IMAD.MOV.U32 R14, RZ, RZ, R21 ;  /* 0x000000ffff0e7224 */ /* 0x000fce00078e0015 */
.L_x_452:
[----:B------:R-:W-:Y:S05]  /*15b0*/  BSYNC.RECONVERGENT B0 ;  /* 0x0000000000007941 */ /* 0x000fea0003800200 */
.L_x_450:
        /* <DEDUP_REMOVED lines=10> */
.L_x_454:
[----:B------:R-:W-:Y:S02]  /*1660*/  IMAD.MOV.U32 R31, RZ, RZ, R18 ;  /* 0x000000ffff1f7224 */ /* 0x000fe400078e0012 */
[----:B------:R-:W-:Y:S02]  /*1670*/  IMAD.MOV.U32 R38, RZ, RZ, R19 ;  /* 0x000000ffff267224 */ /* 0x000fe400078e0013 */
[----:B------:R-:W-:Y:S02]  /*1680*/  IMAD.MOV.U32 R18, RZ, RZ, R11 ;  /* 0x000000ffff127224 */ /* 0x000fe400078e000b */
[----:B------:R-:W-:-:S07]  /*1690*/  IMAD.MOV.U32 R19, RZ, RZ, R10 ;  /* 0x000000ffff137224 */ /* 0x000fce00078e000a */
.L_x_455:
[----:B------:R-:W-:Y:S05]  /*16a0*/  BSYNC.RECONVERGENT B0 ;  /* 0x0000000000007941 */ /* 0x000fea0003800200 */
.L_x_453:
        /* <DEDUP_REMOVED lines=11> */
.L_x_457:
[----:B------:R-:W-:Y:S01]  /*1760*/  MOV R39, R44 ;  /* 0x0000002c00277202 */ /* 0x000fe20000000f00 */
[----:B------:R-:W-:Y:S02]  /*1770*/  IMAD.MOV.U32 R42, RZ, RZ, R43 ;  /* 0x000000ffff2a7224 */ /* 0x000fe400078e002b */
[----:B------:R-:W-:Y:S02]  /*1780*/  IMAD.MOV.U32 R11, RZ, RZ, R40 ;  /* 0x000000ffff0b7224 */ /* 0x000fe400078e0028 */
[----:B------:R-:W-:-:S07]  /*1790*/  IMAD.MOV.U32 R44, RZ, RZ, R41 ;  /* 0x000000ffff2c7224 */ /* 0x000fce00078e0029 */
.L_x_458:
[----:B------:R-:W-:Y:S05]  /*17a0*/  BSYNC.RECONVERGENT B0 ;  /* 0x0000000000007941 */ /* 0x000fea0003800200 */
.L_x_456:
        /* <DEDUP_REMOVED lines=10> */
.L_x_460:
[----:B------:R-:W-:Y:S01]  /*1850*/  IMAD.MOV.U32 R16, RZ, RZ, R12 ;  /* 0x000000ffff107224 */ /* 0x000fe200078e000c */
[----:B------:R-:W-:Y:S01]  /*1860*/  MOV R12, R15 ;  /* 0x0000000f000c7202 */ /* 0x000fe20000000f00 */
[----:B------:R-:W-:Y:S02]  /*1870*/  IMAD.MOV.U32 R17, RZ, RZ, R13 ;  /* 0x000000ffff117224 */ /* 0x000fe400078e000d */
[----:B------:R-:W-:-:S07]  /*1880*/  IMAD.MOV.U32 R13, RZ, RZ, R14 ;  /* 0x000000ffff0d7224 */ /* 0x000fce00078e000e */
.L_x_461:
[----:B------:R-:W-:Y:S05]  /*1890*/  BSYNC.RECONVERGENT B0 ;  /* 0x0000000000007941 */ /* 0x000fea0003800200 */
.L_x_459:
        /* <DEDUP_REMOVED lines=10> */
.L_x_463:
[----:B------:R-:W-:Y:S02]  /*1940*/  IMAD.MOV.U32 R20, RZ, RZ, R23 ;  /* 0x000000ffff147224 */ /* 0x000fe400078e0017 */
[----:B------:R-:W-:Y:S02]  /*1950*/  IMAD.MOV.U32 R21, RZ, RZ, R22 ;  /* 0x000000ffff157224 */ /* 0x000fe400078e0016 */
[----:B------:R-:W-:Y:S02]  /*1960*/  IMAD.MOV.U32 R23, RZ, RZ, R18 ;  /* 0x000000ffff177224 */ /* 0x000fe400078e0012 */
[----:B------:R-:W-:-:S07]  /*1970*/  IMAD.MOV.U32 R22, RZ, RZ, R19 ;  /* 0x000000ffff167224 */ /* 0x000fce00078e0013 */
.L_x_464:
[----:B------:R-:W-:Y:S05]  /*1980*/  BSYNC.RECONVERGENT B0 ;  /* 0x0000000000007941 */ /* 0x000fea0003800200 */
.L_x_462:
        /* <DEDUP_REMOVED lines=10> */
.L_x_466:
[----:B------:R-:W-:Y:S02]  /*1a30*/  IMAD.MOV.U32 R30, RZ, RZ, R31 ;  /* 0x000000ffff1e7224 */ /* 0x000fe400078e001f */
[----:B------:R-:W-:Y:S02]  /*1a40*/  IMAD.MOV.U32 R41, RZ, RZ, R38 ;  /* 0x000000ffff297224 */ /* 0x000fe400078e0026 */
[----:B------:R-:W-:Y:S02]  /*1a50*/  IMAD.MOV.U32 R31, RZ, RZ, R44 ;  /* 0x000000ffff1f7224 */ /* 0x000fe400078e002c */
[----:B------:R-:W-:-:S07]  /*1a60*/  IMAD.MOV.U32 R38, RZ, RZ, R11 ;  /* 0x000000ffff267224 */ /* 0x000fce00078e000b */
.L_x_467:
[----:B------:R-:W-:Y:S05]  /*1a70*/  BSYNC.RECONVERGENT B0 ;  /* 0x0000000000007941 */ /* 0x000fea0003800200 */
.L_x_465:
        /* <DEDUP_REMOVED lines=10> */
.L_x_469:
[----:B------:R-:W-:Y:S02]  /*1b20*/  IMAD.MOV.U32 R11, RZ, RZ, R9 ;  /* 0x000000ffff0b7224 */ /* 0x000fe400078e0009 */
[----:B------:R-:W-:Y:S02]  /*1b30*/  IMAD.MOV.U32 R10, RZ, RZ, R8 ;  /* 0x000000ffff0a7224 */ /* 0x000fe400078e0008 */
[----:B------:R-:W-:Y:S02]  /*1b40*/  IMAD.MOV.U32 R9, RZ, RZ, R12 ;  /* 0x000000ffff097224 */ /* 0x000fe400078e000c */
[----:B------:R-:W-:-:S07]  /*1b50*/  IMAD.MOV.U32 R8, RZ, RZ, R13 ;  /* 0x000000ffff087224 */ /* 0x000fce00078e000d */
.L_x_470:
[----:B------:R-:W-:Y:S05]  /*1b60*/  BSYNC.RECONVERGENT B0 ;  /* 0x0000000000007941 */ /* 0x000fea0003800200 */
.L_x_468:
        /* <DEDUP_REMOVED lines=10> */
.L_x_472:
[----:B------:R-:W-:Y:S01]  /*1c10*/  IMAD.MOV.U32 R15, RZ, RZ, R16 ;  /* 0x000000ffff0f7224 */ /* 0x000fe200078e0010 */
[----:B------:R-:W-:Y:S01]  /*1c20*/  MOV R14, R17 ;  /* 0x00000011000e7202 */ /* 0x000fe20000000f00 */
[----:B------:R-:W-:Y:S02]  /*1c30*/  IMAD.MOV.U32 R16, RZ, RZ, R23 ;  /* 0x000000ffff107224 */ /* 0x000fe400078e0017 */
[----:B------:R-:W-:-:S07]  /*1c40*/  IMAD.MOV.U32 R17, RZ, RZ, R22 ;  /* 0x000000ffff117224 */ /* 0x000fce00078e0016 */
.L_x_473:
[----:B------:R-:W-:Y:S05]  /*1c50*/  BSYNC.RECONVERGENT B0 ;  /* 0x0000000000007941 */ /* 0x000fea0003800200 */
.L_x_471:
        /* <DEDUP_REMOVED lines=10> */
.L_x_475:
[----:B------:R-:W-:Y:S02]  /*1d00*/  IMAD.MOV.U32 R19, RZ, RZ, R20 ;  /* 0x000000ffff137224 */ /* 0x000fe400078e0014 */
[----:B------:R-:W-:Y:S01]  /*1d10*/  IMAD.MOV.U32 R18, RZ, RZ, R21 ;  /* 0x000000ffff127224 */ /* 0x000fe200078e0015 */
[----:B------:R-:W-:Y:S01]  /*1d20*/  MOV R21, R38 ;  /* 0x0000002600157202 */ /* 0x000fe20000000f00 */
[----:B------:R-:W-:-:S07]  /*1d30*/  IMAD.MOV.U32 R20, RZ, RZ, R31 ;  /* 0x000000ffff147224 */ /* 0x000fce00078e001f */
.L_x_476:
[----:B------:R-:W-:Y:S05]  /*1d40*/  BSYNC.RECONVERGENT B0 ;  /* 0x0000000000007941 */ /* 0x000fea0003800200 */
.L_x_474:
        /* <DEDUP_REMOVED lines=11> */
.L_x_478:
[----:B------:R-:W-:Y:S02]  /*1e00*/  IMAD.MOV.U32 R23, RZ, RZ, R30 ;  /* 0x000000ffff177224 */ /* 0x000fe400078e001e */
[----:B------:R-:W-:Y:S02]  /*1e10*/  IMAD.MOV.U32 R31, RZ, RZ, R42 ;  /* 0x000000ffff1f7224 */ /* 0x000fe400078e002a */
[----:B------:R-:W-:Y:S02]  /*1e20*/  IMAD.MOV.U32 R22, RZ, RZ, R41 ;  /* 0x000000ffff167224 */ /* 0x000fe400078e0029 */
[----:B------:R-:W-:-:S07]  /*1e30*/  IMAD.MOV.U32 R30, RZ, RZ, R39 ;  /* 0x000000ffff1e7224 */ /* 0x000fce00078e0027 */
.L_x_479:
[----:B------:R-:W-:Y:S05]  /*1e40*/  BSYNC.RECONVERGENT B0 ;  /* 0x0000000000007941 */ /* 0x000fea0003800200 */
.L_x_477:
        /* <DEDUP_REMOVED lines=10> */
.L_x_481:
[----:B------:R-:W-:Y:S02]  /*1ef0*/  IMAD.MOV.U32 R13, RZ, RZ, R11 ;  /* 0x000000ffff0d7224 */ /* 0x000fe400078e000b */
[----:B------:R-:W-:Y:S02]  /*1f00*/  IMAD.MOV.U32 R12, RZ, RZ, R10 ;  /* 0x000000ffff0c7224 */ /* 0x000fe400078e000a */
[----:B------:R-:W-:Y:S02]  /*1f10*/  IMAD.MOV.U32 R11, RZ, RZ, R16 ;  /* 0x000000ffff0b7224 */ /* 0x000fe400078e0010 */
[----:B------:R-:W-:-:S07]  /*1f20*/  IMAD.MOV.U32 R10, RZ, RZ, R17 ;  /* 0x000000ffff0a7224 */ /* 0x000fce00078e0011 */
.L_x_482:
[----:B------:R-:W-:Y:S05]  /*1f30*/  BSYNC.RECONVERGENT B0 ;  /* 0x0000000000007941 */ /* 0x000fea0003800200 */
.L_x_480:
        /* <DEDUP_REMOVED lines=10> */
.L_x_484:
[----:B------:R-:W-:Y:S02]  /*1fe0*/  IMAD.MOV.U32 R17, RZ, RZ, R15 ;  /* 0x000000ffff117224 */ /* 0x000fe400078e000f */
[----:B------:R-:W-:Y:S02]  /*1ff0*/  IMAD.MOV.U32 R16, RZ, RZ, R14 ;  /* 0x000000ffff107224 */ /* 0x000fe400078e000e */
[----:B------:R-:W-:Y:S02]  /*2000*/  IMAD.MOV.U32 R15, RZ, RZ, R20 ;  /* 0x000000ffff0f7224 */ /* 0x000fe400078e0014 */
[----:B------:R-:W-:-:S07]  /*2010*/  IMAD.MOV.U32 R14, RZ, RZ, R21 ;  /* 0x000000ffff0e7224 */ /* 0x000fce00078e0015 */
.L_x_485:
[----:B------:R-:W-:Y:S05]  /*2020*/  BSYNC.RECONVERGENT B0 ;  /* 0x0000000000007941 */ /* 0x000fea0003800200 */
.L_x_483:
        /* <DEDUP_REMOVED lines=10> */
.L_x_487:
[----:B------:R-:W-:Y:S01]  /*20d0*/  IMAD.MOV.U32 R21, RZ, RZ, R19 ;  /* 0x000000ffff157224 */ /* 0x000fe200078e0013 */
[----:B------:R-:W-:Y:S01]  /*20e0*/  MOV R20, R18 ;  /* 0x0000001200147202 */ /* 0x000fe20000000f00 */
[----:B------:R-:W-:Y:S02]  /*20f0*/  IMAD.MOV.U32 R19, RZ, RZ, R30 ;  /* 0x000000ffff137224 */ /* 0x000fe400078e001e */
[----:B------:R-:W-:-:S07]  /*2100*/  IMAD.MOV.U32 R18, RZ, RZ, R31 ;  /* 0x000000ffff127224 */ /* 0x000fce00078e001f */
.L_x_488:
[----:B------:R-:W-:Y:S05]  /*2110*/  BSYNC.RECONVERGENT B0 ;  /* 0x0000000000007941 */ /* 0x000fea0003800200 */
.L_x_486:
[----:B------:R-:W-:-:S07]  /*2120*/  IMAD.MOV.U32 R41, RZ, RZ, 0x2 ;  /* 0x00000002ff297424 */ /* 0x000fce00078e00ff */
.L_x_508:
        /* <DEDUP_REMOVED lines=8> */
[----:B------:R-:W-:Y:S01]  /*21b0*/  SHF.L.U32 R43, R39, 0x3, RZ ;  /* 0x00000003272b7819 */ /* 0x000fe200000006ff */
[----:B------:R-:W-:Y:S03]  /*21c0*/  BSSY.RECONVERGENT B0, `(.L_x_489) ;  /* 0x0000028000007945 */ /* 0x000fe60003800200 */
        /* <DEDUP_REMOVED lines=21> */
.L_x_491:
        /* <DEDUP_REMOVED lines=18> */
.L_x_490:
[----:B------:R-:W-:Y:S05]  /*2440*/  BSYNC.RECONVERGENT B0 ;  /* 0x0000000000007941 */ /* 0x000fea0003800200 */
.L_x_489:
        /* <DEDUP_REMOVED lines=15> */
.L_x_493:
[----:B------:R-:W-:Y:S05]  /*2540*/  BSYNC.RECONVERGENT B0 ;  /* 0x0000000000007941 */ /* 0x000fea0003800200 */
.L_x_492:
[----:B------:R-:W-:Y:S01]  /*2550*/  IADD3 R10, PT, PT, R12, 0x1, RZ ;  /* 0x000000010c0a7810 */ /* 0x000fe20007ffe0ff */
[----:B------:R-:W-:Y:S01]  /*2560*/  @!P0 IMAD.MOV R10, RZ, RZ, R12 ;  /* 0x000000ffff0a8224 */ /* 0x000fe200078e020c */
[----:B------:R-:W-:Y:S01]  /*2570*/  BSSY.RECONVERGENT B0, `(.L_x_494) ;  /* 0x0000011000007945 */ /* 0x000fe20003800200 */
[----:B------:R-:W-:Y:S01]  /*2580*/  VIADD R11, R13, 0x1 ;  /* 0x000000010d0b7836 */ /* 0x000fe20000000000 */
[----:B-12---:R-:W-:Y:S01]  /*2590*/  SEL R9, R31, R23, P0 ;  /* 0x000000171f097207 */ /* 0x006fe20000000000 */
[----:B------:R-:W-:Y:S01]  /*25a0*/  @P0 IMAD.MOV R11, RZ, RZ, R13 ;  /* 0x000000ffff0b0224 */ /* 0x000fe200078e020d */
[C---:B------:R-:W-:Y:S01]  /*25b0*/  ISETP.GE.AND P1, PT, R10.reuse, R39, PT ;  /* 0x000000270a00720c */ /* 0x040fe20003f26270 */
[----:B------:R-:W-:Y:S01]  /*25c0*/  VIADD R12, R10, 0x1 ;  /* 0x000000010a0c7836 */ /* 0x000fe20000000000 */
[----:B------:R-:W-:Y:S01]  /*25d0*/  SEL R8, R30, R22, P0 ;  /* 0x000000161e087207 */ /* 0x000fe20000000000 */
[----:B------:R-:W-:Y:S01]  /*25e0*/  VIADD R13, R11, 0x1 ;  /* 0x000000010b0d7836 */ /* 0x000fe20000000000 */
[----:B------:R0:W1:Y:S04]  /*25f0*/  @P0 LDS.64 R30, [R15+0x8] ;  /* 0x000008000f1e0984 */ /* 0x0000680000000a00 */
[----:B------:R0:W2:Y:S01]  /*2600*/  @!P0 LDS.64 R22, [R14+0x8] ;  /* 0x000008000e168984 */ /* 0x0000a20000000a00 */
[----:B------:R-:W-:-:S04]  /*2610*/  PLOP3.LUT P0, PT, PT, PT, PT, 0x8, 0x80 ;  /* 0x000000000080781c */ /* 0x000fc80003f0e170 */
[----:B------:R-:W-:Y:S09]  /*2620*/  @P1 BRA `(.L_x_495) ;  /* 0x0000000000141947 */ /* 0x000ff20003800000 */
[----:B-12---:R-:W-:Y:S02]  /*2630*/  ISETP.GE.AND P1, PT, R30, R22, PT ;  /* 0x000000161e00720c */ /* 0x006fe40003f26270 */
[----:B------:R-:W-:Y:S02]  /*2640*/  PLOP3.LUT P0, PT, PT, PT, PT, 0x80, 0x8 ;  /* 0x000000000008781c */ /* 0x000fe40003f0f070 */
[----:B------:R-:W-:-:S13]  /*2650*/  ISETP.GE.OR P1, PT, R11, R38, !P1 ;  /* 0x000000260b00720c */ /* 0x000fda0004f26670 */
[----:B------:R-:W-:-:S04]  /*2660*/  @!P1 ISETP.GE.AND P2, PT, R31, R23, PT ;  /* 0x000000171f00920c */ /* 0x000fc80003f46270 */
[----:B------:R-:W-:-:S13]  /*2670*/  @!P1 ISETP.EQ.AND P0, PT, R30, R22, !P2 ;  /* 0x000000161e00920c */ /* 0x000fda0005702270 */
.L_x_495:
[----:B------:R-:W-:Y:S05]  /*2680*/  BSYNC.RECONVERGENT B0 ;  /* 0x0000000000007941 */ /* 0x000fea0003800200 */
.L_x_494:
        /* <DEDUP_REMOVED lines=17> */
.L_x_497:
[----:B------:R-:W-:Y:S05]  /*27a0*/  BSYNC.RECONVERGENT B0 ;  /* 0x0000000000007941 */ /* 0x000fea0003800200 */
.L_x_496:
[----:B------:R-:W3:Y:S01]  /*27b0*/  S2UR UR5, SR_CgaCtaId ;  /* 0x00000000000579c3 */ /* 0x000ee20000008800 */
[----:B------:R-:W-:Y:S01]  /*27c0*/  UMOV UR4, 0x400 ;  /* 0x0000040000047882 */ /* 0x000fe20000000000 */
[----:B0-----:R-:W-:Y:S01]  /*27d0*/  IADD3 R14, PT, PT, R12, 0x1, RZ ;  /* 0x000000010c0e7810 */ /* 0x001fe20007ffe0ff */
        /* <DEDUP_REMOVED lines=23> */
.L_x_499:
[----:B------:R-:W-:Y:S05]  /*2950*/  BSYNC.RECONVERGENT B0 ;  /* 0x0000000000007941 */ /* 0x000fea0003800200 */
.L_x_498:
[----:B------:R-:W-:Y:S01]  /*2960*/  @!P0 IMAD.MOV R18, RZ, RZ, R14 ;  /* 0x000000ffff128224 */ /* 0x000fe200078e020e */
[----:B------:R-:W-:Y:S01]  /*2970*/  @P0 IADD3 R19, PT, PT, R15, RZ, RZ ;  /* 0x000000ff0f130210 */ /* 0x000fe20007ffe0ff */
[----:B------:R-:W-:Y:S01]  /*2980*/  BSSY.RECONVERGENT B0, `(.L_x_500) ;  /* 0x0000011000007945 */ /* 0x000fe20003800200 */
[----:B-12---:R-:W-:Y:S01]  /*2990*/  SEL R15, R31, R23, P0 ;  /* 0x000000171f0f7207 */ /* 0x006fe20000000000 */
[C-C-:B0-----:R-:W-:Y:S01]  /*29a0*/  @P0 IMAD R17, R18.reuse, 0x8, R40.reuse ;  /* 0x0000000812110824 */ /* 0x141fe200078e0228 */
[----:B------:R-:W-:Y:S01]  /*29b0*/  ISETP.GE.AND P1, PT, R18, R39, PT ;  /* 0x000000271200720c */ /* 0x000fe20003f26270 */
[C---:B------:R-:W-:Y:S01]  /*29c0*/  @!P0 IMAD R16, R19.reuse, 0x8, R40 ;  /* 0x0000000813108824 */ /* 0x040fe200078e0228 */
[----:B------:R-:W-:Y:S01]  /*29d0*/  SEL R14, R30, R22, P0 ;  /* 0x000000161e0e7207 */ /* 0x000fe20000000000 */
[----:B------:R-:W-:Y:S01]  /*29e0*/  VIADD R20, R18, 0x1 ;  /* 0x0000000112147836 */ /* 0x000fe20000000000 */
[----:B------:R0:W1:Y:S01]  /*29f0*/  @P0 LDS.64 R30, [R17] ;  /* 0x00000000111e0984 */ /* 0x0000620000000a00 */
[----:B------:R-:W-:-:S03]  /*2a00*/  VIADD R43, R19, 0x1 ;  /* 0x00000001132b7836 */ /* 0x000fc60000000000 */
        /* <DEDUP_REMOVED lines=8> */
.L_x_501:
[----:B------:R-:W-:Y:S05]  /*2a90*/  BSYNC.RECONVERGENT B0 ;  /* 0x0000000000007941 */ /* 0x000fea0003800200 */
.L_x_500:
[----:B------:R-:W-:Y:S01]  /*2aa0*/  @!P0 IMAD.MOV R20, RZ, RZ, R18 ;  /* 0x000000ffff148224 */ /* 0x000fe200078e0212 */
[----:B------:R-:W-:Y:S01]  /*2ab0*/  BSSY.RECONVERGENT B0, `(.L_x_502) ;  /* 0x0000011000007945 */ /* 0x000fe20003800200 */
[----:B------:R-:W-:Y:S01]  /*2ac0*/  @P0 IMAD.MOV R43, RZ, RZ, R19 ;  /* 0x000000ffff2b0224 */ /* 0x000fe200078e0213 */
[----:B012---:R-:W-:Y:S02]  /*2ad0*/  SEL R17, R31, R23, P0 ;  /* 0x000000171f117207 */ /* 0x007fe40000000000 */
[C---:B------:R-:W-:Y:S01]  /*2ae0*/  ISETP.GE.AND P1, PT, R20.reuse, R39, PT ;  /* 0x000000271400720c */ /* 0x040fe20003f26270 */
[C---:B------:R-:W-:Y:S01]  /*2af0*/  @!P0 IMAD R18, R43.reuse, 0x8, R40 ;  /* 0x000000082b128824 */ /* 0x040fe200078e0228 */
[----:B------:R-:W-:Y:S01]  /*2b00*/  @P0 LEA R19, R20, R40, 0x3 ;  /* 0x0000002814130211 */ /* 0x000fe200078e18ff */
[----:B------:R-:W-:Y:S01]  /*2b10*/  VIADD R21, R43, 0x1 ;  /* 0x000000012b157836 */ /* 0x000fe20000000000 */
[----:B------:R-:W-:Y:S02]  /*2b20*/  SEL R16, R30, R22, P0 ;  /* 0x000000161e107207 */ /* 0x000fe40000000000 */
[----:B------:R0:W1:Y:S04]  /*2b30*/  @!P0 LDS.64 R22, [R18] ;  /* 0x0000000012168984 */ /* 0x0000680000000a00 */
[----:B------:R0:W2:Y:S01]  /*2b40*/  @P0 LDS.64 R30, [R19] ;  /* 0x00000000131e0984 */ /* 0x0000a20000000a00 */
[----:B------:R-:W-:-:S02]  /*2b50*/  PLOP3.LUT P0, PT, PT, PT, PT, 0x8, 0x80 ;  /* 0x000000000080781c */ /* 0x000fc40003f0e170 */
[----:B------:R-:W-:Y:S11]  /*2b60*/  @P1 BRA `(.L_x_503) ;  /* 0x0000000000141947 */ /* 0x000ff60003800000 */
[----:B-12---:R-:W-:Y:S02]  /*2b70*/  ISETP.GE.AND P1, PT, R30, R22, PT ;  /* 0x000000161e00720c */ /* 0x006fe40003f26270 */
[----:B------:R-:W-:Y:S02]  /*2b80*/  PLOP3.LUT P0, PT, PT, PT, PT, 0x80, 0x8 ;  /* 0x000000000008781c */ /* 0x000fe40003f0f070 */
[----:B------:R-:W-:-:S13]  /*2b90*/  ISETP.GE.OR P1, PT, R43, R38, !P1 ;  /* 0x000000262b00720c */ /* 0x000fda0004f26670 */
[----:B------:R-:W-:-:S04]  /*2ba0*/  @!P1 ISETP.GE.AND P2, PT, R31, R23, PT ;  /* 0x000000171f00920c */ /* 0x000fc80003f46270 */
[----:B------:R-:W-:-:S13]  /*2bb0*/  @!P1 ISETP.EQ.AND P0, PT, R30, R22, !P2 ;  /* 0x000000161e00920c */ /* 0x000fda0005702270 */
.L_x_503:
[----:B------:R-:W-:Y:S05]  /*2bc0*/  BSYNC.RECONVERGENT B0 ;  /* 0x0000000000007941 */ /* 0x000fea0003800200 */
.L_x_502:
        /* <DEDUP_REMOVED lines=19> */
.L_x_505:
[----:B------:R-:W-:Y:S05]  /*2d00*/  BSYNC.RECONVERGENT B0 ;  /* 0x0000000000007941 */ /* 0x000fea0003800200 */
.L_x_504:
[----:B------:R-:W-:Y:S01]  /*2d10*/  @!P0 IMAD.MOV R42, RZ, RZ, R43 ;  /* 0x000000ffff2a8224 */ /* 0x000fe200078e022b */
[----:B------:R-:W-:Y:S01]  /*2d20*/  IADD3 R43, PT, PT, R21, 0x1, RZ ;  /* 0x00000001152b7810 */ /* 0x000fe20007ffe0ff */
[----:B------:R-:W-:Y:S01]  /*2d30*/  @P0 IMAD.MOV R43, RZ, RZ, R21 ;  /* 0x000000ffff2b0224 */ /* 0x000fe200078e0215 */
[----:B------:R-:W-:Y:S01]  /*2d40*/  BSSY.RECONVERGENT B0, `(.L_x_506) ;  /* 0x000000f000007945 */ /* 0x000fe20003800200 */
[----:B-12---:R-:W-:Y:S02]  /*2d50*/  SEL R21, R31, R23, P0 ;  /* 0x000000171f157207 */ /* 0x006fe40000000000 */
[----:B------:R-:W-:Y:S01]  /*2d60*/  ISETP.GE.AND P1, PT, R42, R39, PT ;  /* 0x000000272a00720c */ /* 0x000fe20003f26270 */
[--C-:B0-----:R-:W-:Y:S01]  /*2d70*/  @!P0 IMAD R44, R43, 0x8, R40.reuse ;  /* 0x000000082b2c8824 */ /* 0x101fe200078e0228 */
[----:B------:R-:W-:Y:S01]  /*2d80*/  SEL R20, R30, R22, P0 ;  /* 0x000000161e147207 */ /* 0x000fe20000000000 */
[----:B------:R-:W-:-:S03]  /*2d90*/  @P0 IMAD R40, R42, 0x8, R40 ;  /* 0x000000082a280824 */ /* 0x000fc600078e0228 */
        /* <DEDUP_REMOVED lines=9> */
.L_x_507:
[----:B------:R-:W-:Y:S05]  /*2e30*/  BSYNC.RECONVERGENT B0 ;  /* 0x0000000000007941 */ /* 0x000fea0003800200 */
.L_x_506:
        /* <DEDUP_REMOVED lines=24> */
[C---:B-1----:R-:W-:Y:S01]  /*2fc0*/  LOP3.LUT R0, R28.reuse, 0x1f, RZ, 0xc0, !PT ;  /* 0x0000001f1c007812 */ /* 0x042fe200078ec0ff */
[----:B------:R-:W-:Y:S02]  /*2fd0*/  IMAD.SHL.U32 R28, R28, 0x8, RZ ;  /* 0x000000081c1c7824 */ /* 0x000fe400078e00ff */
[----:B------:R-:W1:Y:S02]  /*2fe0*/  LDS.64 R38, [R35+0x200] ;  /* 0x0002000023267984 */ /* 0x000e640000000a00 */
[----:B---3--:R-:W-:Y:S01]  /*2ff0*/  IMAD R29, R29, 0x800, R0 ;  /* 0x000008001d1d7824 */ /* 0x008fe200078e0200 */
[----:B------:R-:W-:Y:S01]  /*3000*/  LOP3.LUT R28, R28, 0x1f00, RZ, 0xc0, !PT ;  /* 0x00001f001c1c7812 */ /* 0x000fe200078ec0ff */
[----:B------:R-:W3:Y:S03]  /*3010*/  LDS.64 R10, [R34+0x300] ;  /* 0x00030000220a7984 */ /* 0x000ee60000000a00 */
[----:B------:R-:W-:Y:S01]  /*3020*/  IADD3 R29, P0, PT, R28, R29, RZ ;  /* 0x0000001d1c1d7210 */ /* 0x000fe20007f1e0ff */
[----:B------:R-:W0:Y:S04]  /*3030*/  LDS.64 R32, [R33+0x400] ;  /* 0x0004000021207984 */ /* 0x000e280000000a00 */
[----:B------:R-:W0:Y:S01]  /*3040*/  LDS.64 R6, [R27+0x500] ;  /* 0x000500001b067984 */ /* 0x000e220000000a00 */
[----:B------:R-:W-:Y:S01]  /*3050*/  IMAD.X R0, RZ, RZ, RZ, P0 ;  /* 0x000000ffff007224 */ /* 0x000fe200000e06ff */
[----:B--2---:R-:W-:-:S02]  /*3060*/  LEA R2, P0, R29, UR4, 0x3 ;  /* 0x000000041d027c11 */ /* 0x004fc4000f8018ff */
[----:B------:R-:W2:Y:S02]  /*3070*/  LDS.64 R4, [R26+0x600] ;  /* 0x000600001a047984 */ /* 0x000ea40000000a00 */
[----:B------:R-:W-:Y:S02]  /*3080*/  LEA.HI.X R3, R29, UR5, R0, 0x3, P0 ;  /* 0x000000051d037c11 */ /* 0x000fe400080f1c00 */
        /* <DEDUP_REMOVED lines=18> */
.L_x_509:
        /* <DEDUP_REMOVED lines=37> */
.L_x_404:
[----:B------:R-:W0:Y:S01]  /*3400*/  LDC.64 R4, c[0x0][0x388] ;  /* 0x0000e200ff047b82 */ /* 0x000e220000000a00 */
[----:B------:R-:W-:Y:S01]  /*3410*/  ACQBULK ;  /* 0x000000000000782e */ /* 0x000fe20000000000 */
[----:B------:R-:W1:Y:S06]  /*3420*/  S2R R36, SR_TID.X ;  /* 0x0000000000247919 */ /* 0x000e6c0000002100 */
[----:B------:R-:W2:Y:S01]  /*3430*/  LDC R9, c[0x0][0x3a8] ;  /* 0x0000ea00ff097b82 */ /* 0x000ea20000000800 */
[----:B0-----:R-:W-:-:S05]  /*3440*/  IMAD.WIDE.U32 R4, R7, 0x8, R4 ;  /* 0x0000000807047825 */ /* 0x001fca00078e0004 */
[----:B------:R-:W3:Y:S04]  /*3450*/  LDG.E R3, desc[UR6][R4.64+0x4] ;  /* 0x0000040604037981 */ /* 0x000ee8000c1e1900 */
[----:B------:R-:W4:Y:S01]  /*3460*/  LDG.E R2, desc[UR6][R4.64] ;  /* 0x0000000604027981 */ /* 0x000f22000c1e1900 */
[----:B-1----:R-:W-:Y:S01]  /*3470*/  IMAD.SHL.U32 R39, R36, 0x8, RZ ;  /* 0x0000000824277824 */ /* 0x002fe200078e00ff */
[----:B------:R-:W-:-:S04]  /*3480*/  IADD3 R38, PT, PT, -R7, RZ, RZ ;  /* 0x000000ff07267210 */ /* 0x000fc80007ffe1ff */
[----:B------:R-:W-:Y:S02]  /*3490*/  LOP3.LUT R23, R39, 0x1f00, RZ, 0xc0, !PT ;  /* 0x00001f0027177812 */ /* 0x000fe400078ec0ff */
[----:B--2---:R-:W-:Y:S02]  /*34a0*/  VIADDMNMX R38, R38, R9, 0x800, PT ;  /* 0x0000080026267446 */ /* 0x004fe40003800109 */
[----:B------:R-:W-:-:S04]  /*34b0*/  LOP3.LUT R35, R23, 0x1f, R36, 0xf8, !PT ;  /* 0x0000001f17237812 */ /* 0x000fc800078ef824 */
[C---:B------:R-:W-:Y:S01]  /*34c0*/  LEA R18, P0, R35.reuse, R4, 0x3 ;  /* 0x0000000423127211 */ /* 0x040fe200078018ff */
[C---:B------:R-:W-:Y:S01]  /*34d0*/  VIADD R7, R35.reuse, 0x20 ;  /* 0x0000002023077836 */ /* 0x040fe20000000000 */
[C---:B------:R-:W-:Y:S01]  /*34e0*/  IADD3 R17, PT, PT, R35.reuse, 0xc0, RZ ;  /* 0x000000c023117810 */ /* 0x040fe20007ffe0ff */
[----:B------:R-:W-:Y:S02]  /*34f0*/  VIADD R9, R35, 0x60 ;  /* 0x0000006023097836 */ /* 0x000fe40000000000 */
[----:B------:R-:W-:Y:S01]  /*3500*/  IMAD.X R19, RZ, RZ, R5, P0 ;  /* 0x000000ffff137224 */ /* 0x000fe200000e0605 */
[-C--:B------:R-:W-:Y:S01]  /*3510*/  ISETP.GE.AND P1, PT, R7, R38.reuse, PT ;  /* 0x000000260700720c */ /* 0x080fe20003f26270 */
[C---:B------:R-:W-:Y:S01]  /*3520*/  VIADD R7, R35.reuse, 0x40 ;  /* 0x0000004023077836 */ /* 0x040fe20000000000 */
[CC--:B------:R-:W-:Y:S01]  /*3530*/  ISETP.GE.AND P0, PT, R35.reuse, R38.reuse, PT ;  /* 0x000000262300720c */ /* 0x0c0fe20003f06270 */
[----:B------:R-:W-:Y:S01]  /*3540*/  VIADD R11, R35, 0x80 ;  /* 0x00000080230b7836 */ /* 0x000fe20000000000 */
[-C--:B------:R-:W-:Y:S01]  /*3550*/  ISETP.GE.AND P3, PT, R9, R38.reuse, PT ;  /* 0x000000260900720c */ /* 0x080fe20003f66270 */
[----:B------:R-:W-:Y:S01]  /*3560*/  VIADD R15, R35, 0xa0 ;  /* 0x000000a0230f7836 */ /* 0x000fe20000000000 */
[----:B------:R-:W-:-:S02]  /*3570*/  ISETP.GE.AND P2, PT, R7, R38, PT ;  /* 0x000000260700720c */ /* 0x000fc40003f46270 */
[----:B------:R-:W-:Y:S02]  /*3580*/  IADD3 R21, PT, PT, R35, 0xe0, RZ ;  /* 0x000000e023157810 */ /* 0x000fe40007ffe0ff */
[----:B------:R-:W-:Y:S01]  /*3590*/  ISETP.GE.AND P4, PT, R11, R38, PT ;  /* 0x000000260b00720c */ /* 0x000fe20003f86270 */
[----:B---3--:R-:W-:-:S04]  /*35a0*/  IMAD.MOV.U32 R9, RZ, RZ, R3 ;  /* 0x000000ffff097224 */ /* 0x008fc800078e0003 */
[----:B------:R-:W2:Y:S01]  /*35b0*/  @!P0 LDG.E R3, desc[UR6][R18.64+0x4] ;  /* 0x0000040612038981 */ /* 0x000ea2000c1e1900 */
[----:B----4-:R-:W-:Y:S02]  /*35c0*/  IMAD.MOV.U32 R8, RZ, RZ, R2 ;  /* 0x000000ffff087224 */ /* 0x010fe400078e0002 */
[--C-:B------:R-:W-:Y:S01]  /*35d0*/  IMAD.MOV.U32 R5, RZ, RZ, R9.reuse ;  /* 0x000000ffff057224 */ /* 0x100fe200078e0009 */
[----:B------:R-:W2:Y:S01]  /*35e0*/  @!P0 LDG.E R2, desc[UR6][R18.64] ;  /* 0x0000000612028981 */ /* 0x000ea2000c1e1900 */
[--C-:B------:R-:W-:Y:S02]  /*35f0*/  IMAD.MOV.U32 R4, RZ, RZ, R8.reuse ;  /* 0x000000ffff047224 */ /* 0x100fe400078e0008 */
[--C-:B------:R-:W-:Y:S02]  /*3600*/  IMAD.MOV.U32 R7, RZ, RZ, R9.reuse ;  /* 0x000000ffff077224 */ /* 0x100fe400078e0009 */
[----:B------:R-:W-:Y:S01]  /*3610*/  IMAD.MOV.U32 R6, RZ, RZ, R8 ;  /* 0x000000ffff067224 */ /* 0x000fe200078e0008 */
[----:B------:R-:W3:Y:S01]  /*3620*/  @!P1 LDG.E R5, desc[UR6][R18.64+0x104] ;  /* 0x0001040612059981 */ /* 0x000ee2000c1e1900 */
[----:B------:R-:W-:Y:S01]  /*3630*/  ISETP.GE.AND P0, PT, R15, R38, PT ;  /* 0x000000260f00720c */ /* 0x000fe20003f06270 */
[----:B------:R-:W-:-:S02]  /*3640*/  IMAD.MOV.U32 R11, RZ, RZ, R9 ;  /* 0x000000ffff0b7224 */ /* 0x000fc400078e0009 */
[----:B------:R-:W3:Y:S01]  /*3650*/  @!P1 LDG.E R4, desc[UR6][R18.64+0x100] ;  /* 0x0001000612049981 */ /* 0x000ee2000c1e1900 */
[-C--:B------:R-:W-:Y:S01]  /*3660*/  ISETP.GE.AND P1, PT, R17, R38.reuse, PT ;  /* 0x000000261100720c */ /* 0x080fe20003f26270 */
[--C-:B------:R-:W-:Y:S02]  /*3670*/  IMAD.MOV.U32 R10, RZ, RZ, R8.reuse ;  /* 0x000000ffff0a7224 */ /* 0x100fe400078e0008 */
[----:B------:R-:W4:Y:S01]  /*3680*/  @!P2 LDG.E R7, desc[UR6][R18.64+0x204] ;  /* 0x000204061207a981 */ /* 0x000f22000c1e1900 */
[--C-:B------:R-:W-:Y:S02]  /*3690*/  IMAD.MOV.U32 R13, RZ, RZ, R9.reuse ;  /* 0x000000ffff0d7224 */ /* 0x100fe400078e0009 */
[----:B------:R-:W-:Y:S01]  /*36a0*/  IMAD.MOV.U32 R12, RZ, RZ, R8 ;  /* 0x000000ffff0c7224 */ /* 0x000fe200078e0008 */
[----:B------:R-:W4:Y:S01]  /*36b0*/  @!P2 LDG.E R6, desc[UR6][R18.64+0x200] ;  /* 0x000200061206a981 */ /* 0x000f22000c1e1900 */
[----:B------:R-:W-:Y:S01]  /*36c0*/  ISETP.GE.AND P2, PT, R21, R38, PT ;  /* 0x000000261500720c */ /* 0x000fe20003f46270 */
[----:B------:R-:W-:-:S02]  /*36d0*/  IMAD.MOV.U32 R15, RZ, RZ, R9 ;  /* 0x000000ffff0f7224 */ /* 0x000fc400078e0009 */
[--C-:B------:R-:W-:Y:S01]  /*36e0*/  IMAD.MOV.U32 R14, RZ, RZ, R8.reuse ;  /* 0x000000ffff0e7224 */ /* 0x100fe200078e0008 */
[----:B------:R-:W5:Y:S01]  /*36f0*/  @!P3 LDG.E R11, desc[UR6][R18.64+0x304] ;  /* 0x00030406120bb981 */ /* 0x000f62000c1e1900 */
[----:B------:R-:W-:Y:S02]  /*3700*/  IMAD.MOV.U32 R17, RZ, RZ, R9 ;  /* 0x000000ffff117224 */ /* 0x000fe400078e0009 */
[----:B------:R-:W-:Y:S01]  /*3710*/  IMAD.MOV.U32 R16, RZ, RZ, R8 ;  /* 0x000000ffff107224 */ /* 0x000fe200078e0008 */
        /* <DEDUP_REMOVED lines=14> */
[C---:B------:R-:W-:Y:S02]  /*3800*/  VIADD R20, R23.reuse, 0x20 ;  /* 0x0000002017147836 */ /* 0x040fe40000000000 */
[C---:B------:R-:W-:Y:S01]  /*3810*/  VIADD R22, R23.reuse, 0x40 ;  /* 0x0000004017167836 */ /* 0x040fe20000000000 */
[CC--:B------:R-:W-:Y:S01]  /*3820*/  LEA.HI.SX32 R34, R23.reuse, R23.reuse, 0x1b ;  /* 0x0000001717227211 */ /* 0x0c0fe200078fdaff */
[C---:B------:R-:W-:Y:S01]  /*3830*/  VIADD R24, R23.reuse, 0x60 ;  /* 0x0000006017187836 */ /* 0x040fe20000000000 */
[-C--:B------:R-:W-:Y:S01]  /*3840*/  LEA.HI.SX32 R20, R20, R23.reuse, 0x1b ;  /* 0x0000001714147211 */ /* 0x080fe200078fdaff */
[C---:B------:R-:W-:Y:S01]  /*3850*/  VIADD R26, R23.reuse, 0xa0 ;  /* 0x000000a0171a7836 */ /* 0x040fe20000000000 */
[C---:B------:R-:W-:Y:S01]  /*3860*/  IADD3 R18, PT, PT, R23.reuse, 0x80, RZ ;  /* 0x0000008017127810 */ /* 0x040fe20007ffe0ff */
[C---:B------:R-:W-:Y:S01]  /*3870*/  VIADD R28, R23.reuse, 0xc0 ;  /* 0x000000c0171c7836 */ /* 0x040fe20000000000 */
[----:B------:R-:W-:Y:S01]  /*3880*/  LEA.HI.SX32 R22, R22, R23, 0x1b ;  /* 0x0000001716167211 */ /* 0x000fe200078fdaff */
[----:B------:R-:W-:Y:S01]  /*3890*/  VIADD R30, R23, 0xe0 ;  /* 0x000000e0171e7836 */ /* 0x000fe20000000000 */
[----:B------:R-:W-:Y:S01]  /*38a0*/  LEA R34, R34, UR4, 0x3 ;  /* 0x0000000422227c11 */ /* 0x000fe2000f8e18ff */
[----:B------:R-:W-:Y:S01]  /*38b0*/  IMAD R0, R0, 0x7, R23 ;  /* 0x0000000700007824 */ /* 0x000fe200078e0217 */
[----:B------:R-:W-:-:S02]  /*38c0*/  LEA R33, R20, UR4, 0x3 ;  /* 0x0000000414217c11 */ /* 0x000fc4000f8e18ff */
[-C--:B------:R-:W-:Y:S01]  /*38d0*/  LEA.HI.SX32 R24, R24, R23.reuse, 0x1b ;  /* 0x0000001718187211 */ /* 0x080fe200078fdaff */
[----:B------:R-:W-:Y:S01]  /*38e0*/  VIADD R21, R0, 0x1 ;  /* 0x0000000100157836 */ /* 0x000fe20000000000 */
[-C--:B------:R-:W-:Y:S01]  /*38f0*/  LEA.HI.SX32 R18, R18, R23.reuse, 0x1b ;  /* 0x0000001712127211 */ /* 0x080fe200078fdaff */
[----:B------:R-:W-:Y:S01]  /*3900*/  VIADD R31, R0, 0x3 ;  /* 0x00000003001f7836 */ /* 0x000fe20000000000 */
[-C--:B------:R-:W-:Y:S01]  /*3910*/  LEA.HI.SX32 R26, R26, R23.reuse, 0x1b ;  /* 0x000000171a1a7211 */ /* 0x080fe200078fdaff */
[----:B------:R-:W-:Y:S01]  /*3920*/  VIADD R37, R0, 0x4 ;  /* 0x0000000400257836 */ /* 0x000fe20000000000 */
[-C--:B------:R-:W-:Y:S01]  /*3930*/  LEA.HI.SX32 R19, R28, R23.reuse, 0x1b ;  /* 0x000000171c137211 */ /* 0x080fe200078fdaff */
[----:B------:R-:W-:Y:S01]  /*3940*/  VIADD R41, R0, 0x5 ;  /* 0x0000000500297836 */ /* 0x000fe20000000000 */
[----:B------:R-:W-:Y:S01]  /*3950*/  LEA.HI.SX32 R25, R30, R23, 0x1b ;  /* 0x000000171e197211 */ /* 0x000fe200078fdaff */
[----:B------:R-:W-:Y:S01]  /*3960*/  VIADD R23, R0, 0x2 ;  /* 0x0000000200177836 */ /* 0x000fe20000000000 */
[----:B------:R-:W-:Y:S01]  /*3970*/  LEA R32, R22, UR4, 0x3 ;  /* 0x0000000416207c11 */ /* 0x000fe2000f8e18ff */
[C---:B------:R-:W-:Y:S01]  /*3980*/  VIADD R45, R0.reuse, 0x7 ;  /* 0x00000007002d7836 */ /* 0x040fe20000000000 */
[----:B------:R-:W-:-:S02]  /*3990*/  IADD3 R43, PT, PT, R0, 0x6, RZ ;  /* 0x00000006002b7810 */ /* 0x000fc40007ffe0ff */
[----:B------:R-:W-:Y:S02]  /*39a0*/  LEA R29, R24, UR4, 0x3 ;  /* 0x00000004181d7c11 */ /* 0x000fe4000f8e18ff */
[----:B------:R-:W-:Y:S02]  /*39b0*/  LEA R28, R18, UR4, 0x3 ;  /* 0x00000004121c7c11 */ /* 0x000fe4000f8e18ff */
[----:B------:R-:W-:Y:S02]  /*39c0*/  LEA R27, R26, UR4, 0x3 ;  /* 0x000000041a1b7c11 */ /* 0x000fe4000f8e18ff */
[-C--:B------:R-:W-:Y:S02]  /*39d0*/  LEA.HI.SX32 R45, R45, R0.reuse, 0x1b ;  /* 0x000000002d2d7211 */ /* 0x080fe400078fdaff */
[----:B------:R-:W-:Y:S02]  /*39e0*/  LEA.HI.SX32 R24, R0, R0, 0x1b ;  /* 0x0000000000187211 */ /* 0x000fe400078fdaff */
[----:B------:R-:W-:-:S02]  /*39f0*/  LEA R26, R19, UR4, 0x3 ;  /* 0x00000004131a7c11 */ /* 0x000fc4000f8e18ff */
[----:B------:R-:W-:Y:S02]  /*3a00*/  LEA R25, R25, UR4, 0x3 ;  /* 0x0000000419197c11 */ /* 0x000fe4000f8e18ff */
[----:B------:R-:W-:Y:S01]  /*3a10*/  LEA R24, R24, UR4, 0x3 ;  /* 0x0000000418187c11 */ /* 0x000fe2000f8e18ff */
[----:B--2---:R0:W-:Y:S04]  /*3a20*/  STS.64 [R34], R2 ;  /* 0x0000000222007388 */ /* 0x0041e80000000a00 */
[----:B---3--:R1:W-:Y:S01]  /*3a30*/  STS.64 [R33+0x100], R4 ;  /* 0x0001000421007388 */ /* 0x0083e20000000a00 */
[-C--:B0-----:R-:W-:Y:S02]  /*3a40*/  LEA.HI.SX32 R3, R41, R0.reuse, 0x1b ;  /* 0x0000000029037211 */ /* 0x081fe400078fdaff */
[-C--:B------:R-:W-:Y:S01]  /*3a50*/  LEA.HI.SX32 R2, R43, R0.reuse, 0x1b ;  /* 0x000000002b027211 */ /* 0x080fe200078fdaff */
[----:B----4-:R0:W-:Y:S01]  /*3a60*/  STS.64 [R32+0x200], R6 ;  /* 0x0002000620007388 */ /* 0x0101e20000000a00 */
[----:B-1----:R-:W-:-:S02]  /*3a70*/  LEA.HI.SX32 R5, R31, R0, 0x1b ;  /* 0x000000001f057211 */ /* 0x002fc400078fdaff */
[-C--:B------:R-:W-:Y:S02]  /*3a80*/  LEA.HI.SX32 R4, R37, R0.reuse, 0x1b ;  /* 0x0000000025047211 */ /* 0x080fe400078fdaff */
[----:B------:R-:W-:Y:S01]  /*3a90*/  LEA R5, R5, UR4, 0x3 ;  /* 0x0000000405057c11 */ /* 0x000fe2000f8e18ff */
[----:B-----5:R1:W-:Y:S01]  /*3aa0*/  STS.64 [R29+0x300], R10 ;  /* 0x0003000a1d007388 */ /* 0x0203e20000000a00 */
[-C--:B0-----:R-:W-:Y:S02]  /*3ab0*/  LEA.HI.SX32 R7, R21, R0.reuse, 0x1b ;  /* 0x0000000015077211 */ /* 0x081fe400078fdaff */
[----:B------:R-:W-:Y:S02]  /*3ac0*/  LEA.HI.SX32 R6, R23, R0, 0x1b ;  /* 0x0000000017067211 */ /* 0x000fe400078fdaff */
[----:B------:R-:W-:Y:S01]  /*3ad0*/  LEA R7, R7, UR4, 0x3 ;  /* 0x0000000407077c11 */ /* 0x000fe2000f8e18ff */
[----:B------:R-:W-:Y:S01]  /*3ae0*/  STS.64 [R28+0x400], R12 ;  /* 0x0004000c1c007388 */ /* 0x000fe20000000a00 */
[----:B------:R-:W-:-:S02]  /*3af0*/  LEA R6, R6, UR4, 0x3 ;  /* 0x0000000406067c11 */ /* 0x000fc4000f8e18ff */
[----:B------:R-:W-:Y:S02]  /*3b00*/  LEA R4, R4, UR4, 0x3 ;  /* 0x0000000404047c11 */ /* 0x000fe4000f8e18ff */
[----:B------:R-:W-:Y:S02]  /*3b10*/  LEA R3, R3, UR4, 0x3 ;  /* 0x0000000403037c11 */ /* 0x000fe4000f8e18ff */
[----:B------:R-:W-:Y:S01]  /*3b20*/  LEA R2, R2, UR4, 0x3 ;  /* 0x0000000402027c11 */ /* 0x000fe2000f8e18ff */
[----:B------:R-:W-:Y:S01]  /*3b30*/  STS.64 [R27+0x500], R14 ;  /* 0x0005000e1b007388 */ /* 0x000fe20000000a00 */
[----:B------:R-:W-:-:S03]  /*3b40*/  LEA R0, R45, UR4, 0x3 ;  /* 0x000000042d007c11 */ /* 0x000fc6000f8e18ff */
        /* <DEDUP_REMOVED lines=12> */
[----:B-1----:R-:W-:-:S07]  /*3c10*/  VIADD R11, R39, 0x1 ;  /* 0x00000001270b7836 */ /* 0x002fce0000000000 */
[----:B------:R-:W-:Y:S01]  /*3c20*/  PREEXIT ;  /* 0x000000000000782d */ /* 0x000fe20000000000 */
[----:B------:R-:W-:Y:S01]  /*3c30*/  BSSY.RECONVERGENT B0, `(.L_x_510) ;  /* 0x0000019000007945 */ /* 0x000fe20003800200 */
[--C-:B0-----:R-:W-:Y:S01]  /*3c40*/  IMAD.MOV.U32 R37, RZ, RZ, R8.reuse ;  /* 0x000000ffff257224 */ /* 0x101fe200078e0008 */
        /* <DEDUP_REMOVED lines=8> */
[----:B------:R-:W-:Y:S01]  /*3cd0*/  IMAD.MOV.U32 R37, RZ, RZ, R8 ;  /* 0x000000ffff257224 */ /* 0x000fe200078e0008 */
[----:B------:R-:W-:Y:S01]  /*3ce0*/  MOV R11, R13 ;  /* 0x0000000d000b7202 */ /* 0x000fe20000000f00 */
[----:B------:R-:W-:Y:S02]  /*3cf0*/  IMAD.MOV.U32 R40, RZ, RZ, R9 ;  /* 0x000000ffff287224 */ /* 0x000fe400078e0009 */
[----:B------:R-:W-:-:S08]  /*3d00*/  IMAD.MOV.U32 R10, RZ, RZ, R12 ;  /* 0x000000ffff0a7224 */ /* 0x000fd000078e000c */
[----:B------:R-:W-:Y:S05]  /*3d10*/  @P0 BRA `(.L_x_511) ;  /* 0x0000000000280947 */ /* 0x000fea0003800000 */
[----:B------:R-:W-:Y:S01]  /*3d20*/  ISETP.GE.AND P0, PT, R9, R13, PT ;  /* 0x0000000d0900720c */ /* 0x000fe20003f06270 */
[--C-:B------:R-:W-:Y:S02]  /*3d30*/  IMAD.MOV.U32 R37, RZ, RZ, R8.reuse ;  /* 0x000000ffff257224 */ /* 0x100fe400078e0008 */
[----:B------:R-:W-:Y:S02]  /*3d40*/  IMAD.MOV.U32 R40, RZ, RZ, R9 ;  /* 0x000000ffff287224 */ /* 0x000fe400078e0009 */
[----:B------:R-:W-:Y:S02]  /*3d50*/  IMAD.MOV.U32 R11, RZ, RZ, R13 ;  /* 0x000000ffff0b7224 */ /* 0x000fe400078e000d */
[----:B------:R-:W-:-:S06]  /*3d60*/  IMAD.MOV.U32 R10, RZ, RZ, R8 ;  /* 0x000000ffff0a7224 */ /* 0x000fcc00078e0008 */
[----:B------:R-:W-:Y:S05]  /*3d70*/  @P0 BRA `(.L_x_511) ;  /* 0x0000000000100947 */ /* 0x000fea0003800000 */
.L_x_512:
[--C-:B------:R-:W-:Y:S01]  /*3d80*/  IMAD.MOV.U32 R40, RZ, RZ, R13.reuse ;  /* 0x000000ffff287224 */ /* 0x100fe200078e000d */
[----:B------:R-:W-:Y:S01]  /*3d90*/  MOV R10, R12 ;  /* 0x0000000c000a7202 */ /* 0x000fe20000000f00 */
[----:B------:R-:W-:Y:S02]  /*3da0*/  IMAD.MOV.U32 R37, RZ, RZ, R12 ;  /* 0x000000ffff257224 */ /* 0x000fe400078e000c */
[----:B------:R-:W-:-:S07]  /*3db0*/  IMAD.MOV.U32 R11, RZ, RZ, R13 ;  /* 0x000000ffff0b7224 */ /* 0x000fce00078e000d */
.L_x_511:
[----:B------:R-:W-:Y:S05]  /*3dc0*/  BSYNC.RECONVERGENT B0 ;  /* 0x0000000000007941 */ /* 0x000fea0003800200 */
.L_x_510:
        /* <DEDUP_REMOVED lines=17> */
.L_x_515:
[----:B------:R-:W-:Y:S01]  /*3ee0*/  MOV R40, R15 ;  /* 0x0000000f00287202 */ /* 0x000fe20000000f00 */
[--C-:B------:R-:W-:Y:S02]  /*3ef0*/  IMAD.MOV.U32 R37, RZ, RZ, R14.reuse ;  /* 0x000000ffff257224 */ /* 0x100fe400078e000e */
[----:B------:R-:W-:Y:S02]  /*3f00*/  IMAD.MOV.U32 R13, RZ, RZ, R15 ;  /* 0x000000ffff0d7224 */ /* 0x000fe400078e000f */
[----:B------:R-:W-:-:S07]  /*3f10*/  IMAD.MOV.U32 R12, RZ, RZ, R14 ;  /* 0x000000ffff0c7224 */ /* 0x000fce00078e000e */
.L_x_514:
[----:B------:R-:W-:Y:S05]  /*3f20*/  BSYNC.RECONVERGENT B0 ;  /* 0x0000000000007941 */ /* 0x000fea0003800200 */
.L_x_513:
        /* <DEDUP_REMOVED lines=17> */
.L_x_518:
[--C-:B------:R-:W-:Y:S02]  /*4040*/  IMAD.MOV.U32 R40, RZ, RZ, R17.reuse ;  /* 0x000000ffff287224 */ /* 0x100fe400078e0011 */
[--C-:B------:R-:W-:Y:S02]  /*4050*/  IMAD.MOV.U32 R37, RZ, RZ, R16.reuse ;  /* 0x000000ffff257224 */ /* 0x100fe400078e0010 */
[----:B------:R-:W-:Y:S02]  /*4060*/  IMAD.MOV.U32 R15, RZ, RZ, R17 ;  /* 0x000000ffff0f7224 */ /* 0x000fe400078e0011 */
[----:B------:R-:W-:-:S07]  /*4070*/  IMAD.MOV.U32 R14, RZ, RZ, R16 ;  /* 0x000000ffff0e7224 */ /* 0x000fce00078e0010 */
.L_x_517:
[----:B------:R-:W-:Y:S05]  /*4080*/  BSYNC.RECONVERGENT B0 ;  /* 0x0000000000007941 */ /* 0x000fea0003800200 */
.L_x_516:
[----:B------:R-:W-:Y:S01]  /*4090*/  VIADD R17, R39, 0x4 ;  /* 0x0000000427117836 */ /* 0x000fe20000000000 */
[----:B------:R-:W-:Y:S01]  /*40a0*/  BSSY.RECONVERGENT B0, `(.L_x_519) ;  /* 0x0000014000007945 */ /* 0x000fe20003800200 */
[----:B------:R-:W-:-:S03]  /*40b0*/  MOV R16, R37 ;  /* 0x0000002500107202 */ /* 0x000fc60000000f00 */
        /* <DEDUP_REMOVED lines=14> */
.L_x_521:
[--C-:B------:R-:W-:Y:S01]  /*41a0*/  IMAD.MOV.U32 R40, RZ, RZ, R19.reuse ;  /* 0x000000ffff287224 */ /* 0x100fe200078e0013 */
[----:B------:R-:W-:Y:S01]  /*41b0*/  MOV R16, R18 ;  /* 0x0000001200107202 */ /* 0x000fe20000000f00 */
[----:B------:R-:W-:Y:S02]  /*41c0*/  IMAD.MOV.U32 R37, RZ, RZ, R18 ;  /* 0x000000ffff257224 */ /* 0x000fe400078e0012 */
[----:B------:R-:W-:-:S07]  /*41d0*/  IMAD.MOV.U32 R17, RZ, RZ, R19 ;  /* 0x000000ffff117224 */ /* 0x000fce00078e0013 */
.L_x_520:
[----:B------:R-:W-:Y:S05]  /*41e0*/  BSYNC.RECONVERGENT B0 ;  /* 0x0000000000007941 */ /* 0x000fea0003800200 */
.L_x_519:
        /* <DEDUP_REMOVED lines=17> */
.L_x_524:
[----:B------:R-:W-:Y:S01]  /*4300*/  MOV R40, R21 ;  /* 0x0000001500287202 */ /* 0x000fe20000000f00 */
[--C-:B------:R-:W-:Y:S02]  /*4310*/  IMAD.MOV.U32 R37, RZ, RZ, R20.reuse ;  /* 0x000000ffff257224 */ /* 0x100fe400078e0014 */
[----:B------:R-:W-:Y:S02]  /*4320*/  IMAD.MOV.U32 R19, RZ, RZ, R21 ;  /* 0x000000ffff137224 */ /* 0x000fe400078e0015 */
[----:B------:R-:W-:-:S07]  /*4330*/  IMAD.MOV.U32 R18, RZ, RZ, R20 ;  /* 0x000000ffff127224 */ /* 0x000fce00078e0014 */
.L_x_523:
[----:B------:R-:W-:Y:S05]  /*4340*/  BSYNC.RECONVERGENT B0 ;  /* 0x0000000000007941 */ /* 0x000fea0003800200 */
.L_x_522:
        /* <DEDUP_REMOVED lines=17> */
.L_x_527:
[--C-:B------:R-:W-:Y:S02]  /*4460*/  IMAD.MOV.U32 R40, RZ, RZ, R23.reuse ;  /* 0x000000ffff287224 */ /* 0x100fe400078e0017 */
[--C-:B------:R-:W-:Y:S02]  /*4470*/  IMAD.MOV.U32 R37, RZ, RZ, R22.reuse ;  /* 0x000000ffff257224 */ /* 0x100fe400078e0016 */
[----:B------:R-:W-:Y:S02]  /*4480*/  IMAD.MOV.U32 R21, RZ, RZ, R23 ;  /* 0x000000ffff157224 */ /* 0x000fe400078e0017 */
[----:B------:R-:W-:-:S07]  /*4490*/  IMAD.MOV.U32 R20, RZ, RZ, R22 ;  /* 0x000000ffff147224 */ /* 0x000fce00078e0016 */
.L_x_526:
[----:B------:R-:W-:Y:S05]  /*44a0*/  BSYNC.RECONVERGENT B0 ;  /* 0x0000000000007941 */ /* 0x000fea0003800200 */
.L_x_525:
        /* <DEDUP_REMOVED lines=17> */
.L_x_531:
[----:B------:R-:W-:Y:S02]  /*45c0*/  IMAD.MOV.U32 R30, RZ, RZ, R9 ;  /* 0x000000ffff1e7224 */ /* 0x000fe400078e0009 */
[----:B------:R-:W-:Y:S02]  /*45d0*/  IMAD.MOV.U32 R31, RZ, RZ, R8 ;  /* 0x000000ffff1f7224 */ /* 0x000fe400078e0008 */
[----:B------:R-:W-:Y:S02]  /*45e0*/  IMAD.MOV.U32 R9, RZ, RZ, R11 ;  /* 0x000000ffff097224 */ /* 0x000fe400078e000b */
[----:B------:R-:W-:-:S07]  /*45f0*/  IMAD.MOV.U32 R8, RZ, RZ, R10 ;  /* 0x000000ffff087224 */ /* 0x000fce00078e000a */
.L_x_532:
[----:B------:R-:W-:Y:S05]  /*4600*/  BSYNC.RECONVERGENT B1 ;  /* 0x0000000000017941 */ /* 0x000fea0003800200 */
.L_x_530:
        /* <DEDUP_REMOVED lines=10> */
.L_x_534:
[----:B------:R-:W-:Y:S01]  /*46b0*/  MOV R10, R13 ;  /* 0x0000000d000a7202 */ /* 0x000fe20000000f00 */
[----:B------:R-:W-:Y:S02]  /*46c0*/  IMAD.MOV.U32 R11, RZ, RZ, R12 ;  /* 0x000000ffff0b7224 */ /* 0x000fe400078e000c */
[----:B------:R-:W-:Y:S02]  /*46d0*/  IMAD.MOV.U32 R13, RZ, RZ, R15 ;  /* 0x000000ffff0d7224 */ /* 0x000fe400078e000f */
[----:B------:R-:W-:-:S07]  /*46e0*/  IMAD.MOV.U32 R12, RZ, RZ, R14 ;  /* 0x000000ffff0c7224 */ /* 0x000fce00078e000e */
.L_x_535:
[----:B------:R-:W-:Y:S05]  /*46f0*/  BSYNC.RECONVERGENT B1 ;  /* 0x0000000000017941 */ /* 0x000fea0003800200 */
.L_x_533:
        /* <DEDUP_REMOVED lines=10> */
.L_x_537:
[----:B------:R-:W-:Y:S01]  /*47a0*/  IMAD.MOV.U32 R14, RZ, RZ, R17 ;  /* 0x000000ffff0e7224 */ /* 0x000fe200078e0011 */
[----:B------:R-:W-:Y:S01]  /*47b0*/  MOV R17, R19 ;  /* 0x0000001300117202 */ /* 0x000fe20000000f00 */
[----:B------:R-:W-:Y:S02]  /*47c0*/  IMAD.MOV.U32 R15, RZ, RZ, R16 ;  /* 0x000000ffff0f7224 */ /* 0x000fe400078e0010 */
[----:B------:R-:W-:-:S07]  /*47d0*/  IMAD.MOV.U32 R16, RZ, RZ, R18 ;  /* 0x000000ffff107224 */ /* 0x000fce00078e0012 */
.L_x_538:
[----:B------:R-:W-:Y:S05]  /*47e0*/  BSYNC.RECONVERGENT B1 ;  /* 0x0000000000017941 */ /* 0x000fea0003800200 */
.L_x_536:
        /* <DEDUP_REMOVED lines=10> */
.L_x_540:
[----:B------:R-:W-:Y:S02]  /*4890*/  IMAD.MOV.U32 R19, RZ, RZ, R21 ;  /* 0x000000ffff137224 */ /* 0x000fe400078e0015 */
[----:B------:R-:W-:Y:S02]  /*48a0*/  IMAD.MOV.U32 R18, RZ, RZ, R20 ;  /* 0x000000ffff127224 */ /* 0x000fe400078e0014 */
[----:B------:R-:W-:Y:S02]  /*48b0*/  IMAD.MOV.U32 R21, RZ, RZ, R23 ;  /* 0x000000ffff157224 */ /* 0x000fe400078e0017 */
[----:B------:R-:W-:-:S07]  /*48c0*/  IMAD.MOV.U32 R20, RZ, RZ, R22 ;  /* 0x000000ffff147224 */ /* 0x000fce00078e0016 */
.L_x_541:
[----:B------:R-:W-:Y:S05]  /*48d0*/  BSYNC.RECONVERGENT B1 ;  /* 0x0000000000017941 */ /* 0x000fea0003800200 */
.L_x_539:
        /* <DEDUP_REMOVED lines=10> */
.L_x_543:
[----:B------:R-:W-:Y:S02]  /*4980*/  IMAD.MOV.U32 R23, RZ, RZ, R30 ;  /* 0x000000ffff177224 */ /* 0x000fe400078e001e */
[----:B------:R-:W-:Y:S02]  /*4990*/  IMAD.MOV.U32 R22, RZ, RZ, R31 ;  /* 0x000000ffff167224 */ /* 0x000fe400078e001f */
[----:B------:R-:W-:Y:S02]  /*49a0*/  IMAD.MOV.U32 R30, RZ, RZ, R13 ;  /* 0x000000ffff1e7224 */ /* 0x000fe400078e000d */
[----:B------:R-:W-:-:S07]  /*49b0*/  IMAD.MOV.U32 R31, RZ, RZ, R12 ;  /* 0x000000ffff1f7224 */ /* 0x000fce00078e000c */
.L_x_544:
[----:B------:R-:W-:Y:S05]  /*49c0*/  BSYNC.RECONVERGENT B1 ;  /* 0x0000000000017941 */ /* 0x000fea0003800200 */
.L_x_542:
        /* <DEDUP_REMOVED lines=10> */
.L_x_546:
[----:B------:R-:W-:Y:S02]  /*4a70*/  IMAD.MOV.U32 R13, RZ, RZ, R10 ;  /* 0x000000ffff0d7224 */ /* 0x000fe400078e000a */
[----:B------:R-:W-:Y:S02]  /*4a80*/  IMAD.MOV.U32 R12, RZ, RZ, R11 ;  /* 0x000000ffff0c7224 */ /* 0x000fe400078e000b */
[----:B------:R-:W-:Y:S02]  /*4a90*/  IMAD.MOV.U32 R10, RZ, RZ, R17 ;  /* 0x000000ffff0a7224 */ /* 0x000fe400078e0011 */
[----:B------:R-:W-:-:S07]  /*4aa0*/  IMAD.MOV.U32 R11, RZ, RZ, R16 ;  /* 0x000000ffff0b7224 */ /* 0x000fce00078e0010 */
.L_x_547:
[----:B------:R-:W-:Y:S05]  /*4ab0*/  BSYNC.RECONVERGENT B1 ;  /* 0x0000000000017941 */ /* 0x000fea0003800200 */
.L_x_545:
        /* <DEDUP_REMOVED lines=10> */
.L_x_549:
[----:B------:R-:W-:Y:S01]  /*4b60*/  IMAD.MOV.U32 R16, RZ, RZ, R14 ;  /* 0x000000ffff107224 */ /* 0x000fe200078e000e */
[----:B------:R-:W-:Y:S01]  /*4b70*/  MOV R37, R15 ;  /* 0x0000000f00257202 */ /* 0x000fe20000000f00 */
[----:B------:R-:W-:Y:S02]  /*4b80*/  IMAD.MOV.U32 R14, RZ, RZ, R21 ;  /* 0x000000ffff0e7224 */ /* 0x000fe400078e0015 */
[----:B------:R-:W-:-:S07]  /*4b90*/  IMAD.MOV.U32 R15, RZ, RZ, R20 ;  /* 0x000000ffff0f7224 */ /* 0x000fce00078e0014 */
.L_x_550:
[----:B------:R-:W-:Y:S05]  /*4ba0*/  BSYNC.RECONVERGENT B1 ;  /* 0x0000000000017941 */ /* 0x000fea0003800200 */
.L_x_548:
        /* <DEDUP_REMOVED lines=10> */
.L_x_552:
[----:B------:R-:W-:Y:S02]  /*4c50*/  IMAD.MOV.U32 R20, RZ, RZ, R9 ;  /* 0x000000ffff147224 */ /* 0x000fe400078e0009 */
[----:B------:R-:W-:Y:S01]  /*4c60*/  IMAD.MOV.U32 R17, RZ, RZ, R8 ;  /* 0x000000ffff117224 */ /* 0x000fe200078e0008 */
[----:B------:R-:W-:Y:S01]  /*4c70*/  MOV R8, R31 ;  /* 0x0000001f00087202 */ /* 0x000fe20000000f00 */
[----:B------:R-:W-:-:S07]  /*4c80*/  IMAD.MOV.U32 R9, RZ, RZ, R30 ;  /* 0x000000ffff097224 */ /* 0x000fce00078e001e */
.L_x_553:
[----:B------:R-:W-:Y:S05]  /*4c90*/  BSYNC.RECONVERGENT B1 ;  /* 0x0000000000017941 */ /* 0x000fea0003800200 */
.L_x_551:
        /* <DEDUP_REMOVED lines=10> */
.L_x_555:
[----:B------:R-:W-:Y:S02]  /*4d40*/  IMAD.MOV.U32 R30, RZ, RZ, R23 ;  /* 0x000000ffff1e7224 */ /* 0x000fe400078e0017 */
[----:B------:R-:W-:Y:S02]  /*4d50*/  IMAD.MOV.U32 R21, RZ, RZ, R22 ;  /* 0x000000ffff157224 */ /* 0x000fe400078e0016 */
[----:B------:R-:W-:Y:S02]  /*4d60*/  IMAD.MOV.U32 R23, RZ, RZ, R10 ;  /* 0x000000ffff177224 */ /* 0x000fe400078e000a */
[----:B------:R-:W-:-:S07]  /*4d70*/  IMAD.MOV.U32 R22, RZ, RZ, R11 ;  /* 0x000000ffff167224 */ /* 0x000fce00078e000b */
.L_x_556:
[----:B------:R-:W-:Y:S05]  /*4d80*/  BSYNC.RECONVERGENT B1 ;  /* 0x0000000000017941 */ /* 0x000fea0003800200 */
.L_x_554:
        /* <DEDUP_REMOVED lines=10> */
.L_x_558:
[----:B------:R-:W-:Y:S02]  /*4e30*/  IMAD.MOV.U32 R11, RZ, RZ, R13 ;  /* 0x000000ffff0b7224 */ /* 0x000fe400078e000d */
[----:B------:R-:W-:Y:S02]  /*4e40*/  IMAD.MOV.U32 R10, RZ, RZ, R12 ;  /* 0x000000ffff0a7224 */ /* 0x000fe400078e000c */
[----:B------:R-:W-:Y:S02]  /*4e50*/  IMAD.MOV.U32 R13, RZ, RZ, R14 ;  /* 0x000000ffff0d7224 */ /* 0x000fe400078e000e */
[----:B------:R-:W-:-:S07]  /*4e60*/  IMAD.MOV.U32 R12, RZ, RZ, R15 ;  /* 0x000000ffff0c7224 */ /* 0x000fce00078e000f */
.L_x_559:
[----:B------:R-:W-:Y:S05]  /*4e70*/  BSYNC.RECONVERGENT B1 ;  /* 0x0000000000017941 */ /* 0x000fea0003800200 */
.L_x_557:
        /* <DEDUP_REMOVED lines=8> */
[----:B------:R-:W-:Y:S02]  /*4f00*/  ISETP.GE.AND P0, PT, R19, R16, PT ;  /* 0x000000101300720c */ /* 0x000fe40003f06270 */
[----:B------:R-:W-:-:S11]  /*4f10*/  MOV R31, R18 ;  /* 0x00000012001f7202 */ /* 0x000fd60000000f00 */
[----:B------:R-:W-:Y:S05]  /*4f20*/  @P0 BRA `(.L_x_562) ;  /* 0x0000000000100947 */ /* 0x000fea0003800000 */
.L_x_561:
[----:B------:R-:W-:Y:S02]  /*4f30*/  IMAD.MOV.U32 R41, RZ, RZ, R16 ;  /* 0x000000ffff297224 */ /* 0x000fe400078e0010 */
[----:B------:R-:W-:Y:S02]  /*4f40*/  IMAD.MOV.U32 R39, RZ, RZ, R37 ;  /* 0x000000ffff277224 */ /* 0x000fe400078e0025 */
[----:B------:R-:W-:Y:S02]  /*4f50*/  IMAD.MOV.U32 R31, RZ, RZ, R18 ;  /* 0x000000ffff1f7224 */ /* 0x000fe400078e0012 */
[----:B------:R-:W-:-:S07]  /*4f60*/  IMAD.MOV.U32 R16, RZ, RZ, R19 ;  /* 0x000000ffff107224 */ /* 0x000fce00078e0013 */
.L_x_562:
[----:B------:R-:W-:Y:S05]  /*4f70*/  BSYNC.RECONVERGENT B1 ;  /* 0x0000000000017941 */ /* 0x000fea0003800200 */
.L_x_560:
        /* <DEDUP_REMOVED lines=10> */
.L_x_564:
[----:B------:R-:W-:Y:S01]  /*5020*/  IMAD.MOV.U32 R15, RZ, RZ, R20 ;  /* 0x000000ffff0f7224 */ /* 0x000fe200078e0014 */
[----:B------:R-:W-:Y:S01]  /*5030*/  MOV R14, R17 ;  /* 0x00000011000e7202 */ /* 0x000fe20000000f00 */
[----:B------:R-:W-:Y:S02]  /*5040*/  IMAD.MOV.U32 R20, RZ, RZ, R23 ;  /* 0x000000ffff147224 */ /* 0x000fe400078e0017 */
[----:B------:R-:W-:-:S07]  /*5050*/  IMAD.MOV.U32 R17, RZ, RZ, R22 ;  /* 0x000000ffff117224 */ /* 0x000fce00078e0016 */
.L_x_565:
[----:B------:R-:W-:Y:S05]  /*5060*/  BSYNC.RECONVERGENT B1 ;  /* 0x0000000000017941 */ /* 0x000fea0003800200 */
.L_x_563:
        /* <DEDUP_REMOVED lines=10> */
.L_x_567:
[----:B------:R-:W-:Y:S02]  /*5110*/  IMAD.MOV.U32 R18, RZ, RZ, R30 ;  /* 0x000000ffff127224 */ /* 0x000fe400078e001e */
[----:B------:R-:W-:Y:S01]  /*5120*/  IMAD.MOV.U32 R19, RZ, RZ, R21 ;  /* 0x000000ffff137224 */ /* 0x000fe200078e0015 */
[----:B------:R-:W-:Y:S01]  /*5130*/  MOV R21, R12 ;  /* 0x0000000c00157202 */ /* 0x000fe20000000f00 */
[----:B------:R-:W-:-:S07]  /*5140*/  IMAD.MOV.U32 R30, RZ, RZ, R13 ;  /* 0x000000ffff1e7224 */ /* 0x000fce00078e000d */
.L_x_568:
[----:B------:R-:W-:Y:S05]  /*5150*/  BSYNC.RECONVERGENT B1 ;  /* 0x0000000000017941 */ /* 0x000fea0003800200 */
.L_x_566:
        /* <DEDUP_REMOVED lines=10> */
.L_x_570:
[----:B------:R-:W-:Y:S02]  /*5200*/  IMAD.MOV.U32 R44, RZ, RZ, R11 ;  /* 0x000000ffff2c7224 */ /* 0x000fe400078e000b */
[----:B------:R-:W-:Y:S02]  /*5210*/  IMAD.MOV.U32 R43, RZ, RZ, R10 ;  /* 0x000000ffff2b7224 */ /* 0x000fe400078e000a */
[----:B------:R-:W-:Y:S02]  /*5220*/  IMAD.MOV.U32 R11, RZ, RZ, R16 ;  /* 0x000000ffff0b7224 */ /* 0x000fe400078e0010 */
[----:B------:R-:W-:-:S07]  /*5230*/  IMAD.MOV.U32 R10, RZ, RZ, R31 ;  /* 0x000000ffff0a7224 */ /* 0x000fce00078e001f */
.L_x_571:
[----:B------:R-:W-:Y:S05]  /*5240*/  BSYNC.RECONVERGENT B1 ;  /* 0x0000000000017941 */ /* 0x000fea0003800200 */
.L_x_569:
        /* <DEDUP_REMOVED lines=10> */
.L_x_573:
[----:B------:R-:W-:Y:S02]  /*52f0*/  IMAD.MOV.U32 R12, RZ, RZ, R9 ;  /* 0x000000ffff0c7224 */ /* 0x000fe400078e0009 */
[----:B------:R-:W-:Y:S02]  /*5300*/  IMAD.MOV.U32 R13, RZ, RZ, R8 ;  /* 0x000000ffff0d7224 */ /* 0x000fe400078e0008 */
[----:B------:R-:W-:Y:S02]  /*5310*/  IMAD.MOV.U32 R9, RZ, RZ, R20 ;  /* 0x000000ffff097224 */ /* 0x000fe400078e0014 */
[----:B------:R-:W-:-:S07]  /*5320*/  IMAD.MOV.U32 R8, RZ, RZ, R17 ;  /* 0x000000ffff087224 */ /* 0x000fce00078e0011 */
.L_x_574:
[----:B------:R-:W-:Y:S05]  /*5330*/  BSYNC.RECONVERGENT B1 ;  /* 0x0000000000017941 */ /* 0x000fea0003800200 */
.L_x_572:
        /* <DEDUP_REMOVED lines=10> */
.L_x_576:
[----:B------:R-:W-:Y:S01]  /*53e0*/  MOV R23, R15 ;  /* 0x0000000f00177202 */ /* 0x000fe20000000f00 */
[----:B------:R-:W-:Y:S02]  /*53f0*/  IMAD.MOV.U32 R22, RZ, RZ, R14 ;  /* 0x000000ffff167224 */ /* 0x000fe400078e000e */
[----:B------:R-:W-:Y:S02]  /*5400*/  IMAD.MOV.U32 R15, RZ, RZ, R30 ;  /* 0x000000ffff0f7224 */ /* 0x000fe400078e001e */
[----:B------:R-:W-:-:S07]  /*5410*/  IMAD.MOV.U32 R14, RZ, RZ, R21 ;  /* 0x000000ffff0e7224 */ /* 0x000fce00078e0015 */
.L_x_577:
[----:B------:R-:W-:Y:S05]  /*5420*/  BSYNC.RECONVERGENT B1 ;  /* 0x0000000000017941 */ /* 0x000fea0003800200 */
.L_x_575:
        /* <DEDUP_REMOVED lines=10> */
.L_x_579:
[----:B------:R-:W-:Y:S01]  /*54d0*/  IMAD.MOV.U32 R31, RZ, RZ, R18 ;  /* 0x000000ffff1f7224 */ /* 0x000fe200078e0012 */
[----:B------:R-:W-:Y:S01]  /*54e0*/  MOV R18, R11 ;  /* 0x0000000b00127202 */ /* 0x000fe20000000f00 */
[----:B------:R-:W-:Y:S02]  /*54f0*/  IMAD.MOV.U32 R40, RZ, RZ, R19 ;  /* 0x000000ffff287224 */ /* 0x000fe400078e0013 */
[----:B------:R-:W-:-:S07]  /*5500*/  IMAD.MOV.U32 R19, RZ, RZ, R10 ;  /* 0x000000ffff137224 */ /* 0x000fce00078e000a */
.L_x_580:
[----:B------:R-:W-:Y:S05]  /*5510*/  BSYNC.RECONVERGENT B1 ;  /* 0x0000000000017941 */ /* 0x000fea0003800200 */
.L_x_578:
        /* <DEDUP_REMOVED lines=11> */
.L_x_582:
[----:B------:R-:W-:Y:S01]  /*55d0*/  IMAD.MOV.U32 R37, RZ, RZ, R44 ;  /* 0x000000ffff257224 */ /* 0x000fe200078e002c */
[----:B------:R-:W-:Y:S01]  /*55e0*/  MOV R44, R41 ;  /* 0x00000029002c7202 */ /* 0x000fe20000000f00 */
[----:B------:R-:W-:Y:S02]  /*55f0*/  IMAD.MOV.U32 R42, RZ, RZ, R43 ;  /* 0x000000ffff2a7224 */ /* 0x000fe400078e002b */
[----:B------:R-:W-:-:S07]  /*5600*/  IMAD.MOV.U32 R11, RZ, RZ, R39 ;  /* 0x000000ffff0b7224 */ /* 0x000fce00078e0027 */
.L_x_583:
[----:B------:R-:W-:Y:S05]  /*5610*/  BSYNC.RECONVERGENT B1 ;  /* 0x0000000000017941 */ /* 0x000fea0003800200 */
.L_x_581:
        /* <DEDUP_REMOVED lines=10> */
.L_x_585:
[----:B------:R-:W-:Y:S02]  /*56c0*/  IMAD.MOV.U32 R16, RZ, RZ, R12 ;  /* 0x000000ffff107224 */ /* 0x000fe400078e000c */
[----:B------:R-:W-:Y:S02]  /*56d0*/  IMAD.MOV.U32 R17, RZ, RZ, R13 ;  /* 0x000000ffff117224 */ /* 0x000fe400078e000d */
[----:B------:R-:W-:Y:S02]  /*56e0*/  IMAD.MOV.U32 R12, RZ, RZ, R15 ;  /* 0x000000ffff0c7224 */ /* 0x000fe400078e000f */
[----:B------:R-:W-:-:S07]  /*56f0*/  IMAD.MOV.U32 R13, RZ, RZ, R14 ;  /* 0x000000ffff0d7224 */ /* 0x000fce00078e000e */
.L_x_586:
[----:B------:R-:W-:Y:S05]  /*5700*/  BSYNC.RECONVERGENT B1 ;  /* 0x0000000000017941 */ /* 0x000fea0003800200 */
.L_x_584:
        /* <DEDUP_REMOVED lines=10> */
.L_x_588:
[----:B------:R-:W-:Y:S02]  /*57b0*/  IMAD.MOV.U32 R20, RZ, RZ, R23 ;  /* 0x000000ffff147224 */ /* 0x000fe400078e0017 */
[----:B------:R-:W-:Y:S02]  /*57c0*/  IMAD.MOV.U32 R21, RZ, RZ, R22 ;  /* 0x000000ffff157224 */ /* 0x000fe400078e0016 */
[----:B------:R-:W-:Y:S02]  /*57d0*/  IMAD.MOV.U32 R23, RZ, RZ, R18 ;  /* 0x000000ffff177224 */ /* 0x000fe400078e0012 */
[----:B------:R-:W-:-:S07]  /*57e0*/  IMAD.MOV.U32 R22, RZ, RZ, R19 ;  /* 0x000000ffff167224 */ /* 0x000fce00078e0013 */
.L_x_589:
[----:B------:R-:W-:Y:S05]  /*57f0*/  BSYNC.RECONVERGENT B1 ;  /* 0x0000000000017941 */ /* 0x000fea0003800200 */
.L_x_587:
        /* <DEDUP_REMOVED lines=10> */
.L_x_591:
[----:B------:R-:W-:Y:S02]  /*58a0*/  IMAD.MOV.U32 R30, RZ, RZ, R31 ;  /* 0x000000ffff1e7224 */ /* 0x000fe400078e001f */
[----:B------:R-:W-:Y:S02]  /*58b0*/  IMAD.MOV.U32 R39, RZ, RZ, R40 ;  /* 0x000000ffff277224 */ /* 0x000fe400078e0028 */
[----:B------:R-:W-:Y:S02]  /*58c0*/  IMAD.MOV.U32 R31, RZ, RZ, R44 ;  /* 0x000000ffff1f7224 */ /* 0x000fe400078e002c */
[----:B------:R-:W-:-:S07]  /*58d0*/  IMAD.MOV.U32 R40, RZ, RZ, R11 ;  /* 0x000000ffff287224 */ /* 0x000fce00078e000b */
.L_x_592:
[----:B------:R-:W-:Y:S05]  /*58e0*/  BSYNC.RECONVERGENT B1 ;  /* 0x0000000000017941 */ /* 0x000fea0003800200 */
.L_x_590:
        /* <DEDUP_REMOVED lines=10> */
.L_x_594:
[----:B------:R-:W-:Y:S01]  /*5990*/  MOV R11, R9 ;  /* 0x00000009000b7202 */ /* 0x000fe20000000f00 */
[----:B------:R-:W-:Y:S02]  /*59a0*/  IMAD.MOV.U32 R10, RZ, RZ, R8 ;  /* 0x000000ffff0a7224 */ /* 0x000fe400078e0008 */
[----:B------:R-:W-:Y:S02]  /*59b0*/  IMAD.MOV.U32 R9, RZ, RZ, R12 ;  /* 0x000000ffff097224 */ /* 0x000fe400078e000c */
[----:B------:R-:W-:-:S07]  /*59c0*/  IMAD.MOV.U32 R8, RZ, RZ, R13 ;  /* 0x000000ffff087224 */ /* 0x000fce00078e000d */
.L_x_595:
[----:B------:R-:W-:Y:S05]  /*59d0*/  BSYNC.RECONVERGENT B1 ;  /* 0x0000000000017941 */ /* 0x000fea0003800200 */
.L_x_593:
        /* <DEDUP_REMOVED lines=10> */
.L_x_597:
[----:B------:R-:W-:Y:S01]  /*5a80*/  IMAD.MOV.U32 R15, RZ, RZ, R16 ;  /* 0x000000ffff0f7224 */ /* 0x000fe200078e0010 */
[----:B------:R-:W-:Y:S01]  /*5a90*/  MOV R14, R17 ;  /* 0x00000011000e7202 */ /* 0x000fe20000000f00 */
[----:B------:R-:W-:Y:S02]  /*5aa0*/  IMAD.MOV.U32 R16, RZ, RZ, R23 ;  /* 0x000000ffff107224 */ /* 0x000fe400078e0017 */
[----:B------:R-:W-:-:S07]  /*5ab0*/  IMAD.MOV.U32 R17, RZ, RZ, R22 ;  /* 0x000000ffff117224 */ /* 0x000fce00078e0016 */
.L_x_598:
[----:B------:R-:W-:Y:S05]  /*5ac0*/  BSYNC.RECONVERGENT B1 ;  /* 0x0000000000017941 */ /* 0x000fea0003800200 */
.L_x_596:
        /* <DEDUP_REMOVED lines=10> */
.L_x_600:
[----:B------:R-:W-:Y:S01]  /*5b70*/  IMAD.MOV.U32 R19, RZ, RZ, R20 ;  /* 0x000000ffff137224 */ /* 0x000fe200078e0014 */
[----:B------:R-:W-:Y:S01]  /*5b80*/  MOV R20, R31 ;  /* 0x0000001f00147202 */ /* 0x000fe20000000f00 */
[----:B------:R-:W-:Y:S02]  /*5b90*/  IMAD.MOV.U32 R18, RZ, RZ, R21 ;  /* 0x000000ffff127224 */ /* 0x000fe400078e0015 */
[----:B------:R-:W-:-:S07]  /*5ba0*/  IMAD.MOV.U32 R21, RZ, RZ, R40 ;  /* 0x000000ffff157224 */ /* 0x000fce00078e0028 */
.L_x_601:
[----:B------:R-:W-:Y:S05]  /*5bb0*/  BSYNC.RECONVERGENT B1 ;  /* 0x0000000000017941 */ /* 0x000fea0003800200 */
.L_x_599:
        /* <DEDUP_REMOVED lines=11> */
.L_x_603:
[----:B------:R-:W-:Y:S01]  /*5c70*/  IMAD.MOV.U32 R23, RZ, RZ, R30 ;  /* 0x000000ffff177224 */ /* 0x000fe200078e001e */
[----:B------:R-:W-:Y:S01]  /*5c80*/  MOV R22, R39 ;  /* 0x0000002700167202 */ /* 0x000fe20000000f00 */
[----:B------:R-:W-:Y:S02]  /*5c90*/  IMAD.MOV.U32 R31, RZ, RZ, R42 ;  /* 0x000000ffff1f7224 */ /* 0x000fe400078e002a */
[----:B------:R-:W-:-:S07]  /*5ca0*/  IMAD.MOV.U32 R30, RZ, RZ, R37 ;  /* 0x000000ffff1e7224 */ /* 0x000fce00078e0025 */
.L_x_604:
[----:B------:R-:W-:Y:S05]  /*5cb0*/  BSYNC.RECONVERGENT B1 ;  /* 0x0000000000017941 */ /* 0x000fea0003800200 */
.L_x_602:
        /* <DEDUP_REMOVED lines=10> */
.L_x_606:
[----:B------:R-:W-:Y:S02]  /*5d60*/  IMAD.MOV.U32 R13, RZ, RZ, R11 ;  /* 0x000000ffff0d7224 */ /* 0x000fe400078e000b */
[----:B------:R-:W-:Y:S01]  /*5d70*/  IMAD.MOV.U32 R12, RZ, RZ, R10 ;  /* 0x000000ffff0c7224 */ /* 0x000fe200078e000a */
[----:B------:R-:W-:Y:S01]  /*5d80*/  MOV R10, R17 ;  /* 0x00000011000a7202 */ /* 0x000fe20000000f00 */
[----:B------:R-:W-:-:S07]  /*5d90*/  IMAD.MOV.U32 R11, RZ, RZ, R16 ;  /* 0x000000ffff0b7224 */ /* 0x000fce00078e0010 */
.L_x_607:
[----:B------:R-:W-:Y:S05]  /*5da0*/  BSYNC.RECONVERGENT B1 ;  /* 0x0000000000017941 */ /* 0x000fea0003800200 */
.L_x_605:
        /* <DEDUP_REMOVED lines=10> */
.L_x_609:
[----:B------:R-:W-:Y:S02]  /*5e50*/  IMAD.MOV.U32 R17, RZ, RZ, R15 ;  /* 0x000000ffff117224 */ /* 0x000fe400078e000f */
[----:B------:R-:W-:Y:S02]  /*5e60*/  IMAD.MOV.U32 R16, RZ, RZ, R14 ;  /* 0x000000ffff107224 */ /* 0x000fe400078e000e */
[----:B------:R-:W-:Y:S02]  /*5e70*/  IMAD.MOV.U32 R15, RZ, RZ, R20 ;  /* 0x000000ffff0f7224 */ /* 0x000fe400078e0014 */
[----:B------:R-:W-:-:S07]  /*5e80*/  IMAD.MOV.U32 R14, RZ, RZ, R21 ;  /* 0x000000ffff0e7224 */ /* 0x000fce00078e0015 */
.L_x_610:
[----:B------:R-:W-:Y:S05]  /*5e90*/  BSYNC.RECONVERGENT B1 ;  /* 0x0000000000017941 */ /* 0x000fea0003800200 */
.L_x_608:
        /* <DEDUP_REMOVED lines=10> */
.L_x_611:
[----:B------:R-:W-:Y:S02]  /*5f40*/  IMAD.MOV.U32 R21, RZ, RZ, R19 ;  /* 0x000000ffff157224 */ /* 0x000fe400078e0013 */
[----:B------:R-:W-:Y:S02]  /*5f50*/  IMAD.MOV.U32 R20, RZ, RZ, R18 ;  /* 0x000000ffff147224 */ /* 0x000fe400078e0012 */
[----:B------:R-:W-:Y:S02]  /*5f60*/  IMAD.MOV.U32 R19, RZ, RZ, R30 ;  /* 0x000000ffff137224 */ /* 0x000fe400078e001e */
[----:B------:R-:W-:-:S07]  /*5f70*/  IMAD.MOV.U32 R18, RZ, RZ, R31 ;  /* 0x000000ffff127224 */ /* 0x000fce00078e001f */
.L_x_529:
[----:B------:R-:W-:Y:S05]  /*5f80*/  BSYNC.RECONVERGENT B0 ;  /* 0x0000000000007941 */ /* 0x000fea0003800200 */
.L_x_528:
[----:B------:R-:W-:-:S07]  /*5f90*/  HFMA2 R42, -RZ, RZ, 0, 1.1920928955078125e-07 ;  /* 0x00000002ff2a7431 */ /* 0x000fce00000001ff */
.L_x_631:
        /* <DEDUP_REMOVED lines=10> */
[C---:B------:R-:W-:Y:S02]  /*6040*/  VIMNMX R30, PT, PT, R38.reuse, R31, PT ;  /* 0x0000001f261e7248 */ /* 0x040fe40003fe0100 */
[----:B------:R-:W-:-:S03]  /*6050*/  VIMNMX R44, PT, PT, R38, R39, PT ;  /* 0x00000027262c7248 */ /* 0x000fc60003fe0100 */
[----:B------:R-:W-:-:S05]  /*6060*/  IMAD R37, R42, 0x4, R30 ;  /* 0x000000042a257824 */ /* 0x000fca00078e021e */
[----:B------:R-:W-:Y:S01]  /*6070*/  VIMNMX R37, PT, PT, R38, R37, PT ;  /* 0x0000002526257248 */ /* 0x000fe20003fe0100 */
[----:B0-----:R-:W-:-:S04]  /*6080*/  ULEA UR4, UR5, UR4, 0x18 ;  /* 0x0000000405047291 */ /* 0x001fc8000f8ec0ff */
[----:B------:R-:W-:Y:S02]  /*6090*/  IMAD R41, R42, 0x4, R37 ;  /* 0x000000042a297824 */ /* 0x000fe400078e0225 */
[----:B------:R-:W-:-:S03]  /*60a0*/  LEA R31, R36, UR4, 0x6 ;  /* 0x00000004241f7c11 */ /* 0x000fc6000f8e30ff */
[----:B------:R-:W-:Y:S02]  /*60b0*/  VIMNMX R40, PT, PT, R38, R41, PT ;  /* 0x0000002926287248 */ /* 0x000fe40003fe0100 */
[----:B------:R-:W-:Y:S01]  /*60c0*/  VIADDMNMX R41, R37, -R30, R44, PT ;  /* 0x8000001e25297246 */ /* 0x000fe2000380012c */
[----:B------:R0:W-:Y:S02]  /*60d0*/  STS.128 [R31], R8 ;  /* 0x000000081f007388 */ /* 0x0001e40000000c00 */
[----:B------:R-:W-:Y:S02]  /*60e0*/  IMAD.IADD R39, R40, 0x1, -R37 ;  /* 0x0000000128277824 */ /* 0x000fe400078e0a25 */
[----:B------:R0:W-:Y:S03]  /*60f0*/  STS.128 [R31+0x10], R12 ;  /* 0x0000100c1f007388 */ /* 0x0001e60000000c00 */
[CC--:B------:R-:W-:Y:S01]  /*6100*/  ISETP.GE.AND P0, PT, R44.reuse, R39.reuse, PT ;  /* 0x000000272c00720c */ /* 0x0c0fe20003f06270 */
[----:B------:R0:W-:Y:S01]  /*6110*/  STS.128 [R31+0x20], R16 ;  /* 0x000020101f007388 */ /* 0x0001e20000000c00 */
[----:B------:R-:W-:-:S03]  /*6120*/  IADD3 R39, PT, PT, R44, -R39, RZ ;  /* 0x800000272c277210 */ /* 0x000fc60007ffe0ff */
[----:B------:R0:W-:Y:S01]  /*6130*/  STS.128 [R31+0x30], R20 ;  /* 0x000030141f007388 */ /* 0x0001e20000000c00 */
[----:B------:R-:W-:Y:S01]  /*6140*/  SEL R39, R39, RZ, P0 ;  /* 0x000000ff27277207 */ /* 0x000fe20000000000 */
[----:B------:R-:W-:Y:S03]  /*6150*/  BAR.SYNC.DEFER_BLOCKING 0x0 ;  /* 0x0000000000007b1d */ /* 0x000fe60000010000 */
[----:B------:R-:W-:-:S13]  /*6160*/  ISETP.GE.AND P0, PT, R39, R41, PT ;  /* 0x000000292700720c */ /* 0x000fda0003f06270 */
[----:B0-----:R-:W-:Y:S05]  /*6170*/  @P0 BRA `(.L_x_613) ;  /* 0x00000000004c0947 */ /* 0x001fea0003800000 */
[----:B------:R-:W-:-:S07]  /*6180*/  IMAD.IADD R12, R44, 0x1, R37 ;  /* 0x000000012c0c7824 */ /* 0x000fce00078e0225 */
.L_x_614:
        /* <DEDUP_REMOVED lines=18> */
.L_x_613:
[----:B------:R-:W-:Y:S05]  /*62b0*/  BSYNC.RECONVERGENT B0 ;  /* 0x0000000000007941 */ /* 0x000fea0003800200 */
.L_x_612:
        /* <DEDUP_REMOVED lines=15> */
.L_x_616:
[----:B------:R-:W-:Y:S05]  /*63b0*/  BSYNC.RECONVERGENT B0 ;  /* 0x0000000000007941 */ /* 0x000fea0003800200 */
.L_x_615:
        /* <DEDUP_REMOVED lines=19> */
.L_x_618:
[----:B------:R-:W-:Y:S05]  /*64f0*/  BSYNC.RECONVERGENT B0 ;  /* 0x0000000000007941 */ /* 0x000fea0003800200 */
.L_x_617:
        /* <DEDUP_REMOVED lines=17> */
.L_x_620:
[----:B------:R-:W-:Y:S05]  /*6610*/  BSYNC.RECONVERGENT B0 ;  /* 0x0000000000007941 */ /* 0x000fea0003800200 */
.L_x_619:
        /* <DEDUP_REMOVED lines=10> */
[----:B------:R-:W-:-:S02]  /*66c0*/  SEL R12, R30, R22, P0 ;  /* 0x000000161e0c7207 */ /* 0x000fc40000000000 */
[----:B------:R-:W-:Y:S01]  /*66d0*/  IADD3 R20, PT, PT, R16, 0x1, RZ ;  /* 0x0000000110147810 */ /* 0x000fe20007ffe0ff */
        /* <DEDUP_REMOVED lines=14> */
.L_x_622:
[----:B------:R-:W-:Y:S05]  /*67c0*/  BSYNC.RECONVERGENT B0 ;  /* 0x0000000000007941 */ /* 0x000fea0003800200 */
.L_x_621:
[----:B------:R-:W-:Y:S01]  /*67d0*/  @!P0 IMAD.MOV R18, RZ, RZ, R14 ;  /* 0x000000ffff128224 */ /* 0x000fe200078e020e */
[----:B------:R-:W-:Y:S01]  /*67e0*/  BSSY.RECONVERGENT B0, `(.L_x_623) ;  /* 0x0000012000007945 */ /* 0x000fe20003800200 */
[----:B------:R-:W-:Y:S01]  /*67f0*/  @P0 IMAD.MOV R20, RZ, RZ, R16 ;  /* 0x000000ffff140224 */ /* 0x000fe200078e0210 */
[----:B012---:R-:W-:Y:S01]  /*6800*/  SEL R15, R31, R23, P0 ;  /* 0x000000171f0f7207 */ /* 0x007fe20000000000 */
[C-C-:B------:R-:W-:Y:S01]  /*6810*/  @P0 IMAD R17, R18.reuse, 0x8, R39.reuse ;  /* 0x0000000812110824 */ /* 0x140fe200078e0227 */
[----:B------:R-:W-:Y:S01]  /*6820*/  ISETP.GE.AND P1, PT, R18, R40, PT ;  /* 0x000000281200720c */ /* 0x000fe20003f26270 */
[----:B------:R-:W-:Y:S01]  /*6830*/  @!P0 IMAD R16, R20, 0x8, R39 ;  /* 0x0000000814108824 */ /* 0x000fe200078e0227 */
        /* <DEDUP_REMOVED lines=12> */
.L_x_624:
[----:B------:R-:W-:Y:S05]  /*6900*/  BSYNC.RECONVERGENT B0 ;  /* 0x0000000000007941 */ /* 0x000fea0003800200 */
.L_x_623:
[----:B------:R-:W-:Y:S01]  /*6910*/  @!P0 IADD3 R19, PT, PT, R18, RZ, RZ ;  /* 0x000000ff12138210 */ /* 0x000fe20007ffe0ff */
[----:B------:R-:W-:Y:S01]  /*6920*/  @P0 IMAD.MOV R44, RZ, RZ, R20 ;  /* 0x000000ffff2c0224 */ /* 0x000fe200078e0214 */
[----:B------:R-:W-:Y:S01]  /*6930*/  BSSY.RECONVERGENT B0, `(.L_x_625) ;  /* 0x0000010000007945 */ /* 0x000fe20003800200 */
[----:B012---:R-:W-:Y:S02]  /*6940*/  SEL R17, R31, R23, P0 ;  /* 0x000000171f117207 */ /* 0x007fe40000000000 */
[C---:B------:R-:W-:Y:S01]  /*6950*/  ISETP.GE.AND P1, PT, R19.reuse, R40, PT ;  /* 0x000000281300720c */ /* 0x040fe20003f26270 */
[--C-:B------:R-:W-:Y:S01]  /*6960*/  @!P0 IMAD R18, R44, 0x8, R39.reuse ;  /* 0x000000082c128824 */ /* 0x100fe200078e0227 */
[----:B------:R-:W-:Y:S01]  /*6970*/  SEL R16, R30, R22, P0 ;  /* 0x000000161e107207 */ /* 0x000fe20000000000 */
[----:B------:R-:W-:Y:S02]  /*6980*/  @P0 IMAD R21, R19, 0x8, R39 ;  /* 0x0000000813150824 */ /* 0x000fe400078e0227 */
[----:B------:R-:W-:Y:S01]  /*6990*/  VIADD R20, R44, 0x1 ;  /* 0x000000012c147836 */ /* 0x000fe20000000000 */
        /* <DEDUP_REMOVED lines=9> */
.L_x_626:
[----:B------:R-:W-:Y:S05]  /*6a30*/  BSYNC.RECONVERGENT B0 ;  /* 0x0000000000007941 */ /* 0x000fea0003800200 */
.L_x_625:
[----:B0-----:R-:W-:Y:S01]  /*6a40*/  VIADD R21, R19, 0x1 ;  /* 0x0000000113157836 */ /* 0x001fe20000000000 */
[----:B------:R-:W-:Y:S01]  /*6a50*/  BSSY.RECONVERGENT B0, `(.L_x_627) ;  /* 0x0000012000007945 */ /* 0x000fe20003800200 */
[----:B------:R-:W-:Y:S01]  /*6a60*/  @!P0 IMAD.MOV R21, RZ, RZ, R19 ;  /* 0x000000ffff158224 */ /* 0x000fe200078e0213 */
[----:B-12---:R-:W-:Y:S01]  /*6a70*/  SEL R19, R31, R23, P0 ;  /* 0x000000171f137207 */ /* 0x006fe20000000000 */
[----:B------:R-:W-:Y:S01]  /*6a80*/  @P0 IMAD.MOV R20, RZ, RZ, R44 ;  /* 0x000000ffff140224 */ /* 0x000fe200078e022c */
[----:B------:R-:W-:Y:S01]  /*6a90*/  SEL R18, R30, R22, P0 ;  /* 0x000000161e127207 */ /* 0x000fe20000000000 */
[C---:B------:R-:W-:Y:S01]  /*6aa0*/  VIADD R41, R21.reuse, 0x1 ;  /* 0x0000000115297836 */ /* 0x040fe20000000000 */
[C---:B------:R-:W-:Y:S01]  /*6ab0*/  ISETP.GE.AND P1, PT, R21.reuse, R40, PT ;  /* 0x000000281500720c */ /* 0x040fe20003f26270 */
        /* <DEDUP_REMOVED lines=11> */
.L_x_628:
[----:B------:R-:W-:Y:S05]  /*6b70*/  BSYNC.RECONVERGENT B0 ;  /* 0x0000000000007941 */ /* 0x000fea0003800200 */
.L_x_627:
[----:B------:R-:W-:Y:S01]  /*6b80*/  @!P0 IMAD.MOV R41, RZ, RZ, R21 ;  /* 0x000000ffff298224 */ /* 0x000fe200078e0215 */
[----:B------:R-:W-:Y:S01]  /*6b90*/  BSSY.RECONVERGENT B0, `(.L_x_629) ;  /* 0x0000011000007945 */ /* 0x000fe20003800200 */
[----:B0-----:R-:W-:Y:S01]  /*6ba0*/  VIADD R44, R20, 0x1 ;  /* 0x00000001142c7836 */ /* 0x001fe20000000000 */
[----:B-12---:R-:W-:Y:S01]  /*6bb0*/  SEL R21, R31, R23, P0 ;  /* 0x000000171f157207 */ /* 0x006fe20000000000 */
[----:B------:R-:W-:Y:S01]  /*6bc0*/  @P0 IMAD.MOV R44, RZ, RZ, R20 ;  /* 0x000000ffff2c0224 */ /* 0x000fe200078e0214 */
[C---:B------:R-:W-:Y:S01]  /*6bd0*/  ISETP.GE.AND P1, PT, R41.reuse, R40, PT ;  /* 0x000000282900720c */ /* 0x040fe20003f26270 */
[--C-:B------:R-:W-:Y:S01]  /*6be0*/  @P0 IMAD R45, R41, 0x8, R39.reuse ;  /* 0x00000008292d0824 */ /* 0x100fe200078e0227 */
[----:B------:R-:W-:Y:S01]  /*6bf0*/  SEL R20, R30, R22, P0 ;  /* 0x000000161e147207 */ /* 0x000fe20000000000 */
[----:B------:R-:W-:-:S03]  /*6c00*/  @!P0 IMAD R43, R44, 0x8, R39 ;  /* 0x000000082c2b8824 */ /* 0x000fc600078e0227 */
[----:B------:R0:W1:Y:S04]  /*6c10*/  @P0 LDS.64 R30, [R45] ;  /* 0x000000002d1e0984 */ /* 0x0000680000000a00 */
[----:B------:R0:W2:Y:S01]  /*6c20*/  @!P0 LDS.64 R22, [R43] ;  /* 0x000000002b168984 */ /* 0x0000a20000000a00 */
[----:B------:R-:W-:Y:S02]  /*6c30*/  PLOP3.LUT P0, PT, PT, PT, PT, 0x8, 0x80 ;  /* 0x000000000080781c */ /* 0x000fe40003f0e170 */
[----:B------:R-:W-:Y:S11]  /*6c40*/  @P1 BRA `(.L_x_630) ;  /* 0x0000000000141947 */ /* 0x000ff60003800000 */
[----:B-12---:R-:W-:Y:S02]  /*6c50*/  ISETP.GE.AND P1, PT, R30, R22, PT ;  /* 0x000000161e00720c */ /* 0x006fe40003f26270 */
[----:B------:R-:W-:Y:S02]  /*6c60*/  PLOP3.LUT P0, PT, PT, PT, PT, 0x80, 0x8 ;  /* 0x000000000008781c */ /* 0x000fe40003f0f070 */
[----:B------:R-:W-:-:S13]  /*6c70*/  ISETP.GE.OR P1, PT, R44, R37, !P1 ;  /* 0x000000252c00720c */ /* 0x000fda0004f26670 */
[----:B------:R-:W-:-:S04]  /*6c80*/  @!P1 ISETP.GE.AND P2, PT, R31, R23, PT ;  /* 0x000000171f00920c */ /* 0x000fc80003f46270 */
[----:B------:R-:W-:-:S13]  /*6c90*/  @!P1 ISETP.EQ.AND P0, PT, R30, R22, !P2 ;  /* 0x000000161e00920c */ /* 0x000fda0005702270 */
.L_x_630:
[----:B------:R-:W-:Y:S05]  /*6ca0*/  BSYNC.RECONVERGENT B0 ;  /* 0x0000000000007941 */ /* 0x000fea0003800200 */
.L_x_629:
[C---:B------:R-:W-:Y:S01]  /*6cb0*/  ISETP.GE.U32.AND P1, PT, R42.reuse, 0x81, PT ;  /* 0x000000812a00780c */ /* 0x040fe20003f26070 */
[----:B------:R-:W-:Y:S01]  /*6cc0*/  IMAD.SHL.U32 R42, R42, 0x2, RZ ;  /* 0x000000022a2a7824 */ /* 0x000fe200078e00ff */
[----:B-12---:R-:W-:Y:S02]  /*6cd0*/  SEL R23, R31, R23, P0 ;  /* 0x000000171f177207 */ /* 0x006fe40000000000 */
[----:B------:R-:W-:-:S09]  /*6ce0*/  SEL R22, R30, R22, P0 ;  /* 0x000000161e167207 */ /* 0x000fd20000000000 */
[----:B------:R-:W-:Y:S05]  /*6cf0*/  @!P1 BRA `(.L_x_631) ;  /* 0xfffffff000a89947 */ /* 0x000fea000383ffff */
[----:B------:R-:W1:Y:S01]  /*6d00*/  LDCU.U8 UR4, c[0x0][0x380] ;  /* 0x00007000ff0477ac */ /* 0x000e620008000000 */
[C---:B------:R-:W-:Y:S01]  /*6d10*/  IADD3 R37, PT, PT, R35.reuse, 0x60, RZ ;  /* 0x0000006023257810 */ /* 0x040fe20007ffe0ff */
[C---:B------:R-:W-:Y:S02]  /*6d20*/  VIADD R40, R35.reuse, 0x40 ;  /* 0x0000004023287836 */ /* 0x040fe40000000000 */
        /* <DEDUP_REMOVED lines=12> */
[----:B------:R2:W-:Y:S04]  /*6df0*/  STS.64 [R4+0x20], R16 ;  /* 0x0000201004007388 */ /* 0x0005e80000000a00 */
[----:B------:R3:W-:Y:S04]  /*6e00*/  STS.64 [R3+0x28], R18 ;  /* 0x0000281203007388 */ /* 0x0007e80000000a00 */
[----:B------:R4:W-:Y:S04]  /*6e10*/  STS.64 [R2+0x30], R20 ;  /* 0x0000301402007388 */ /* 0x0009e80000000a00 */
[----:B------:R-:W-:Y:S01]  /*6e20*/  STS.64 [R0+0x38], R22 ;  /* 0x0000381600007388 */ /* 0x000fe20000000a00 */
[----:B------:R-:W-:-:S03]  /*6e30*/  NOP ;  /* 0x0000000000007918 */ /* 0x000fc60000000000 */
[----:B------:R-:W-:Y:S04]  /*6e40*/  LDS.64 R8, [R34] ;  /* 0x0000000022087984 */ /* 0x000fe80000000a00 */
[----:B0-----:R-:W-:Y:S04]  /*6e50*/  LDS.64 R42, [R33+0x100] ;  /* 0x00010000212a7984 */ /* 0x001fe80000000a00 */
        /* <DEDUP_REMOVED lines=8> */
[----:B------:R-:W3:Y:S01]  /*6ee0*/  S2R R36, SR_TID.X ;  /* 0x0000000000247919 */ /* 0x000ee20000002100 */
[----:B------:R-:W0:Y:S01]  /*6ef0*/  S2R R41, SR_TID.X ;  /* 0x0000000000297919 */ /* 0x000e220000002100 */
[----:B--2---:R-:W2:Y:S01]  /*6f00*/  S2R R16, SR_CTAID.X ;  /* 0x0000000000107919 */ /* 0x004ea20000002500 */
[----:B------:R-:W5:Y:S01]  /*6f10*/  LDS R0, [R39+0x4200] ;  /* 0x0042000027007984 */ /* 0x000f620000000800 */
[C---:B---3--:R-:W-:Y:S01]  /*6f20*/  LOP3.LUT R3, R36.reuse, 0x1f, RZ, 0xc0, !PT ;  /* 0x0000001f24037812 */ /* 0x048fe200078ec0ff */
[----:B----4-:R-:W-:-:S02]  /*6f30*/  IMAD.SHL.U32 R2, R36, 0x8, RZ ;  /* 0x0000000824027824 */ /* 0x010fc400078e00ff */
[----:B0-----:R-:W-:Y:S02]  /*6f40*/  IMAD.SHL.U32 R17, R41, 0x8, RZ ;  /* 0x0000000829117824 */ /* 0x001fe400078e00ff */
[----:B--2---:R-:W-:-:S03]  /*6f50*/  IMAD R16, R16, 0x800, R3 ;  /* 0x0000080010107824 */ /* 0x004fc600078e0203 */
[----:B------:R-:W-:Y:S02]  /*6f60*/  LOP3.LUT R18, R17, 0x1f00, RZ, 0xc0, !PT ;  /* 0x00001f0011127812 */ /* 0x000fe400078ec0ff */
[----:B------:R-:W-:Y:S02]  /*6f70*/  LOP3.LUT R17, R2, 0x1f00, RZ, 0xc0, !PT ;  /* 0x00001f0002117812 */ /* 0x000fe400078ec0ff */
[----:B------:R-:W-:Y:S02]  /*6f80*/  LOP3.LUT R18, R18, 0x1f, R41, 0xf8, !PT ;  /* 0x0000001f12127812 */ /* 0x000fe400078ef829 */
[----:B------:R-:W-:-:S03]  /*6f90*/  IADD3 R16, P1, PT, R17, R16, RZ ;  /* 0x0000001011107210 */ /* 0x000fc60007f3e0ff */
[----:B------:R-:W-:Y:S01]  /*6fa0*/  VIADD R19, R18, 0x20 ;  /* 0x0000002012137836 */ /* 0x000fe20000000000 */
[----:B------:R-:W-:Y:S02]  /*6fb0*/  IADD3.X R3, PT, PT, RZ, RZ, RZ, P1, !PT ;  /* 0x000000ffff037210 */ /* 0x000fe40000ffe4ff */
[C---:B-1----:R-:W-:Y:S02]  /*6fc0*/  LEA R2, P3, R16.reuse, UR4, 0x3 ;  /* 0x0000000410027c11 */ /* 0x042fe4000f8618ff */
[-C--:B-----5:R-:W-:Y:S02]  /*6fd0*/  ISETP.GE.AND P0, PT, R35, R0.reuse, PT ;  /* 0x000000002300720c */ /* 0x0a0fe40003f06270 */
[----:B------:R-:W-:Y:S02]  /*6fe0*/  LEA.HI.X R3, R16, UR5, R3, 0x3, P3 ;  /* 0x0000000510037c11 */ /* 0x000fe400098f1c03 */
[-C--:B------:R-:W-:Y:S01]  /*6ff0*/  ISETP.GE.AND P1, PT, R19, R0.reuse, PT ;  /* 0x000000001300720c */ /* 0x080fe20003f26270 */
[----:B------:R-:W-:Y:S01]  /*7000*/  VIADD R19, R18, 0xc0 ;  /* 0x000000c012137836 */ /* 0x000fe20000000000 */
[----:B------:R-:W-:-:S02]  /*7010*/  ISETP.GE.AND P2, PT, R40, R0, PT ;  /* 0x000000002800720c */ /* 0x000fc40003f46270 */
[-C--:B------:R-:W-:Y:S02]  /*7020*/  ISETP.GE.AND P3, PT, R37, R0.reuse, PT ;  /* 0x000000002500720c */ /* 0x080fe40003f66270 */
[-C--:B------:R-:W-:Y:S02]  /*7030*/  ISETP.GE.AND P4, PT, R30, R0.reuse, PT ;  /* 0x000000001e00720c */ /* 0x080fe40003f86270 */
[-C--:B------:R-:W-:Y:S01]  /*7040*/  ISETP.GE.AND P5, PT, R31, R0.reuse, PT ;  /* 0x000000001f00720c */ /* 0x080fe20003fa6270 */
[----:B------:R0:W-:Y:S01]  /*7050*/  @!P0 STG.E desc[UR6][R2.64+0x4], R9 ;  /* 0x0000040902008986 */ /* 0x0001e2000c101906 */
[----:B------:R-:W-:-:S03]  /*7060*/  ISETP.GE.AND P6, PT, R19, R0, PT ;  /* 0x000000001300720c */ /* 0x000fc60003fc6270 */
[----:B------:R1:W-:Y:S04]  /*7070*/  @!P0 STG.E desc[UR6][R2.64], R8 ;  /* 0x0000000802008986 */ /* 0x0003e8000c101906 */
[----:B------:R1:W-:Y:S01]  /*7080*/  @!P1 STG.E desc[UR6][R2.64+0x100], R42 ;  /* 0x0001002a02009986 */ /* 0x0003e2000c101906 */
[----:B0-----:R-:W-:-:S03]  /*7090*/  LOP3.LUT R9, R17, 0x1f, R36, 0xf8, !PT ;  /* 0x0000001f11097812 */ /* 0x001fc600078ef824 */
[----:B------:R1:W-:Y:S01]  /*70a0*/  @!P1 STG.E desc[UR6][R2.64+0x104], R43 ;  /* 0x0001042b02009986 */ /* 0x0003e2000c101906 */
[----:B------:R-:W-:-:S03]  /*70b0*/  LOP3.LUT R9, R9, 0xe0, RZ, 0xfc, !PT ;  /* 0x000000e009097812 */ /* 0x000fc600078efcff */
        /* <DEDUP_REMOVED lines=15> */
.L_x_632:
[----:B------:R-:W-:Y:S01]  /*71b0*/  ISETP.NE.AND P0, PT, R36, RZ, PT ;  /* 0x000000ff2400720c */ /* 0x000fe20003f05270 */
[----:B------:R-:W-:Y:S01]  /*71c0*/  STS.64 [R24], R8 ;  /* 0x0000000818007388 */ /* 0x000fe20000000a00 */
[----:B------:R-:W1:Y:S03]  /*71d0*/  LDCU.64 UR4, c[0x0][0x3b0] ;  /* 0x00007600ff0477ac */ /* 0x000e660008000a00 */
[----:B------:R-:W-:Y:S04]  /*71e0*/  STS.64 [R7+0x8], R10 ;  /* 0x0000080a07007388 */ /* 0x000fe80000000a00 */
[----:B------:R-:W-:Y:S04]  /*71f0*/  STS.64 [R6+0x10], R12 ;  /* 0x0000100c06007388 */ /* 0x000fe80000000a00 */
[----:B------:R2:W-:Y:S04]  /*7200*/  STS.64 [R5+0x18], R14 ;  /* 0x0000180e05007388 */ /* 0x0005e80000000a00 */
[----:B------:R-:W-:Y:S04]  /*7210*/  STS.64 [R4+0x20], R16 ;  /* 0x0000201004007388 */ /* 0x000fe80000000a00 */
[----:B------:R-:W-:Y:S04]  /*7220*/  STS.64 [R3+0x28], R18 ;  /* 0x0000281203007388 */ /* 0x000fe80000000a00 */
        /* <DEDUP_REMOVED lines=13> */
[----:B------:R-:W0:Y:S01]  /*7300*/  S2R R36, SR_TID.X ;  /* 0x0000000000247919 */ /* 0x000e220000002100 */
[----:B--2---:R-:W2:Y:S01]  /*7310*/  S2R R15, SR_TID.X ;  /* 0x00000000000f7919 */ /* 0x004ea20000002100 */
[----:B---3--:R-:W3:Y:S01]  /*7320*/  S2R R2, SR_CTAID.X ;  /* 0x0000000000027919 */ /* 0x008ee20000002500 */
[----:B------:R-:W4:Y:S01]  /*7330*/  LDS R0, [R39+0x4200] ;  /* 0x0042000027007984 */ /* 0x000f220000000800 */
[----:B0-----:R-:W-:-:S02]  /*7340*/  IMAD.SHL.U32 R3, R36, 0x8, RZ ;  /* 0x0000000824037824 */ /* 0x001fc400078e00ff */
[----:B--2---:R-:W-:-:S03]  /*7350*/  IMAD.SHL.U32 R16, R15, 0x8, RZ ;  /* 0x000000080f107824 */ /* 0x004fc600078e00ff */
[----:B------:R-:W-:Y:S02]  /*7360*/  LOP3.LUT R17, R3, 0x1f00, RZ, 0xc0, !PT ;  /* 0x00001f0003117812 */ /* 0x000fe400078ec0ff */
[----:B---3--:R-:W-:Y:S02]  /*7370*/  LEA R3, P0, R2, R35, 0xb ;  /* 0x0000002302037211 */ /* 0x008fe400078058ff */
[----:B------:R-:W-:Y:S02]  /*7380*/  LOP3.LUT R17, R17, 0x1f, R36, 0xf8, !PT ;  /* 0x0000001f11117812 */ /* 0x000fe400078ef824 */
[----:B------:R-:W-:Y:S01]  /*7390*/  LOP3.LUT R16, R16, 0x1f00, RZ, 0xc0, !PT ;  /* 0x00001f0010107812 */ /* 0x000fe200078ec0ff */
[----:B------:R-:W-:Y:S01]  /*73a0*/  IMAD.X R14, RZ, RZ, RZ, P0 ;  /* 0x000000ffff0e7224 */ /* 0x000fe200000e06ff */
[----:B-1----:R-:W-:Y:S01]  /*73b0*/  LEA R2, P0, R3, UR4, 0x3 ;  /* 0x0000000403027c11 */ /* 0x002fe2000f8018ff */
[C---:B------:R-:W-:Y:S01]  /*73c0*/  VIADD R19, R17.reuse, 0x20 ;  /* 0x0000002011137836 */ /* 0x040fe20000000000 */
[----:B------:R-:W-:Y:S01]  /*73d0*/  LOP3.LUT R16, R16, 0x1f, R15, 0xf8, !PT ;  /* 0x0000001f10107812 */ /* 0x000fe200078ef80f */
[----:B------:R-:W-:Y:S01]  /*73e0*/  VIADD R17, R17, 0xc0 ;  /* 0x000000c011117836 */ /* 0x000fe20000000000 */
[----:B------:R-:W-:-:S02]  /*73f0*/  LEA.HI.X R3, R3, UR5, R14, 0x3, P0 ;  /* 0x0000000503037c11 */ /* 0x000fc400080f1c0e */
[----:B------:R-:W-:Y:S02]  /*7400*/  LOP3.LUT R15, R16, 0xe0, RZ, 0xfc, !PT ;  /* 0x000000e0100f7812 */ /* 0x000fe400078efcff */
[-C--:B----4-:R-:W-:Y:S02]  /*7410*/  ISETP.GE.AND P6, PT, R35, R0.reuse, PT ;  /* 0x000000002300720c */ /* 0x090fe40003fc6270 */
        /* <DEDUP_REMOVED lines=25> */
.L_x_633:
        /* <DEDUP_REMOVED lines=13> */
.L_x_640:


//--------------------- .text._ZN3cub18CUB_300001_SM_10006detail11EmptyKernelIvEEvv --------------------------
	.section	.text._ZN3cub18CUB_300001_SM_10006detail11EmptyKernelIvEEvv,"ax",@progbits
	.align	128
        .global         _ZN3cub18CUB_300001_SM_10006detail11EmptyKernelIvEEvv
        .type           _ZN3cub18CUB_300001_SM_10006detail11EmptyKernelIvEEvv,@function
        .size           _ZN3cub18CUB_300001_SM_10006detail11EmptyKernelIvEEvv,(.L_x_641 - _ZN3cub18CUB_300001_SM_10006detail11EmptyKernelIvEEvv)
        .other          _ZN3cub18CUB_300001_SM_10006detail11EmptyKernelIvEEvv,@"STO_CUDA_ENTRY STV_DEFAULT"
_ZN3cub18CUB_300001_SM_10006detail11EmptyKernelIvEEvv:
.text._ZN3cub18CUB_300001_SM_10006detail11EmptyKernelIvEEvv:
[----:B------:R-:W-:Y:S01]  /*0000*/  LDC R1, c[0x0][0x37c] ;  /* 0x0000df00ff017b82 */ /* 0x000fe20000000800 */
[----:B------:R-:W-:Y:S05]  /*0010*/  EXIT ;  /* 0x000000000000794d */ /* 0x000fea0003800000 */
.L_x_634:
        /* <DEDUP_REMOVED lines=14> */
.L_x_641:


//--------------------- .nv.shared._ZN3cub18CUB_300001_SM_10006detail10merge_sort26DeviceMergeSortMergeKernelINS2_10policy_hubIN6thrust24THRUST_300001_SM_1000_NS6detail15normal_iteratorINS6_10device_ptrI4edgeEEEEE9Policy600ESC_PNS0_8NullTypeESC_SG_m8cmpStrucSA_SF_EEvbT2_T3_T4_PT6_PT7_T5_PSK_SK_NS1_7vsmem_tE --------------------------
	.section	.nv.shared._ZN3cub18CUB_300001_SM_10006detail10merge_sort26DeviceMergeSortMergeKernelINS2_10policy_hubIN6thrust24THRUST_300001_SM_1000_NS6detail15normal_iteratorINS6_10device_ptrI4edgeEEEEE9Policy600ESC_PNS0_8NullTypeESC_SG_m8cmpStrucSA_SF_EEvbT2_T3_T4_PT6_PT7_T5_PSK_SK_NS1_7vsmem_tE,"aw",@nobits
	.sectionflags	@""
	.align	16
.nv.shared._ZN3cub18CUB_300001_SM_10006detail10merge_sort26DeviceMergeSortMergeKernelINS2_10policy_hubIN6thrust24THRUST_300001_SM_1000_NS6detail15normal_iteratorINS6_10device_ptrI4edgeEEEEE9Policy600ESC_PNS0_8NullTypeESC_SG_m8cmpStrucSA_SF_EEvbT2_T3_T4_PT6_PT7_T5_PSK_SK_NS1_7vsmem_tE:
	.zero		17936


//--------------------- .nv.shared.reserved.0     --------------------------
	.section	.nv.shared.reserved.0,"aw",@nobits
	.weak		__nv_reservedSMEM_offset_0_alias
	.size		__nv_reservedSMEM_offset_0_alias, 0, 64
	.other		__nv_reservedSMEM_offset_0_alias,@"STO_CUDA_RESERVED_SHARED STV_DEFAULT"
__nv_reservedSMEM_offset_0_alias:
	.zero		0
	.zero		64


//--------------------- .nv.global                --------------------------
	.section	.nv.global,"aw",@nobits
.nv.global:
	.type		_ZN34_INTERNAL_24febdbd_4_k_cu_272fa6d06thrust24THRUST_300001_SM_1000_NS12placeholders2_8E,@object
	.size		_ZN34_INTERNAL_24febdbd_4_k_cu_272fa6d06thrust24THRUST_300001_SM_1000_NS12placeholders2_8E,(_ZN34_INTERNAL_24febdbd_4_k_cu_272fa6d04cuda3std3__436_GLOBAL__N__24febdbd_4_k_cu_272fa6d06ignoreE - _ZN34_INTERNAL_24febdbd_4_k_cu_272fa6d06thrust24THRUST_300001_SM_1000_NS12placeholders2_8E)
_ZN34_INTERNAL_24febdbd_4_k_cu_272fa6d06thrust24THRUST_300001_SM_1000_NS12placeholders2_8E:
	.zero		1
	.type		_ZN34_INTERNAL_24febdbd_4_k_cu_272fa6d04cuda3std3__436_GLOBAL__N__24febdbd_4_k_cu_272fa6d06ignoreE,@object
	.size		_ZN34_INTERNAL_24febdbd_4_k_cu_272fa6d04cuda3std3__436_GLOBAL__N__24febdbd_4_k_cu_272fa6d06ignoreE,(_ZN34_INTERNAL_24febdbd_4_k_cu_272fa6d04cuda3std6ranges3__45__cpo4dataE - _ZN34_INTERNAL_24febdbd_4_k_cu_272fa6d04cuda3std3__436_GLOBAL__N__24febdbd_4_k_cu_272fa6d06ignoreE)
_ZN34_INTERNAL_24febdbd_4_k_cu_272fa6d04cuda3std3__436_GLOBAL__N__24febdbd_4_k_cu_272fa6d06ignoreE:
	.zero		1
	.type		_ZN34_INTERNAL_24febdbd_4_k_cu_272fa6d04cuda3std6ranges3__45__cpo4dataE,@object
	.size		_ZN34_INTERNAL_24febdbd_4_k_cu_272fa6d04cuda3std6ranges3__45__cpo4dataE,(_ZN34_INTERNAL_24febdbd_4_k_cu_272fa6d06thrust24THRUST_300001_SM_1000_NS6system3cpp3parE - _ZN34_INTERNAL_24febdbd_4_k_cu_272fa6d04cuda3std6ranges3__45__cpo4dataE)
_ZN34_INTERNAL_24febdbd_4_k_cu_272fa6d04cuda3std6ranges3__45__cpo4dataE:
	.zero		1
	.type		_ZN34_INTERNAL_24febdbd_4_k_cu_272fa6d06thrust24THRUST_300001_SM_1000_NS6system3cpp3parE,@object
	.size		_ZN34_INTERNAL_24febdbd_4_k_cu_272fa6d06thrust24THRUST_300001_SM_1000_NS6system3cpp3parE,(_ZN34_INTERNAL_24febdbd_4_k_cu_272fa6d04cuda3std3__45__cpo5beginE - _ZN34_INTERNAL_24febdbd_4_k_cu_272fa6d06thrust24THRUST_300001_SM_1000_NS6system3cpp3parE)
_ZN34_INTERNAL_24febdbd_4_k_cu_272fa6d06thrust24THRUST_300001_SM_1000_NS6system3cpp3parE:
	.zero		1
	.type		_ZN34_INTERNAL_24febdbd_4_k_cu_272fa6d04cuda3std3__45__cpo5beginE,@object
	.size		_ZN34_INTERNAL_24febdbd_4_k_cu_272fa6d04cuda3std3__45__cpo5beginE,(_ZN34_INTERNAL_24febdbd_4_k_cu_272fa6d04cuda3std6ranges3__45__cpo5beginE - _ZN34_INTERNAL_24febdbd_4_k_cu_272fa6d04cuda3std3__45__cpo5beginE)
_ZN34_INTERNAL_24febdbd_4_k_cu_272fa6d04cuda3std3__45__cpo5beginE:
	.zero		1
	.type		_ZN34_INTERNAL_24febdbd_4_k_cu_272fa6d04cuda3std6ranges3__45__cpo5beginE,@object
	.size		_ZN34_INTERNAL_24febdbd_4_k_cu_272fa6d04cuda3std6ranges3__45__cpo5beginE,(_ZN34_INTERNAL_24febdbd_4_k_cu_272fa6d06thrust24THRUST_300001_SM_1000_NS6deviceE - _ZN34_INTERNAL_24febdbd_4_k_cu_272fa6d04cuda3std6ranges3__45__cpo5beginE)
_ZN34_INTERNAL_24febdbd_4_k_cu_272fa6d04cuda3std6ranges3__45__cpo5beginE:
	.zero		1
	.type		_ZN34_INTERNAL_24febdbd_4_k_cu_272fa6d06thrust24THRUST_300001_SM_1000_NS6deviceE,@object
	.size		_ZN34_INTERNAL_24febdbd_4_k_cu_272fa6d06thrust24THRUST_300001_SM_1000_NS6deviceE,(_ZN34_INTERNAL_24febdbd_4_k_cu_272fa6d04cuda3std3__47nulloptE - _ZN34_INTERNAL_24febdbd_4_k_cu_272fa6d06thrust24THRUST_300001_SM_1000_NS6deviceE)
_ZN34_INTERNAL_24febdbd_4_k_cu_272fa6d06thrust24THRUST_300001_SM_1000_NS6deviceE:
	.zero		1
	.type		_ZN34_INTERNAL_24febdbd_4_k_cu_272fa6d04cuda3std3__47nulloptE,@object
	.size		_ZN34_INTERNAL_24febdbd_4_k_cu_272fa6d04cuda3std3__47nulloptE,(_ZN34_INTERNAL_24febdbd_4_k_cu_272fa6d04cuda3std6ranges3__45__cpo8distanceE - _ZN34_INTERNAL_24febdbd_4_k_cu_272fa6d04cuda3std3__47nulloptE)
_ZN34_INTERNAL_24febdbd_4_k_cu_272fa6d04cuda3std3__47nulloptE:
	.zero		1
	.type		_ZN34_INTERNAL_24febdbd_4_k_cu_272fa6d04cuda3std6ranges3__45__cpo8distanceE,@object
	.size		_ZN34_INTERNAL_24febdbd_4_k_cu_272fa6d04cuda3std6ranges3__45__cpo8distanceE,(_ZN34_INTERNAL_24febdbd_4_k_cu_272fa6d06thrust24THRUST_300001_SM_1000_NS12placeholders2_4E - _ZN34_INTERNAL_24febdbd_4_k_cu_272fa6d04cuda3std6ranges3__45__cpo8distanceE)
_ZN34_INTERNAL_24febdbd_4_k_cu_272fa6d04cuda3std6ranges3__45__cpo8distanceE:
	.zero		1
	.type		_ZN34_INTERNAL_24febdbd_4_k_cu_272fa6d06thrust24THRUST_300001_SM_1000_NS12placeholders2_4E,@object
	.size		_ZN34_INTERNAL_24febdbd_4_k_cu_272fa6d06thrust24THRUST_300001_SM_1000_NS12placeholders2_4E,(_ZN34_INTERNAL_24febdbd_4_k_cu_272fa6d04cuda3std3__45__cpo6rbeginE - _ZN34_INTERNAL_24febdbd_4_k_cu_272fa6d06thrust24THRUST_300001_SM_1000_NS12placeholders2_4E)
_ZN34_INTERNAL_24febdbd_4_k_cu_272fa6d06thrust24THRUST_300001_SM_1000_NS12placeholders2_4E:
	.zero		1
	.type		_ZN34_INTERNAL_24febdbd_4_k_cu_272fa6d04cuda3std3__45__cpo6rbeginE,@object
	.size		_ZN34_INTERNAL_24febdbd_4_k_cu_272fa6d04cuda3std3__45__cpo6rbeginE,(_ZN34_INTERNAL_24febdbd_4_k_cu_272fa6d04cuda3std6ranges3__45__cpo7advanceE - _ZN34_INTERNAL_24febdbd_4_k_cu_272fa6d04cuda3std3__45__cpo6rbeginE)
_ZN34_INTERNAL_24febdbd_4_k_cu_272fa6d04cuda3std3__45__cpo6rbeginE:
	.zero		1
	.type		_ZN34_INTERNAL_24febdbd_4_k_cu_272fa6d04cuda3std6ranges3__45__cpo7advanceE,@object
	.size		_ZN34_INTERNAL_24febdbd_4_k_cu_272fa6d04cuda3std6ranges3__45__cpo7advanceE,(_ZN34_INTERNAL_24febdbd_4_k_cu_272fa6d06thrust24THRUST_300001_SM_1000_NS12placeholders3_10E - _ZN34_INTERNAL_24febdbd_4_k_cu_272fa6d04cuda3std6ranges3__45__cpo7advanceE)
_ZN34_INTERNAL_24febdbd_4_k_cu_272fa6d04cuda3std6ranges3__45__cpo7advanceE:
	.zero		1
	.type		_ZN34_INTERNAL_24febdbd_4_k_cu_272fa6d06thrust24THRUST_300001_SM_1000_NS12placeholders3_10E,@object
	.size		_ZN34_INTERNAL_24febdbd_4_k_cu_272fa6d06thrust24THRUST_300001_SM_1000_NS12placeholders3_10E,(_ZN34_INTERNAL_24febdbd_4_k_cu_272fa6d04cuda3std3__48in_placeE - _ZN34_INTERNAL_24febdbd_4_k_cu_272fa6d06thrust24THRUST_300001_SM_1000_NS12placeholders3_10E)
_ZN34_INTERNAL_24febdbd_4_k_cu_272fa6d06thrust24THRUST_300001_SM_1000_NS12placeholders3_10E:
	.zero		1
	.type		_ZN34_INTERNAL_24febdbd_4_k_cu_272fa6d04cuda3std3__48in_placeE,@object
	.size		_ZN34_INTERNAL_24febdbd_4_k_cu_272fa6d04cuda3std3__48in_placeE,(_ZN34_INTERNAL_24febdbd_4_k_cu_272fa6d04cuda3std6ranges3__45__cpo4sizeE - _ZN34_INTERNAL_24febdbd_4_k_cu_272fa6d04cuda3std3__48in_placeE)
_ZN34_INTERNAL_24febdbd_4_k_cu_272fa6d04cuda3std3__48in_placeE:
	.zero		1
	.type		_ZN34_INTERNAL_24febdbd_4_k_cu_272fa6d04cuda3std6ranges3__45__cpo4sizeE,@object
	.size		_ZN34_INTERNAL_24febdbd_4_k_cu_272fa6d04cuda3std6ranges3__45__cpo4sizeE,(_ZN34_INTERNAL_24febdbd_4_k_cu_272fa6d06thrust24THRUST_300001_SM_1000_NS12placeholders2_2E - _ZN34_INTERNAL_24febdbd_4_k_cu_272fa6d04cuda3std6ranges3__45__cpo4sizeE)
_ZN34_INTERNAL_24febdbd_4_k_cu_272fa6d04cuda3std6ranges3__45__cpo4sizeE:
	.zero		1
	.type		_ZN34_INTERNAL_24febdbd_4_k_cu_272fa6d06thrust24THRUST_300001_SM_1000_NS12placeholders2_2E,@object
	.size		_ZN34_INTERNAL_24febdbd_4_k_cu_272fa6d06thrust24THRUST_300001_SM_1000_NS12placeholders2_2E,(_ZN34_INTERNAL_24febdbd_4_k_cu_272fa6d04cuda3std3__45__cpo6cbeginE - _ZN34_INTERNAL_24febdbd_4_k_cu_272fa6d06thrust24THRUST_300001_SM_1000_NS12placeholders2_2E)
_ZN34_INTERNAL_24febdbd_4_k_cu_272fa6d06thrust24THRUST_300001_SM_1000_NS12placeholders2_2E:
	.zero		1
	.type		_ZN34_INTERNAL_24febdbd_4_k_cu_272fa6d04cuda3std3__45__cpo6cbeginE,@object
	.size		_ZN34_INTERNAL_24febdbd_4_k_cu_272fa6d04cuda3std3__45__cpo6cbeginE,(_ZN34_INTERNAL_24febdbd_4_k_cu_272fa6d04cuda3std6ranges3__45__cpo6cbeginE - _ZN34_INTERNAL_24febdbd_4_k_cu_272fa6d04cuda3std3__45__cpo6cbeginE)
_ZN34_INTERNAL_24febdbd_4_k_cu_272fa6d04cuda3std3__45__cpo6cbeginE:
	.zero		1
	.type		_ZN34_INTERNAL_24febdbd_4_k_cu_272fa6d04cuda3std6ranges3__45__cpo6cbeginE,@object
	.size		_ZN34_INTERNAL_24febdbd_4_k_cu_272fa6d04cuda3std6ranges3__45__cpo6cbeginE,(_ZN34_INTERNAL_24febdbd_4_k_cu_272fa6d06thrust24THRUST_300001_SM_1000_NS12placeholders2_6E - _ZN34_INTERNAL_24febdbd_4_k_cu_272fa6d04cuda3std6ranges3__45__cpo6cbeginE)
_ZN34_INTERNAL_24febdbd_4_k_cu_272fa6d04cuda3std6ranges3__45__cpo6cbeginE:
	.zero		1
	.type		_ZN34_INTERNAL_24febdbd_4_k_cu_272fa6d06thrust24THRUST_300001_SM_1000_NS12placeholders2_6E,@object
	.size		_ZN34_INTERNAL_24febdbd_4_k_cu_272fa6d06thrust24THRUST_300001_SM_1000_NS12placeholders2_6E,(_ZN34_INTERNAL_24febdbd_4_k_cu_272fa6d04cuda3std3__45__cpo7crbeginE - _ZN34_INTERNAL_24febdbd_4_k_cu_272fa6d06thrust24THRUST_300001_SM_1000_NS12placeholders2_6E)
_ZN34_INTERNAL_24febdbd_4_k_cu_272fa6d06thrust24THRUST_300001_SM_1000_NS12placeholders2_6E:
	.zero		1
	.type		_ZN34_INTERNAL_24febdbd_4_k_cu_272fa6d04cuda3std3__45__cpo7crbeginE,@object
	.size		_ZN34_INTERNAL_24febdbd_4_k_cu_272fa6d04cuda3std3__45__cpo7crbeginE,(_ZN34_INTERNAL_24febdbd_4_k_cu_272fa6d04cuda3std6ranges3__45__cpo4nextE - _ZN34_INTERNAL_24febdbd_4_k_cu_272fa6d04cuda3std3__45__cpo7crbeginE)
_ZN34_INTERNAL_24febdbd_4_k_cu_272fa6d04cuda3std3__45__cpo7crbeginE:
	.zero		1
	.type		_ZN34_INTERNAL_24febdbd_4_k_cu_272fa6d04cuda3std6ranges3__45__cpo4nextE,@object
	.size		_ZN34_INTERNAL_24febdbd_4_k_cu_272fa6d04cuda3std6ranges3__45__cpo4nextE,(_ZN34_INTERNAL_24febdbd_4_k_cu_272fa6d04cuda3std6ranges3__45__cpo4swapE - _ZN34_INTERNAL_24febdbd_4_k_cu_272fa6d04cuda3std6ranges3__45__cpo4nextE)
_ZN34_INTERNAL_24febdbd_4_k_cu_272fa6d04cuda3std6ranges3__45__cpo4nextE:
	.zero		1
	.type		_ZN34_INTERNAL_24febdbd_4_k_cu_272fa6d04cuda3std6ranges3__45__cpo4swapE,@object
	.size		_ZN34_INTERNAL_24febdbd_4_k_cu_272fa6d04cuda3std6ranges3__45__cpo4swapE,(_ZN34_INTERNAL_24febdbd_4_k_cu_272fa6d06thrust24THRUST_300001_SM_1000_NS8cuda_cub10par_nosyncE - _ZN34_INTERNAL_24febdbd_4_k_cu_272fa6d04cuda3std6ranges3__45__cpo4swapE)
_ZN34_INTERNAL_24febdbd_4_k_cu_272fa6d04cuda3std6ranges3__45__cpo4swapE:
	.zero		1
	.type		_ZN34_INTERNAL_24febdbd_4_k_cu_272fa6d06thrust24THRUST_300001_SM_1000_NS8cuda_cub10par_nosyncE,@object
	.size		_ZN34_INTERNAL_24febdbd_4_k_cu_272fa6d06thrust24THRUST_300001_SM_1000_NS8cuda_cub10par_nosyncE,(_ZN34_INTERNAL_24febdbd_4_k_cu_272fa6d06thrust24THRUST_300001_SM_1000_NS3seqE - _ZN34_INTERNAL_24febdbd_4_k_cu_272fa6d06thrust24THRUST_300001_SM_1000_NS8cuda_cub10par_nosyncE)
_ZN34_INTERNAL_24febdbd_4_k_cu_272fa6d06thrust24THRUST_300001_SM_1000_NS8cuda_cub10par_nosyncE:
	.zero		1
	.type		_ZN34_INTERNAL_24febdbd_4_k_cu_272fa6d06thrust24THRUST_300001_SM_1000_NS3seqE,@object
	.size		_ZN34_INTERNAL_24febdbd_4_k_cu_272fa6d06thrust24THRUST_300001_SM_1000_NS3seqE,(_ZN34_INTERNAL_24febdbd_4_k_cu_272fa6d04cuda3std3__420unreachable_sentinelE - _ZN34_INTERNAL_24febdbd_4_k_cu_272fa6d06thrust24THRUST_300001_SM_1000_NS3seqE)
_ZN34_INTERNAL_24febdbd_4_k_cu_272fa6d06thrust24THRUST_300001_SM_1000_NS3seqE:
	.zero		1
	.type		_ZN34_INTERNAL_24febdbd_4_k_cu_272fa6d04cuda3std3__420unreachable_sentinelE,@object
	.size		_ZN34_INTERNAL_24febdbd_4_k_cu_272fa6d04cuda3std3__420unreachable_sentinelE,(_ZN34_INTERNAL_24febdbd_4_k_cu_272fa6d04cuda3std6ranges3__45__cpo5ssizeE - _ZN34_INTERNAL_24febdbd_4_k_cu_272fa6d04cuda3std3__420unreachable_sentinelE)
_ZN34_INTERNAL_24febdbd_4_k_cu_272fa6d04cuda3std3__420unreachable_sentinelE:
	.zero		1
	.type		_ZN34_INTERNAL_24febdbd_4_k_cu_272fa6d04cuda3std6ranges3__45__cpo5ssizeE,@object
	.size		_ZN34_INTERNAL_24febdbd_4_k_cu_272fa6d04cuda3std6ranges3__45__cpo5ssizeE,(_ZN34_INTERNAL_24febdbd_4_k_cu_272fa6d06thrust24THRUST_300001_SM_1000_NS12placeholders2_3E - _ZN34_INTERNAL_24febdbd_4_k_cu_272fa6d04cuda3std6ranges3__45__cpo5ssizeE)
_ZN34_INTERNAL_24febdbd_4_k_cu_272fa6d04cuda3std6ranges3__45__cpo5ssizeE:
	.zero		1
	.type		_ZN34_INTERNAL_24febdbd_4_k_cu_272fa6d06thrust24THRUST_300001_SM_1000_NS12placeholders2_3E,@object
	.size		_ZN34_INTERNAL_24febdbd_4_k_cu_272fa6d06thrust24THRUST_300001_SM_1000_NS12placeholders2_3E,(_ZN34_INTERNAL_24febdbd_4_k_cu_272fa6d04cuda3std3__45__cpo4cendE - _ZN34_INTERNAL_24febdbd_4_k_cu_272fa6d06thrust24THRUST_300001_SM_1000_NS12placeholders2_3E)
_ZN34_INTERNAL_24febdbd_4_k_cu_272fa6d06thrust24THRUST_300001_SM_1000_NS12placeholders2_3E:
	.zero		1
	.type		_ZN34_INTERNAL_24febdbd_4_k_cu_272fa6d04cuda3std3__45__cpo4cendE,@object
	.size		_ZN34_INTERNAL_24febdbd_4_k_cu_272fa6d04cuda3std3__45__cpo4cendE,(_ZN34_INTERNAL_24febdbd_4_k_cu_272fa6d04cuda3std6ranges3__45__cpo4cendE - _ZN34_INTERNAL_24febdbd_4_k_cu_272fa6d04cuda3std3__45__cpo4cendE)
_ZN34_INTERNAL_24febdbd_4_k_cu_272fa6d04cuda3std3__45__cpo4cendE:
	.zero		1
	.type		_ZN34_INTERNAL_24febdbd_4_k_cu_272fa6d04cuda3std6ranges3__45__cpo4cendE,@object
	.size		_ZN34_INTERNAL_24febdbd_4_k_cu_272fa6d04cuda3std6ranges3__45__cpo4cendE,(_ZN34_INTERNAL_24febdbd_4_k_cu_272fa6d06thrust24THRUST_300001_SM_1000_NS12placeholders2_7E - _ZN34_INTERNAL_24febdbd_4_k_cu_272fa6d04cuda3std6ranges3__45__cpo4cendE)
_ZN34_INTERNAL_24febdbd_4_k_cu_272fa6d04cuda3std6ranges3__45__cpo4cendE:
	.zero		1
	.type		_ZN34_INTERNAL_24febdbd_4_k_cu_272fa6d06thrust24THRUST_300001_SM_1000_NS12placeholders2_7E,@object
	.size		_ZN34_INTERNAL_24febdbd_4_k_cu_272fa6d06thrust24THRUST_300001_SM_1000_NS12placeholders2_7E,(_ZN34_INTERNAL_24febdbd_4_k_cu_272fa6d04cuda3std3__45__cpo5crendE - _ZN34_INTERNAL_24febdbd_4_k_cu_272fa6d06thrust24THRUST_300001_SM_1000_NS12placeholders2_7E)
_ZN34_INTERNAL_24febdbd_4_k_cu_272fa6d06thrust24THRUST_300001_SM_1000_NS12placeholders2_7E:
	.zero		1
	.type		_ZN34_INTERNAL_24febdbd_4_k_cu_272fa6d04cuda3std3__45__cpo5crendE,@object
	.size		_ZN34_INTERNAL_24febdbd_4_k_cu_272fa6d04cuda3std3__45__cpo5crendE,(_ZN34_INTERNAL_24febdbd_4_k_cu_272fa6d04cuda3std6ranges3__45__cpo4prevE - _ZN34_INTERNAL_24febdbd_4_k_cu_272fa6d04cuda3std3__45__cpo5crendE)
_ZN34_INTERNAL_24febdbd_4_k_cu_272fa6d04cuda3std3__45__cpo5crendE:
	.zero		1
	.type		_ZN34_INTERNAL_24febdbd_4_k_cu_272fa6d04cuda3std6ranges3__45__cpo4prevE,@object
	.size		_ZN34_INTERNAL_24febdbd_4_k_cu_272fa6d04cuda3std6ranges3__45__cpo4prevE,(_ZN34_INTERNAL_24febdbd_4_k_cu_272fa6d04cuda3std6ranges3__45__cpo9iter_moveE - _ZN34_INTERNAL_24febdbd_4_k_cu_272fa6d04cuda3std6ranges3__45__cpo4prevE)
_ZN34_INTERNAL_24febdbd_4_k_cu_272fa6d04cuda3std6ranges3__45__cpo4prevE:
	.zero		1
	.type		_ZN34_INTERNAL_24febdbd_4_k_cu_272fa6d04cuda3std6ranges3__45__cpo9iter_moveE,@object
	.size		_ZN34_INTERNAL_24febdbd_4_k_cu_272fa6d04cuda3std6ranges3__45__cpo9iter_moveE,(_ZN34_INTERNAL_24febdbd_4_k_cu_272fa6d06thrust24THRUST_300001_SM_1000_NS6system6detail10sequential3seqE - _ZN34_INTERNAL_24febdbd_4_k_cu_272fa6d04cuda3std6ranges3__45__cpo9iter_moveE)
_ZN34_INTERNAL_24febdbd_4_k_cu_272fa6d04cuda3std6ranges3__45__cpo9iter_moveE:
	.zero		1
	.type		_ZN34_INTERNAL_24febdbd_4_k_cu_272fa6d06thrust24THRUST_300001_SM_1000_NS6system6detail10sequential3seqE,@object
	.size		_ZN34_INTERNAL_24febdbd_4_k_cu_272fa6d06thrust24THRUST_300001_SM_1000_NS6system6detail10sequential3seqE,(_ZN34_INTERNAL_24febdbd_4_k_cu_272fa6d06thrust24THRUST_300001_SM_1000_NS12placeholders2_9E - _ZN34_INTERNAL_24febdbd_4_k_cu_272fa6d06thrust24THRUST_300001_SM_1000_NS6system6detail10sequential3seqE)
_ZN34_INTERNAL_24febdbd_4_k_cu_272fa6d06thrust24THRUST_300001_SM_1000_NS6system6detail10sequential3seqE:
	.zero		1
	.type		_ZN34_INTERNAL_24febdbd_4_k_cu_272fa6d06thrust24THRUST_300001_SM_1000_NS12placeholders2_9E,@object
	.size		_ZN34_INTERNAL_24febdbd_4_k_cu_272fa6d06thrust24THRUST_300001_SM_1000_NS12placeholders2_9E,(_ZN34_INTERNAL_24febdbd_4_k_cu_272fa6d04cuda3std3__419piecewise_constructE - _ZN34_INTERNAL_24febdbd_4_k_cu_272fa6d06thrust24THRUST_300001_SM_1000_NS12placeholders2_9E)
_ZN34_INTERNAL_24febdbd_4_k_cu_272fa6d06thrust24THRUST_300001_SM_1000_NS12placeholders2_9E:
	.zero		1
	.type		_ZN34_INTERNAL_24febdbd_4_k_cu_272fa6d04cuda3std3__419piecewise_constructE,@object
	.size		_ZN34_INTERNAL_24febdbd_4_k_cu_272fa6d04cuda3std3__419piecewise_constructE,(_ZN34_INTERNAL_24febdbd_4_k_cu_272fa6d04cuda3std6ranges3__45__cpo5cdataE - _ZN34_INTERNAL_24febdbd_4_k_cu_272fa6d04cuda3std3__419piecewise_constructE)
_ZN34_INTERNAL_24febdbd_4_k_cu_272fa6d04cuda3std3__419piecewise_constructE:
	.zero		1
	.type		_ZN34_INTERNAL_24febdbd_4_k_cu_272fa6d04cuda3std6ranges3__45__cpo5cdataE,@object
	.size		_ZN34_INTERNAL_24febdbd_4_k_cu_272fa6d04cuda3std6ranges3__45__cpo5cdataE,(_ZN34_INTERNAL_24febdbd_4_k_cu_272fa6d06thrust24THRUST_300001_SM_1000_NS12placeholders2_1E - _ZN34_INTERNAL_24febdbd_4_k_cu_272fa6d04cuda3std6ranges3__45__cpo5cdataE)
_ZN34_INTERNAL_24febdbd_4_k_cu_272fa6d04cuda3std6ranges3__45__cpo5cdataE:
	.zero		1
	.type		_ZN34_INTERNAL_24febdbd_4_k_cu_272fa6d06thrust24THRUST_300001_SM_1000_NS12placeholders2_1E,@object
	.size		_ZN34_INTERNAL_24febdbd_4_k_cu_272fa6d06thrust24THRUST_300001_SM_1000_NS12placeholders2_1E,(_ZN34_INTERNAL_24febdbd_4_k_cu_272fa6d04cuda3std3__45__cpo3endE - _ZN34_INTERNAL_24febdbd_4_k_cu_272fa6d06thrust24THRUST_300001_SM_1000_NS12placeholders2_1E)
_ZN34_INTERNAL_24febdbd_4_k_cu_272fa6d06thrust24THRUST_300001_SM_1000_NS12placeholders2_1E:
	.zero		1
	.type		_ZN34_INTERNAL_24febdbd_4_k_cu_272fa6d04cuda3std3__45__cpo3endE,@object
	.size		_ZN34_INTERNAL_24febdbd_4_k_cu_272fa6d04cuda3std3__45__cpo3endE,(_ZN34_INTERNAL_24febdbd_4_k_cu_272fa6d04cuda3std6ranges3__45__cpo3endE - _ZN34_INTERNAL_24febdbd_4_k_cu_272fa6d04cuda3std3__45__cpo3endE)
_ZN34_INTERNAL_24febdbd_4_k_cu_272fa6d04cuda3std3__45__cpo3endE:
	.zero		1
	.type		_ZN34_INTERNAL_24febdbd_4_k_cu_272fa6d04cuda3std6ranges3__45__cpo3endE,@object
	.size		_ZN34_INTERNAL_24febdbd_4_k_cu_272fa6d04cuda3std6ranges3__45__cpo3endE,(_ZN34_INTERNAL_24febdbd_4_k_cu_272fa6d06thrust24THRUST_300001_SM_1000_NS12placeholders2_5E - _ZN34_INTERNAL_24febdbd_4_k_cu_272fa6d04cuda3std6ranges3__45__cpo3endE)
_ZN34_INTERNAL_24febdbd_4_k_cu_272fa6d04cuda3std6ranges3__45__cpo3endE:
	.zero		1
	.type		_ZN34_INTERNAL_24febdbd_4_k_cu_272fa6d06thrust24THRUST_300001_SM_1000_NS12placeholders2_5E,@object
	.size		_ZN34_INTERNAL_24febdbd_4_k_cu_272fa6d06thrust24THRUST_300001_SM_1000_NS12placeholders2_5E,(_ZN34_INTERNAL_24febdbd_4_k_cu_272fa6d04cuda3std3__45__cpo4rendE - _ZN34_INTERNAL_24febdbd_4_k_cu_272fa6d06thrust24THRUST_300001_SM_1000_NS12placeholders2_5E)
_ZN34_INTERNAL_24febdbd_4_k_cu_272fa6d06thrust24THRUST_300001_SM_1000_NS12placeholders2_5E:
	.zero		1
	.type		_ZN34_INTERNAL_24febdbd_4_k_cu_272fa6d04cuda3std3__45__cpo4rendE,@object
	.size		_ZN34_INTERNAL_24febdbd_4_k_cu_272fa6d04cuda3std3__45__cpo4rendE,(_ZN34_INTERNAL_24febdbd_4_k_cu_272fa6d04cuda3std6ranges3__45__cpo9iter_swapE - _ZN34_INTERNAL_24febdbd_4_k_cu_272fa6d04cuda3std3__45__cpo4rendE)
_ZN34_INTERNAL_24febdbd_4_k_cu_272fa6d04cuda3std3__45__cpo4rendE:
	.zero		1
	.type		_ZN34_INTERNAL_24febdbd_4_k_cu_272fa6d04cuda3std6ranges3__45__cpo9iter_swapE,@object
	.size		_ZN34_INTERNAL_24febdbd_4_k_cu_272fa6d04cuda3std6ranges3__45__cpo9iter_swapE,(_ZN34_INTERNAL_24febdbd_4_k_cu_272fa6d04cuda3std3__48unexpectE - _ZN34_INTERNAL_24febdbd_4_k_cu_272fa6d04cuda3std6ranges3__45__cpo9iter_swapE)
_ZN34_INTERNAL_24febdbd_4_k_cu_272fa6d04cuda3std6ranges3__45__cpo9iter_swapE:
	.zero		1
	.type		_ZN34_INTERNAL_24febdbd_4_k_cu_272fa6d04cuda3std3__48unexpectE,@object
	.size		_ZN34_INTERNAL_24febdbd_4_k_cu_272fa6d04cuda3std3__48unexpectE,(_ZN34_INTERNAL_24febdbd_4_k_cu_272fa6d06thrust24THRUST_300001_SM_1000_NS8cuda_cub3parE - _ZN34_INTERNAL_24febdbd_4_k_cu_272fa6d04cuda3std3__48unexpectE)
_ZN34_INTERNAL_24febdbd_4_k_cu_272fa6d04cuda3std3__48unexpectE:
	.zero		1
	.type		_ZN34_INTERNAL_24febdbd_4_k_cu_272fa6d06thrust24THRUST_300001_SM_1000_NS8cuda_cub3parE,@object
	.size		_ZN34_INTERNAL_24febdbd_4_k_cu_272fa6d06thrust24THRUST_300001_SM_1000_NS8cuda_cub3parE,(.L_29 - _ZN34_INTERNAL_24febdbd_4_k_cu_272fa6d06thrust24THRUST_300001_SM_1000_NS8cuda_cub3parE)
_ZN34_INTERNAL_24febdbd_4_k_cu_272fa6d06thrust24THRUST_300001_SM_1000_NS8cuda_cub3parE:
	.zero		1
.L_29:


//--------------------- .nv.shared._ZN3cub18CUB_300001_SM_10006detail10merge_sort30DeviceMergeSortBlockSortKernelINS2_10policy_hubIN6thrust24THRUST_300001_SM_1000_NS6detail15normal_iteratorINS6_10device_ptrI4edgeEEEEE9Policy600ESC_PNS0_8NullTypeESC_SG_m8cmpStrucSA_SF_EEvbT0_T1_T2_T3_T4_PT6_PT7_T5_NS1_7vsmem_tE --------------------------
	.section	.nv.shared._ZN3cub18CUB_300001_SM_10006detail10merge_sort30DeviceMergeSortBlockSortKernelINS2_10policy_hubIN6thrust24THRUST_300001_SM_1000_NS6detail15normal_iteratorINS6_10device_ptrI4edgeEEEEE9Policy600ESC_PNS0_8NullTypeESC_SG_m8cmpStrucSA_SF_EEvbT0_T1_T2_T3_T4_PT6_PT7_T5_NS1_7vsmem_tE,"aw",@nobits
	.sectionflags	@""
	.align	16
.nv.shared._ZN3cub18CUB_300001_SM_10006detail10merge_sort30DeviceMergeSortBlockSortKernelINS2_10policy_hubIN6thrust24THRUST_300001_SM_1000_NS6detail15normal_iteratorINS6_10device_ptrI4edgeEEEEE9Policy600ESC_PNS0_8NullTypeESC_SG_m8cmpStrucSA_SF_EEvbT0_T1_T2_T3_T4_PT6_PT7_T5_NS1_7vsmem_tE:
	.zero		17936


//--------------------- .nv.shared._ZN3cub18CUB_300001_SM_10006detail10merge_sort26DeviceMergeSortMergeKernelINS2_10policy_hubIN6thrust24THRUST_300001_SM_1000_NS6detail15normal_iteratorINS6_10device_ptrI4edgeEEEEE9Policy600ESC_PNS0_8NullTypeESC_SG_j8cmpStrucSA_SF_EEvbT2_T3_T4_PT6_PT7_T5_PSK_SK_NS1_7vsmem_tE --------------------------
	.section	.nv.shared._ZN3cub18CUB_300001_SM_10006detail10merge_sort26DeviceMergeSortMergeKernelINS2_10policy_hubIN6thrust24THRUST_300001_SM_1000_NS6detail15normal_iteratorINS6_10device_ptrI4edgeEEEEE9Policy600ESC_PNS0_8NullTypeESC_SG_j8cmpStrucSA_SF_EEvbT2_T3_T4_PT6_PT7_T5_PSK_SK_NS1_7vsmem_tE,"aw",@nobits
	.sectionflags	@""
	.align	16
.nv.shared._ZN3cub18CUB_300001_SM_10006detail10merge_sort26DeviceMergeSortMergeKernelINS2_10policy_hubIN6thrust24THRUST_300001_SM_1000_NS6detail15normal_iteratorINS6_10device_ptrI4edgeEEEEE9Policy600ESC_PNS0_8NullTypeESC_SG_j8cmpStrucSA_SF_EEvbT2_T3_T4_PT6_PT7_T5_PSK_SK_NS1_7vsmem_tE:
	.zero		17936


//--------------------- .nv.shared._ZN3cub18CUB_300001_SM_10006detail10merge_sort30DeviceMergeSortBlockSortKernelINS2_10policy_hubIN6thrust24THRUST_300001_SM_1000_NS6detail15normal_iteratorINS6_10device_ptrI4edgeEEEEE9Policy600ESC_PNS0_8NullTypeESC_SG_j8cmpStrucSA_SF_EEvbT0_T1_T2_T3_T4_PT6_PT7_T5_NS1_7vsmem_tE --------------------------
	.section	.nv.shared._ZN3cub18CUB_300001_SM_10006detail10merge_sort30DeviceMergeSortBlockSortKernelINS2_10policy_hubIN6thrust24THRUST_300001_SM_1000_NS6detail15normal_iteratorINS6_10device_ptrI4edgeEEEEE9Policy600ESC_PNS0_8NullTypeESC_SG_j8cmpStrucSA_SF_EEvbT0_T1_T2_T3_T4_PT6_PT7_T5_NS1_7vsmem_tE,"aw",@nobits
	.sectionflags	@""
	.align	16
.nv.shared._ZN3cub18CUB_300001_SM_10006detail10merge_sort30DeviceMergeSortBlockSortKernelINS2_10policy_hubIN6thrust24THRUST_300001_SM_1000_NS6detail15normal_iteratorINS6_10device_ptrI4edgeEEEEE9Policy600ESC_PNS0_8NullTypeESC_SG_j8cmpStrucSA_SF_EEvbT0_T1_T2_T3_T4_PT6_PT7_T5_NS1_7vsmem_tE:
	.zero		17936


//--------------------- .nv.constant0._ZN3cub18CUB_300001_SM_10006detail10merge_sort26DeviceMergeSortMergeKernelINS2_10policy_hubIN6thrust24THRUST_300001_SM_1000_NS6detail15normal_iteratorINS6_10device_ptrI4edgeEEEEE9Policy600ESC_PNS0_8NullTypeESC_SG_m8cmpStrucSA_SF_EEvbT2_T3_T4_PT6_PT7_T5_PSK_SK_NS1_7vsmem_tE --------------------------
	.section	.nv.constant0._ZN3cub18CUB_300001_SM_10006detail10merge_sort26DeviceMergeSortMergeKernelINS2_10policy_hubIN6thrust24THRUST_300001_SM_1000_NS6detail15normal_iteratorINS6_10device_ptrI4edgeEEEEE9Policy600ESC_PNS0_8NullTypeESC_SG_m8cmpStrucSA_SF_EEvbT2_T3_T4_PT6_PT7_T5_PSK_SK_NS1_7vsmem_tE,"a",@progbits
	.sectionflags	@""
	.align	4
.nv.constant0._ZN3cub18CUB_300001_SM_10006detail10merge_sort26DeviceMergeSortMergeKernelINS2_10policy_hubIN6thrust24THRUST_300001_SM_1000_NS6detail15normal_iteratorINS6_10device_ptrI4edgeEEEEE9Policy600ESC_PNS0_8NullTypeESC_SG_m8cmpStrucSA_SF_EEvbT2_T3_T4_PT6_PT7_T5_PSK_SK_NS1_7vsmem_tE:
	.zero		976


//--------------------- .nv.constant0._ZN3cub18CUB_300001_SM_10006detail10merge_sort30DeviceMergeSortPartitionKernelIN6thrust24THRUST_300001_SM_1000_NS6detail15normal_iteratorINS5_10device_ptrI4edgeEEEEm8cmpStrucS9_EEvbT_PT2_T0_SG_PSG_T1_SG_i --------------------------
	.section	.nv.constant0._ZN3cub18CUB_300001_SM_10006detail10merge_sort30DeviceMergeSortPartitionKernelIN6thrust24THRUST_300001_SM_1000_NS6detail15normal_iteratorINS5_10device_ptrI4edgeEEEEm8cmpStrucS9_EEvbT_PT2_T0_SG_PSG_T1_SG_i,"a",@progbits
	.sectionflags	@""
	.align	4
.nv.constant0._ZN3cub18CUB_300001_SM_10006detail10merge_sort30DeviceMergeSortPartitionKernelIN6thrust24THRUST_300001_SM_1000_NS6detail15normal_iteratorINS5_10device_ptrI4edgeEEEEm8cmpStrucS9_EEvbT_PT2_T0_SG_PSG_T1_SG_i:
	.zero		964


//--------------------- .nv.constant0._ZN3cub18CUB_300001_SM_10006detail10merge_sort30DeviceMergeSortBlockSortKernelINS2_10policy_hubIN6thrust24THRUST_300001_SM_1000_NS6detail15normal_iteratorINS6_10device_ptrI4edgeEEEEE9Policy600ESC_PNS0_8NullTypeESC_SG_m8cmpStrucSA_SF_EEvbT0_T1_T2_T3_T4_PT6_PT7_T5_NS1_7vsmem_tE --------------------------
	.section	.nv.constant0._ZN3cub18CUB_300001_SM_10006detail10merge_sort30DeviceMergeSortBlockSortKernelINS2_10policy_hubIN6thrust24THRUST_300001_SM_1000_NS6detail15normal_iteratorINS6_10device_ptrI4edgeEEEEE9Policy600ESC_PNS0_8NullTypeESC_SG_m8cmpStrucSA_SF_EEvbT0_T1_T2_T3_T4_PT6_PT7_T5_NS1_7vsmem_tE,"a",@progbits
	.sectionflags	@""
	.align	4
.nv.constant0._ZN3cub18CUB_300001_SM_10006detail10merge_sort30DeviceMergeSortBlockSortKernelINS2_10policy_hubIN6thrust24THRUST_300001_SM_1000_NS6detail15normal_iteratorINS6_10device_ptrI4edgeEEEEE9Policy600ESC_PNS0_8NullTypeESC_SG_m8cmpStrucSA_SF_EEvbT0_T1_T2_T3_T4_PT6_PT7_T5_NS1_7vsmem_tE:
	.zero		976


//--------------------- .nv.constant0._ZN3cub18CUB_300001_SM_10006detail10merge_sort26DeviceMergeSortMergeKernelINS2_10policy_hubIN6thrust24THRUST_300001_SM_1000_NS6detail15normal_iteratorINS6_10device_ptrI4edgeEEEEE9Policy600ESC_PNS0_8NullTypeESC_SG_j8cmpStrucSA_SF_EEvbT2_T3_T4_PT6_PT7_T5_PSK_SK_NS1_7vsmem_tE --------------------------
	.section	.nv.constant0._ZN3cub18CUB_300001_SM_10006detail10merge_sort26DeviceMergeSortMergeKernelINS2_10policy_hubIN6thrust24THRUST_300001_SM_1000_NS6detail15normal_iteratorINS6_10device_ptrI4edgeEEEEE9Policy600ESC_PNS0_8NullTypeESC_SG_j8cmpStrucSA_SF_EEvbT2_T3_T4_PT6_PT7_T5_PSK_SK_NS1_7vsmem_tE,"a",@progbits
	.sectionflags	@""
	.align	4
.nv.constant0._ZN3cub18CUB_300001_SM_10006detail10merge_sort26DeviceMergeSortMergeKernelINS2_10policy_hubIN6thrust24THRUST_300001_SM_1000_NS6detail15normal_iteratorINS6_10device_ptrI4edgeEEEEE9Policy600ESC_PNS0_8NullTypeESC_SG_j8cmpStrucSA_SF_EEvbT2_T3_T4_PT6_PT7_T5_PSK_SK_NS1_7vsmem_tE:
	.zero		976


//--------------------- .nv.constant0._ZN3cub18CUB_300001_SM_10006detail10merge_sort30DeviceMergeSortPartitionKernelIN6thrust24THRUST_300001_SM_1000_NS6detail15normal_iteratorINS5_10device_ptrI4edgeEEEEj8cmpStrucS9_EEvbT_PT2_T0_SG_PSG_T1_SG_i --------------------------
	.section	.nv.constant0._ZN3cub18CUB_300001_SM_10006detail10merge_sort30DeviceMergeSortPartitionKernelIN6thrust24THRUST_300001_SM_1000_NS6detail15normal_iteratorINS5_10device_ptrI4edgeEEEEj8cmpStrucS9_EEvbT_PT2_T0_SG_PSG_T1_SG_i,"a",@progbits
	.sectionflags	@""
	.align	4
.nv.constant0._ZN3cub18CUB_300001_SM_10006detail10merge_sort30DeviceMergeSortPartitionKernelIN6thrust24THRUST_300001_SM_1000_NS6detail15normal_iteratorINS5_10device_ptrI4edgeEEEEj8cmpStrucS9_EEvbT_PT2_T0_SG_PSG_T1_SG_i:
	.zero		948


//--------------------- .nv.constant0._ZN3cub18CUB_300001_SM_10006detail10merge_sort30DeviceMergeSortBlockSortKernelINS2_10policy_hubIN6thrust24THRUST_300001_SM_1000_NS6detail15normal_iteratorINS6_10device_ptrI4edgeEEEEE9Policy600ESC_PNS0_8NullTypeESC_SG_j8cmpStrucSA_SF_EEvbT0_T1_T2_T3_T4_PT6_PT7_T5_NS1_7vsmem_tE --------------------------
	.section	.nv.constant0._ZN3cub18CUB_300001_SM_10006detail10merge_sort30DeviceMergeSortBlockSortKernelINS2_10policy_hubIN6thrust24THRUST_300001_SM_1000_NS6detail15normal_iteratorINS6_10device_ptrI4edgeEEEEE9Policy600ESC_PNS0_8NullTypeESC_SG_j8cmpStrucSA_SF_EEvbT0_T1_T2_T3_T4_PT6_PT7_T5_NS1_7vsmem_tE,"a",@progbits
	.sectionflags	@""
	.align	4
.nv.constant0._ZN3cub18CUB_300001_SM_10006detail10merge_sort30DeviceMergeSortBlockSortKernelINS2_10policy_hubIN6thrust24THRUST_300001_SM_1000_NS6detail15normal_iteratorINS6_10device_ptrI4edgeEEEEE9Policy600ESC_PNS0_8NullTypeESC_SG_j8cmpStrucSA_SF_EEvbT0_T1_T2_T3_T4_PT6_PT7_T5_NS1_7vsmem_tE:
	.zero		976


//--------------------- .nv.constant0._ZN3cub18CUB_300001_SM_10006detail11EmptyKernelIvEEvv --------------------------
	.section	.nv.constant0._ZN3cub18CUB_300001_SM_10006detail11EmptyKernelIvEEvv,"a",@progbits
	.sectionflags	@""
	.align	4
.nv.constant0._ZN3cub18CUB_300001_SM_10006detail11EmptyKernelIvEEvv:
	.zero		896


//--------------------- SYMBOLS --------------------------

	.type		.nv.reservedSmem.offset0,@object
	.size		.nv.reservedSmem.offset0,0x4
	.type		.nv.reservedSmem.cap,@object
	.size		.nv.reservedSmem.cap,0x4
